# CuTe-DSL kernel — source=fa4 family=fa4_bwd_sm100
# config = {"dtype": "BFloat16", "causal": true, "use_2cta": true, "head_dim": 192, "head_dim_v": 128}


// ===== COMPILED SASS (sm_100a) =====

	.target	sm_100a

	.elftype	@"ET_EXEC"


//--------------------- .note.nv.tkinfo           --------------------------
	.section	.note.nv.tkinfo,"",@"SHT_NOTE"
	.sectionflags	@"SHF_NOTE_NV_TKINFO"
	.tkinfo
        /*0018*/ 	.word	0x00000081
        /*0030*/ 	.string	""
        /*0030*/ 	.string	"ptxas"
        /*0030*/ 	.string	"Cuda compilation tools, release 12.9, V12.9.83"
        /*0030*/ 	.string	"Build system must define TOOLS_VERSION_EXTENDED"
        /*0030*/ 	.string	"-O 3 -arch sm_100a "



//--------------------- .note.nv.cuver            --------------------------
	.section	.note.nv.cuver,"",@"SHT_NOTE"
	.sectionflags	@"SHF_NOTE_NV_CUVER"
        /*0018*/ 	.short	0x0001
        /*001a*/ 	.short	0x0064
        /*001c*/ 	.short	0x0001
        /*001e*/ 	.short	0x0000
        /*0020*/ 	.short	0x0001
        /*0022*/ 	.short	0x0000


//--------------------- .nv.info                  --------------------------
	.section	.nv.info,"",@"SHT_CUDA_INFO"
	.align	4


	//----- nvinfo : EIATTR_REGCOUNT
	.align		4
        /*0000*/ 	.byte	0x04, 0x2f
        /*0002*/ 	.short	(.L_6 - .L_5)
	.align		4
.L_5:
        /*0004*/ 	.word	index@(kernel_cutlass_kernel_flash_attncuteflash_bwd_sm100FlashAttentionBackwardSm100_object_at__tensor0000o19211101213_tensor0000_o_19210111213_tensor0000o19211101213_tensor0000_o_19210111213_t_0)
        /*0008*/ 	.word	0x00000080


	//----- nvinfo : EIATTR_FRAME_SIZE
	.align		4
.L_6:
        /*000c*/ 	.byte	0x04, 0x11
        /*000e*/ 	.short	(.L_8 - .L_7)
	.align		4
.L_7:
        /*0010*/ 	.word	index@($__internal_2_$__cuda_sm10x_tcgen05_guardrail_trap_unallocated_columns_being_dealloced)
        /*0014*/ 	.word	0x00000030


	//----- nvinfo : EIATTR_FRAME_SIZE
	.align		4
.L_8:
        /*0018*/ 	.byte	0x04, 0x11
        /*001a*/ 	.short	(.L_10 - .L_9)
	.align		4
.L_9:
        /*001c*/ 	.word	index@($__internal_1_$__cuda_sm10x_tcgen05_guardrail_trap_phase_invalid_during_alloc)
        /*0020*/ 	.word	0x00000030


	//----- nvinfo : EIATTR_FRAME_SIZE
	.align		4
.L_10:
        /*0024*/ 	.byte	0x04, 0x11
        /*0026*/ 	.short	(.L_12 - .L_11)
	.align		4
.L_11:
        /*0028*/ 	.word	index@($__internal_0_$__cuda_sm10x_tcgen05_guardrail_trap_col_being_dealloced_not_returned_by_alloc)
        /*002c*/ 	.word	0x00000030


	//----- nvinfo : EIATTR_FRAME_SIZE
	.align		4
.L_12:
        /*0030*/ 	.byte	0x04, 0x11
        /*0032*/ 	.short	(.L_14 - .L_13)
	.align		4
.L_13:
        /*0034*/ 	.word	index@(kernel_cutlass_kernel_flash_attncuteflash_bwd_sm100FlashAttentionBackwardSm100_object_at__tensor0000o19211101213_tensor0000_o_19210111213_tensor0000o19211101213_tensor0000_o_19210111213_t_0)
        /*0038*/ 	.word	0x00000030


	//----- nvinfo : EIATTR_MIN_STACK_SIZE
	.align		4
.L_14:
        /*003c*/ 	.byte	0x04, 0x12
        /*003e*/ 	.short	(.L_16 - .L_15)
	.align		4
.L_15:
        /*0040*/ 	.word	index@(kernel_cutlass_kernel_flash_attncuteflash_bwd_sm100FlashAttentionBackwardSm100_object_at__tensor0000o19211101213_tensor0000_o_19210111213_tensor0000o19211101213_tensor0000_o_19210111213_t_0)
        /*0044*/ 	.word	0x00000030
.L_16:


//--------------------- .nv.info.kernel_cutlass_kernel_flash_attncuteflash_bwd_sm100FlashAttentionBackwardSm100_object_at__tensor0000o19211101213_tensor0000_o_19210111213_tensor0000o19211101213_tensor0000_o_19210111213_t_0 --------------------------
	.section	.nv.info.kernel_cutlass_kernel_flash_attncuteflash_bwd_sm100FlashAttentionBackwardSm100_object_at__tensor0000o19211101213_tensor0000_o_19210111213_tensor0000o19211101213_tensor0000_o_19210111213_t_0,"",@"SHT_CUDA_INFO"
	.sectionflags	@""
	.align	4


	//----- nvinfo : EIATTR_CUDA_API_VERSION
	.align		4
        /*0000*/ 	.byte	0x04, 0x37
        /*0002*/ 	.short	(.L_18 - .L_17)
.L_17:
        /*0004*/ 	.word	0x00000081


	//----- nvinfo : EIATTR_KPARAM_INFO
	.align		4
.L_18:
        /*0008*/ 	.byte	0x04, 0x17
        /*000a*/ 	.short	(.L_20 - .L_19)
.L_19:
        /*000c*/ 	.word	0x00000000
        /*0010*/ 	.short	0x0021
        /*0012*/ 	.short	0x0624
        /*0014*/ 	.byte	0x00, 0xf0, 0x31, 0x00


	//----- nvinfo : EIATTR_KPARAM_INFO
	.align		4
.L_20:
        /*0018*/ 	.byte	0x04, 0x17
        /*001a*/ 	.short	(.L_22 - .L_21)
.L_21:
        /*001c*/ 	.word	0x00000000
        /*0020*/ 	.short	0x0020
        /*0022*/ 	.short	0x0620
        /*0024*/ 	.byte	0x00, 0xf0, 0x11, 0x00


	//----- nvinfo : EIATTR_KPARAM_INFO
	.align		4
.L_22:
        /*0028*/ 	.byte	0x04, 0x17
        /*002a*/ 	.short	(.L_24 - .L_23)
.L_23:
        /*002c*/ 	.word	0x00000000
        /*0030*/ 	.short	0x001f
        /*0032*/ 	.short	0x061c
        /*0034*/ 	.byte	0x00, 0xf0, 0x11, 0x00


	//----- nvinfo : EIATTR_KPARAM_INFO
	.align		4
.L_24:
        /*0038*/ 	.byte	0x04, 0x17
        /*003a*/ 	.short	(.L_26 - .L_25)
.L_25:
        /*003c*/ 	.word	0x00000000
        /*0040*/ 	.short	0x001e
        /*0042*/ 	.short	0x0618
        /*0044*/ 	.byte	0x00, 0xf0, 0x11, 0x00


	//----- nvinfo : EIATTR_KPARAM_INFO
	.align		4
.L_26:
        /*0048*/ 	.byte	0x04, 0x17
        /*004a*/ 	.short	(.L_28 - .L_27)
.L_27:
        /*004c*/ 	.word	0x00000000
        /*0050*/ 	.short	0x001d
        /*0052*/ 	.short	0x0614
        /*0054*/ 	.byte	0x00, 0xf0, 0x11, 0x00


	//----- nvinfo : EIATTR_KPARAM_INFO
	.align		4
.L_28:
        /*0058*/ 	.byte	0x04, 0x17
        /*005a*/ 	.short	(.L_30 - .L_29)
.L_29:
        /*005c*/ 	.word	0x00000000
        /*0060*/ 	.short	0x001c
        /*0062*/ 	.short	0x0610
        /*0064*/ 	.byte	0x00, 0xf0, 0x11, 0x00


	//----- nvinfo : EIATTR_KPARAM_INFO
	.align		4
.L_30:
        /*0068*/ 	.byte	0x04, 0x17
        /*006a*/ 	.short	(.L_32 - .L_31)
.L_31:
        /*006c*/ 	.word	0x00000000
        /*0070*/ 	.short	0x001b
        /*0072*/ 	.short	0x060c
        /*0074*/ 	.byte	0x00, 0xf0, 0x0d, 0x00


	//----- nvinfo : EIATTR_KPARAM_INFO
	.align		4
.L_32:
        /*0078*/ 	.byte	0x04, 0x17
        /*007a*/ 	.short	(.L_34 - .L_33)
.L_33:
        /*007c*/ 	.word	0x00000000
        /*0080*/ 	.short	0x001a
        /*0082*/ 	.short	0x0609
        /*0084*/ 	.byte	0x00, 0xf0, 0x0d, 0x00


	//----- nvinfo : EIATTR_KPARAM_INFO
	.align		4
.L_34:
        /*0088*/ 	.byte	0x04, 0x17
        /*008a*/ 	.short	(.L_36 - .L_35)
.L_35:
        /*008c*/ 	.word	0x00000000
        /*0090*/ 	.short	0x0019
        /*0092*/ 	.short	0x0606
        /*0094*/ 	.byte	0x00, 0xf0, 0x0d, 0x00


	//----- nvinfo : EIATTR_KPARAM_INFO
	.align		4
.L_36:
        /*0098*/ 	.byte	0x04, 0x17
        /*009a*/ 	.short	(.L_38 - .L_37)
.L_37:
        /*009c*/ 	.word	0x00000000
        /*00a0*/ 	.short	0x0018
        /*00a2*/ 	.short	0x0603
        /*00a4*/ 	.byte	0x00, 0xf0, 0x0d, 0x00


	//----- nvinfo : EIATTR_KPARAM_INFO
	.align		4
.L_38:
        /*00a8*/ 	.byte	0x04, 0x17
        /*00aa*/ 	.short	(.L_40 - .L_39)
.L_39:
        /*00ac*/ 	.word	0x00000000
        /*00b0*/ 	.short	0x0017
        /*00b2*/ 	.short	0x0600
        /*00b4*/ 	.byte	0x00, 0xf0, 0x0d, 0x00


	//----- nvinfo : EIATTR_KPARAM_INFO
	.align		4
.L_40:
        /*00b8*/ 	.byte	0x04, 0x17
        /*00ba*/ 	.short	(.L_42 - .L_41)
.L_41:
        /*00bc*/ 	.word	0x00000000
        /*00c0*/ 	.short	0x0016
        /*00c2*/ 	.short	0x0580
        /*00c4*/ 	.byte	0x00, 0xf0, 0x01, 0x02


	//----- nvinfo : EIATTR_KPARAM_INFO
	.align		4
.L_42:
        /*00c8*/ 	.byte	0x04, 0x17
        /*00ca*/ 	.short	(.L_44 - .L_43)
.L_43:
        /*00cc*/ 	.word	0x00000000
        /*00d0*/ 	.short	0x0015
        /*00d2*/ 	.short	0x0500
        /*00d4*/ 	.byte	0x00, 0xf0, 0x01, 0x02


	//----- nvinfo : EIATTR_KPARAM_INFO
	.align		4
.L_44:
        /*00d8*/ 	.byte	0x04, 0x17
        /*00da*/ 	.short	(.L_46 - .L_45)
.L_45:
        /*00dc*/ 	.word	0x00000000
        /*00e0*/ 	.short	0x0014
        /*00e2*/ 	.short	0x0480
        /*00e4*/ 	.byte	0x00, 0xf0, 0x01, 0x02


	//----- nvinfo : EIATTR_KPARAM_INFO
	.align		4
.L_46:
        /*00e8*/ 	.byte	0x04, 0x17
        /*00ea*/ 	.short	(.L_48 - .L_47)
.L_47:
        /*00ec*/ 	.word	0x00000000
        /*00f0*/ 	.short	0x0013
        /*00f2*/ 	.short	0x0400
        /*00f4*/ 	.byte	0x00, 0xf0, 0x01, 0x02


	//----- nvinfo : EIATTR_KPARAM_INFO
	.align		4
.L_48:
        /*00f8*/ 	.byte	0x04, 0x17
        /*00fa*/ 	.short	(.L_50 - .L_49)
.L_49:
        /*00fc*/ 	.word	0x00000000
        /*0100*/ 	.short	0x0012
        /*0102*/ 	.short	0x0380
        /*0104*/ 	.byte	0x00, 0xf0, 0x01, 0x02


	//----- nvinfo : EIATTR_KPARAM_INFO
	.align		4
.L_50:
        /*0108*/ 	.byte	0x04, 0x17
        /*010a*/ 	.short	(.L_52 - .L_51)
.L_51:
        /*010c*/ 	.word	0x00000000
        /*0110*/ 	.short	0x0011
        /*0112*/ 	.short	0x0300
        /*0114*/ 	.byte	0x00, 0xf0, 0x01, 0x02


	//----- nvinfo : EIATTR_KPARAM_INFO
	.align		4
.L_52:
        /*0118*/ 	.byte	0x04, 0x17
        /*011a*/ 	.short	(.L_54 - .L_53)
.L_53:
        /*011c*/ 	.word	0x00000000
        /*0120*/ 	.short	0x0010
        /*0122*/ 	.short	0x0280
        /*0124*/ 	.byte	0x00, 0xf0, 0x01, 0x02


	//----- nvinfo : EIATTR_KPARAM_INFO
	.align		4
.L_54:
        /*0128*/ 	.byte	0x04, 0x17
        /*012a*/ 	.short	(.L_56 - .L_55)
.L_55:
        /*012c*/ 	.word	0x00000000
        /*0130*/ 	.short	0x000f
        /*0132*/ 	.short	0x0200
        /*0134*/ 	.byte	0x00, 0xf0, 0x01, 0x02


	//----- nvinfo : EIATTR_KPARAM_INFO
	.align		4
.L_56:
        /*0138*/ 	.byte	0x04, 0x17
        /*013a*/ 	.short	(.L_58 - .L_57)
.L_57:
        /*013c*/ 	.word	0x00000000
        /*0140*/ 	.short	0x000e
        /*0142*/ 	.short	0x0180
        /*0144*/ 	.byte	0x00, 0xf0, 0x01, 0x02


	//----- nvinfo : EIATTR_KPARAM_INFO
	.align		4
.L_58:
        /*0148*/ 	.byte	0x04, 0x17
        /*014a*/ 	.short	(.L_60 - .L_59)
.L_59:
        /*014c*/ 	.word	0x00000000
        /*0150*/ 	.short	0x000d
        /*0152*/ 	.short	0x013c
        /*0154*/ 	.byte	0x00, 0xf0, 0x31, 0x00


	//----- nvinfo : EIATTR_KPARAM_INFO
	.align		4
.L_60:
        /*0158*/ 	.byte	0x04, 0x17
        /*015a*/ 	.short	(.L_62 - .L_61)
.L_61:
        /*015c*/ 	.word	0x00000000
        /*0160*/ 	.short	0x000c
        /*0162*/ 	.short	0x0130
        /*0164*/ 	.byte	0x00, 0xf0, 0x31, 0x00


	//----- nvinfo : EIATTR_KPARAM_INFO
	.align		4
.L_62:
        /*0168*/ 	.byte	0x04, 0x17
        /*016a*/ 	.short	(.L_64 - .L_63)
.L_63:
        /*016c*/ 	.word	0x00000000
        /*0170*/ 	.short	0x000b
        /*0172*/ 	.short	0x0108
        /*0174*/ 	.byte	0x00, 0xf0, 0xa1, 0x00


	//----- nvinfo : EIATTR_KPARAM_INFO
	.align		4
.L_64:
        /*0178*/ 	.byte	0x04, 0x17
        /*017a*/ 	.short	(.L_66 - .L_65)
.L_65:
        /*017c*/ 	.word	0x00000000
        /*0180*/ 	.short	0x000a
        /*0182*/ 	.short	0x00d8
        /*0184*/ 	.byte	0x00, 0xf0, 0xc1, 0x00


	//----- nvinfo : EIATTR_KPARAM_INFO
	.align		4
.L_66:
        /*0188*/ 	.byte	0x04, 0x17
        /*018a*/ 	.short	(.L_68 - .L_67)
.L_67:
        /*018c*/ 	.word	0x00000000
        /*0190*/ 	.short	0x0009
        /*0192*/ 	.short	0x00a8
        /*0194*/ 	.byte	0x00, 0xf0, 0xc1, 0x00


	//----- nvinfo : EIATTR_KPARAM_INFO
	.align		4
.L_68:
        /*0198*/ 	.byte	0x04, 0x17
        /*019a*/ 	.short	(.L_70 - .L_69)
.L_69:
        /*019c*/ 	.word	0x00000000
        /*01a0*/ 	.short	0x0008
        /*01a2*/ 	.short	0x009c
        /*01a4*/ 	.byte	0x00, 0xf0, 0x31, 0x00


	//----- nvinfo : EIATTR_KPARAM_INFO
	.align		4
.L_70:
        /*01a8*/ 	.byte	0x04, 0x17
        /*01aa*/ 	.short	(.L_72 - .L_71)
.L_71:
        /*01ac*/ 	.word	0x00000000
        /*01b0*/ 	.short	0x0007
        /*01b2*/ 	.short	0x0090
        /*01b4*/ 	.byte	0x00, 0xf0, 0x31, 0x00


	//----- nvinfo : EIATTR_KPARAM_INFO
	.align		4
.L_72:
        /*01b8*/ 	.byte	0x04, 0x17
        /*01ba*/ 	.short	(.L_74 - .L_73)
.L_73:
        /*01bc*/ 	.word	0x00000000
        /*01c0*/ 	.short	0x0006
        /*01c2*/ 	.short	0x0068
        /*01c4*/ 	.byte	0x00, 0xf0, 0xa1, 0x00


	//----- nvinfo : EIATTR_KPARAM_INFO
	.align		4
.L_74:
        /*01c8*/ 	.byte	0x04, 0x17
        /*01ca*/ 	.short	(.L_76 - .L_75)
.L_75:
        /*01cc*/ 	.word	0x00000000
        /*01d0*/ 	.short	0x0005
        /*01d2*/ 	.short	0x0040
        /*01d4*/ 	.byte	0x00, 0xf0, 0xa1, 0x00


	//----- nvinfo : EIATTR_KPARAM_INFO
	.align		4
.L_76:
        /*01d8*/ 	.byte	0x04, 0x17
        /*01da*/ 	.short	(.L_78 - .L_77)
.L_77:
        /*01dc*/ 	.word	0x00000000
        /*01e0*/ 	.short	0x0004
        /*01e2*/ 	.short	0x0030
        /*01e4*/ 	.byte	0x00, 0xf0, 0x31, 0x00


	//----- nvinfo : EIATTR_KPARAM_INFO
	.align		4
.L_78:
        /*01e8*/ 	.byte	0x04, 0x17
        /*01ea*/ 	.short	(.L_80 - .L_79)
.L_79:
        /*01ec*/ 	.word	0x00000000
        /*01f0*/ 	.short	0x0003
        /*01f2*/ 	.short	0x0024
        /*01f4*/ 	.byte	0x00, 0xf0, 0x31, 0x00


	//----- nvinfo : EIATTR_KPARAM_INFO
	.align		4
.L_80:
        /*01f8*/ 	.byte	0x04, 0x17
        /*01fa*/ 	.short	(.L_82 - .L_81)
.L_81:
        /*01fc*/ 	.word	0x00000000
        /*0200*/ 	.short	0x0002
        /*0202*/ 	.short	0x0018
        /*0204*/ 	.byte	0x00, 0xf0, 0x31, 0x00


	//----- nvinfo : EIATTR_KPARAM_INFO
	.align		4
.L_82:
        /*0208*/ 	.byte	0x04, 0x17
        /*020a*/ 	.short	(.L_84 - .L_83)
.L_83:
        /*020c*/ 	.word	0x00000000
        /*0210*/ 	.short	0x0001
        /*0212*/ 	.short	0x000c
        /*0214*/ 	.byte	0x00, 0xf0, 0x31, 0x00


	//----- nvinfo : EIATTR_KPARAM_INFO
	.align		4
.L_84:
        /*0218*/ 	.byte	0x04, 0x17
        /*021a*/ 	.short	(.L_86 - .L_85)
.L_85:
        /*021c*/ 	.word	0x00000000
        /*0220*/ 	.short	0x0000
        /*0222*/ 	.short	0x0000
        /*0224*/ 	.byte	0x00, 0xf0, 0x31, 0x00


	//----- nvinfo : EIATTR_AT_ENTRY_FRAGMENTS
	.align		4
.L_86:
        /*0228*/ 	.byte	0x04, 0x4f
        /*022a*/ 	.short	(.L_88 - .L_87)


	//   ....[0]....
.L_87:
        /*022c*/ 	.word	0x00000004


	//   ....[1]....
        /*0230*/ 	.word	0x00000005


	//----- nvinfo : EIATTR_RESERVED_SMEM_USED
	.align		4
.L_88:
        /*0234*/ 	.byte	0x01, 0x41
	.zero		2


	//----- nvinfo : EIATTR_SPARSE_MMA_MASK
	.align		4
        /*0238*/ 	.byte	0x03, 0x50
        /*023a*/ 	.short	0x0000


	//----- nvinfo : EIATTR_TCGEN05_2CTA_USED
	.align		4
        /*023c*/ 	.byte	0x01, 0x52
	.zero		2


	//----- nvinfo : EIATTR_MAXREG_COUNT
	.align		4
        /*0240*/ 	.byte	0x03, 0x1b
        /*0242*/ 	.short	0x0080


	//----- nvinfo : EIATTR_NUM_BARRIERS
	.align		4
        /*0244*/ 	.byte	0x02, 0x4c
        /*0246*/ 	.byte	0x10
	.zero		1


	//----- nvinfo : EIATTR_ANNOTATIONS
	.align		4
        /*0248*/ 	.byte	0x04, 0x55
        /*024a*/ 	.short	(.L_90 - .L_89)


	//   ....[0]....
.L_89:
        /*024c*/ 	.word	0x00000001
        /*0250*/ 	.byte	0x00, 0x4d, 0x00, 0x00, 0x01, 0x00, 0x00, 0x00, 0xd0, 0x4d, 0x00, 0x00, 0x01, 0x00, 0x00, 0x00
        /*0260*/ 	.byte	0x10, 0x4e, 0x00, 0x00, 0x01, 0x00, 0x00, 0x00, 0xa0, 0x4e, 0x00, 0x00, 0x01, 0x00, 0x00, 0x00
        /*0270*/ 	.byte	0x60, 0x4f, 0x00, 0x00, 0x01, 0x00, 0x00, 0x00, 0x30, 0x5b, 0x00, 0x00, 0x01, 0x00, 0x00, 0x00
        /*0280*/ 	.byte	0x40, 0x5b, 0x00, 0x00, 0x01, 0x00, 0x00, 0x00, 0x50, 0x5b, 0x00, 0x00, 0x01, 0x00, 0x00, 0x00
        /*0290*/ 	.byte	0x60, 0x5b, 0x00, 0x00, 0x01, 0x00, 0x00, 0x00, 0x70, 0x5b, 0x00, 0x00, 0x01, 0x00, 0x00, 0x00
        /*02a0*/ 	.byte	0x80, 0x5b, 0x00, 0x00, 0x01, 0x00, 0x00, 0x00, 0x00, 0x5d, 0x00, 0x00


	//----- nvinfo : EIATTR_INT_WARP_WIDE_INSTR_OFFSETS
	.align		4
.L_90:
        /*02ac*/ 	.byte	0x04, 0x31
        /*02ae*/ 	.short	(.L_92 - .L_91)


	//   ....[0]....
.L_91:
        /*02b0*/ 	.word	0x000075b0


	//   ....[1]....
        /*02b4*/ 	.word	0x000075e0


	//----- nvinfo : EIATTR_COOP_GROUP_MASK_REGIDS
	.align		4
.L_92:
        /*02b8*/ 	.byte	0x04, 0x29
        /*02ba*/ 	.short	(.L_94 - .L_93)


	//   ....[0]....
.L_93:
        /*02bc*/ 	.word	0xffffffff


	//   ....[1]....
        /*02c0*/ 	.word	0xffffffff


	//   ....[2]....
        /*02c4*/ 	.word	0xffffffff


	//   ....[3]....
        /*02c8*/ 	.word	0xffffffff


	//   ....[4]....
        /*02cc*/ 	.word	0xffffffff


	//   ....[5]....
        /*02d0*/ 	.word	0xffffffff


	//   ....[6]....
        /*02d4*/ 	.word	0xffffffff


	//   ....[7]....
        /*02d8*/ 	.word	0xffffffff


	//   ....[8]....
        /*02dc*/ 	.word	0xffffffff


	//   ....[9]....
        /*02e0*/ 	.word	0xffffffff


	//   ....[10]....
        /*02e4*/ 	.word	0xffffffff


	//   ....[11]....
        /*02e8*/ 	.word	0xffffffff


	//   ....[12]....
        /*02ec*/ 	.word	0xffffffff


	//   ....[13]....
        /*02f0*/ 	.word	0xffffffff


	//----- nvinfo : EIATTR_COOP_GROUP_INSTR_OFFSETS
	.align		4
.L_94:
        /*02f4*/ 	.byte	0x04, 0x28
        /*02f6*/ 	.short	(.L_96 - .L_95)


	//   ....[0]....
.L_95:
        /*02f8*/ 	.word	0x00000800


	//   ....[1]....
        /*02fc*/ 	.word	0x00000980


	//   ....[2]....
        /*0300*/ 	.word	0x00000b40


	//   ....[3]....
        /*0304*/ 	.word	0x00000cc0


	//   ....[4]....
        /*0308*/ 	.word	0x00000e40


	//   ....[5]....
        /*030c*/ 	.word	0x00001200


	//   ....[6]....
        /*0310*/ 	.word	0x000038a0


	//   ....[7]....
        /*0314*/ 	.word	0x00003eb0


	//   ....[8]....
        /*0318*/ 	.word	0x00007440


	//   ....[9]....
        /*031c*/ 	.word	0x000076a0


	//   ....[10]....
        /*0320*/ 	.word	0x0000a930


	//   ....[11]....
        /*0324*/ 	.word	0x0000b520


	//   ....[12]....
        /*0328*/ 	.word	0x0000b870


	//   ....[13]....
        /*032c*/ 	.word	0x0000bc80


	//----- nvinfo : EIATTR_REG_RECONFIG
	.align		4
.L_96:
        /*0330*/ 	.byte	0x01, 0x54
	.zero		2


	//----- nvinfo : EIATTR_VRC_CTA_INIT_COUNT
	.align		4
        /*0334*/ 	.byte	0x02, 0x4a
        /*0336*/ 	.byte	0x80
	.zero		1


	//----- nvinfo : EIATTR_MBARRIER_INSTR_OFFSETS
	.align		4
        /*0338*/ 	.byte	0x04, 0x39
        /*033a*/ 	.short	(.L_98 - .L_97)


	//   ....[0]....
.L_97:
        /*033c*/ 	.word	0x000003d0
        /*0340*/ 	.word	0x000000ff
        /*0344*/ 	.word	0x00000118
        /*0348*/ 	.short	0x0100
        /*034a*/ 	.byte	0x06
	.zero		1


	//   ....[1]....
        /*034c*/ 	.word	0x000004b0
        /*0350*/ 	.word	0x000000ff
        /*0354*/ 	.word	0x00000108
        /*0358*/ 	.short	0x0100
        /*035a*/ 	.byte	0x04
	.zero		1


	//   ....[2]....
        /*035c*/ 	.word	0x000004c0
        /*0360*/ 	.word	0x000000ff
        /*0364*/ 	.word	0x00000100
        /*0368*/ 	.short	0x0100
        /*036a*/ 	.byte	0x04
	.zero		1


	//   ....[3]....
        /*036c*/ 	.word	0x000004d0
        /*0370*/ 	.word	0x000000ff
        /*0374*/ 	.word	0x00000110
        /*0378*/ 	.short	0x0100
        /*037a*/ 	.byte	0x04
	.zero		1


	//   ....[4]....
        /*037c*/ 	.word	0x00000590
        /*0380*/ 	.word	0x000000ff
        /*0384*/ 	.word	0x000000d8
        /*0388*/ 	.short	0x0100
        /*038a*/ 	.byte	0x06
	.zero		1


	//   ....[5]....
        /*038c*/ 	.word	0x00000790
        /*0390*/ 	.word	0x000000ff
        /*0394*/ 	.word	0x00000040
        /*0398*/ 	.short	0x0100
        /*039a*/ 	.byte	0x04
	.zero		1


	//   ....[6]....
        /*039c*/ 	.word	0x000007a0
        /*03a0*/ 	.word	0x000000ff
        /*03a4*/ 	.word	0x00000048
        /*03a8*/ 	.short	0x0100
        /*03aa*/ 	.byte	0x04
	.zero		1


	//   ....[7]....
        /*03ac*/ 	.word	0x00000920
        /*03b0*/ 	.word	0x000000ff
        /*03b4*/ 	.word	0x00000050
        /*03b8*/ 	.short	0x0100
        /*03ba*/ 	.byte	0x08
	.zero		1


	//   ....[8]....
        /*03bc*/ 	.word	0x00000930
        /*03c0*/ 	.word	0x000000ff
        /*03c4*/ 	.word	0x00000058
        /*03c8*/ 	.short	0x0100
        /*03ca*/ 	.byte	0x08
	.zero		1


	//   ....[9]....
        /*03cc*/ 	.word	0x00000ab0
        /*03d0*/ 	.word	0x000000ff
        /*03d4*/ 	.word	0x00000070
        /*03d8*/ 	.short	0x0100
        /*03da*/ 	.byte	0x04
	.zero		1


	//   ....[10]....
        /*03dc*/ 	.word	0x00000ac0
        /*03e0*/ 	.word	0x000000ff
        /*03e4*/ 	.word	0x00000078
        /*03e8*/ 	.short	0x0100
        /*03ea*/ 	.byte	0x04
	.zero		1


	//   ....[11]....
        /*03ec*/ 	.word	0x00000ad0
        /*03f0*/ 	.word	0x000000ff
        /*03f4*/ 	.word	0x00000080
        /*03f8*/ 	.short	0x0100
        /*03fa*/ 	.byte	0x04
	.zero		1


	//   ....[12]....
        /*03fc*/ 	.word	0x00000ae0
        /*0400*/ 	.word	0x000000ff
        /*0404*/ 	.word	0x00000088
        /*0408*/ 	.short	0x0100
        /*040a*/ 	.byte	0x04
	.zero		1


	//   ....[13]....
        /*040c*/ 	.word	0x00000c60
        /*0410*/ 	.word	0x000000ff
        /*0414*/ 	.word	0x00000090
        /*0418*/ 	.short	0x0100
        /*041a*/ 	.byte	0x08
	.zero		1


	//   ....[14]....
        /*041c*/ 	.word	0x00000c70
        /*0420*/ 	.word	0x000000ff
        /*0424*/ 	.word	0x00000098
        /*0428*/ 	.short	0x0100
        /*042a*/ 	.byte	0x08
	.zero		1


	//   ....[15]....
        /*042c*/ 	.word	0x00000de0
        /*0430*/ 	.word	0x000000ff
        /*0434*/ 	.word	0x00000060
        /*0438*/ 	.short	0x0100
        /*043a*/ 	.byte	0x08
	.zero		1


	//   ....[16]....
        /*043c*/ 	.word	0x00000df0
        /*0440*/ 	.word	0x000000ff
        /*0444*/ 	.word	0x00000068
        /*0448*/ 	.short	0x0100
        /*044a*/ 	.byte	0x08
	.zero		1


	//   ....[17]....
        /*044c*/ 	.word	0x00001070
        /*0450*/ 	.word	0x000000ff
        /*0454*/ 	.word	0x00000020
        /*0458*/ 	.short	0x0100
        /*045a*/ 	.byte	0x05
	.zero		1


	//   ....[18]....
        /*045c*/ 	.word	0x00001080
        /*0460*/ 	.word	0x000000ff
        /*0464*/ 	.word	0x00000028
        /*0468*/ 	.short	0x0100
        /*046a*/ 	.byte	0x05
	.zero		1


	//   ....[19]....
        /*046c*/ 	.word	0x00001090
        /*0470*/ 	.word	0x000000ff
        /*0474*/ 	.word	0x00000030
        /*0478*/ 	.short	0x0100
        /*047a*/ 	.byte	0x04
	.zero		1


	//   ....[20]....
        /*047c*/ 	.word	0x000010a0
        /*0480*/ 	.word	0x000000ff
        /*0484*/ 	.word	0x00000038
        /*0488*/ 	.short	0x0100
        /*048a*/ 	.byte	0x04
	.zero		1


	//   ....[21]....
        /*048c*/ 	.word	0x000010b0
        /*0490*/ 	.word	0x000000ff
        /*0494*/ 	.word	0x00000000
        /*0498*/ 	.short	0x0100
        /*049a*/ 	.byte	0x04
	.zero		1


	//   ....[22]....
        /*049c*/ 	.word	0x000010c0
        /*04a0*/ 	.word	0x000000ff
        /*04a4*/ 	.word	0x00000008
        /*04a8*/ 	.short	0x0100
        /*04aa*/ 	.byte	0x04
	.zero		1


	//   ....[23]....
        /*04ac*/ 	.word	0x00001170
        /*04b0*/ 	.word	0x000000ff
        /*04b4*/ 	.word	0x000000f0
        /*04b8*/ 	.short	0x0100
        /*04ba*/ 	.byte	0x04
	.zero		1


	//   ....[24]....
        /*04bc*/ 	.word	0x00001180
        /*04c0*/ 	.word	0x000000ff
        /*04c4*/ 	.word	0x000000f8
        /*04c8*/ 	.short	0x0100
        /*04ca*/ 	.byte	0x04
	.zero		1


	//   ....[25]....
        /*04cc*/ 	.word	0x00001190
        /*04d0*/ 	.word	0x000000ff
        /*04d4*/ 	.word	0x00000010
        /*04d8*/ 	.short	0x0100
        /*04da*/ 	.byte	0x04
	.zero		1


	//   ....[26]....
        /*04dc*/ 	.word	0x000011a0
        /*04e0*/ 	.word	0x000000ff
        /*04e4*/ 	.word	0x00000018
        /*04e8*/ 	.short	0x0100
        /*04ea*/ 	.byte	0x04
	.zero		1


	//   ....[27]....
        /*04ec*/ 	.word	0x00001560
        /*04f0*/ 	.word	0x000000ff
        /*04f4*/ 	.word	0x00000108
        /*04f8*/ 	.short	0x010a
        /*04fa*/ 	.byte	0x04
	.zero		1


	//   ....[28]....
        /*04fc*/ 	.word	0x000015b0
        /*0500*/ 	.word	0x000000ff
        /*0504*/ 	.word	0x00000000
        /*0508*/ 	.short	0x0101
        /*050a*/ 	.byte	0x05
	.zero		1


	//   ....[29]....
        /*050c*/ 	.word	0x000015c0
        /*0510*/ 	.word	0x000000ff
        /*0514*/ 	.word	0x00000108
        /*0518*/ 	.short	0x010a
        /*051a*/ 	.byte	0x04
	.zero		1


	//   ....[30]....
        /*051c*/ 	.word	0x00001600
        /*0520*/ 	.word	0x000000ff
        /*0524*/ 	.word	0x00000000
        /*0528*/ 	.short	0x0101
        /*052a*/ 	.byte	0x05
	.zero		1


	//   ....[31]....
        /*052c*/ 	.word	0x00001610
        /*0530*/ 	.word	0x000000ff
        /*0534*/ 	.word	0x00000108
        /*0538*/ 	.short	0x010a
        /*053a*/ 	.byte	0x04
	.zero		1


	//   ....[32]....
        /*053c*/ 	.word	0x00001670
        /*0540*/ 	.word	0x000000ff
        /*0544*/ 	.word	0x00000000
        /*0548*/ 	.short	0x0101
        /*054a*/ 	.byte	0x05
	.zero		1


	//   ....[33]....
        /*054c*/ 	.word	0x00001680
        /*0550*/ 	.word	0x000000ff
        /*0554*/ 	.word	0x00000108
        /*0558*/ 	.short	0x010a
        /*055a*/ 	.byte	0x04
	.zero		1


	//   ....[34]....
        /*055c*/ 	.word	0x000016b0
        /*0560*/ 	.word	0x000000ff
        /*0564*/ 	.word	0x00000000
        /*0568*/ 	.short	0x0101
        /*056a*/ 	.byte	0x05
	.zero		1


	//   ....[35]....
        /*056c*/ 	.word	0x00001730
        /*0570*/ 	.word	0x000000ff
        /*0574*/ 	.word	0x00000108
        /*0578*/ 	.short	0x010a
        /*057a*/ 	.byte	0x04
	.zero		1


	//   ....[36]....
        /*057c*/ 	.word	0x00001790
        /*0580*/ 	.word	0x000000ff
        /*0584*/ 	.word	0x00000000
        /*0588*/ 	.short	0x0101
        /*058a*/ 	.byte	0x05
	.zero		1


	//   ....[37]....
        /*058c*/ 	.word	0x00001940
        /*0590*/ 	.word	0x000000ff
        /*0594*/ 	.word	0x00000008
        /*0598*/ 	.short	0x010a
        /*059a*/ 	.byte	0x04
	.zero		1


	//   ....[38]....
        /*059c*/ 	.word	0x00001e60
        /*05a0*/ 	.word	0x000000ff
        /*05a4*/ 	.word	0x00000028
        /*05a8*/ 	.short	0x010a
        /*05aa*/ 	.byte	0x04
	.zero		1


	//   ....[39]....
        /*05ac*/ 	.word	0x00002030
        /*05b0*/ 	.word	0x000000ff
        /*05b4*/ 	.word	0x00000018
        /*05b8*/ 	.short	0x010a
        /*05ba*/ 	.byte	0x04
	.zero		1


	//   ....[40]....
        /*05bc*/ 	.word	0x00002340
        /*05c0*/ 	.word	0x000000ff
        /*05c4*/ 	.word	0x00000038
        /*05c8*/ 	.short	0x010a
        /*05ca*/ 	.byte	0x04
	.zero		1


	//   ....[41]....
        /*05cc*/ 	.word	0x00002530
        /*05d0*/ 	.word	0x000000ff
        /*05d4*/ 	.word	0x00000008
        /*05d8*/ 	.short	0x010a
        /*05da*/ 	.byte	0x04
	.zero		1


	//   ....[42]....
        /*05dc*/ 	.word	0x00002a00
        /*05e0*/ 	.word	0x000000ff
        /*05e4*/ 	.word	0x00000018
        /*05e8*/ 	.short	0x010a
        /*05ea*/ 	.byte	0x04
	.zero		1


	//   ....[43]....
        /*05ec*/ 	.word	0x00002ed0
        /*05f0*/ 	.word	0x000000ff
        /*05f4*/ 	.word	0x00000028
        /*05f8*/ 	.short	0x010a
        /*05fa*/ 	.byte	0x04
	.zero		1


	//   ....[44]....
        /*05fc*/ 	.word	0x000030b0
        /*0600*/ 	.word	0x000000ff
        /*0604*/ 	.word	0x00000008
        /*0608*/ 	.short	0x010a
        /*060a*/ 	.byte	0x04
	.zero		1


	//   ....[45]....
        /*060c*/ 	.word	0x00003180
        /*0610*/ 	.word	0x000000ff
        /*0614*/ 	.word	0x00000038
        /*0618*/ 	.short	0x010a
        /*061a*/ 	.byte	0x04
	.zero		1


	//   ....[46]....
        /*061c*/ 	.word	0x00003310
        /*0620*/ 	.word	0x000000ff
        /*0624*/ 	.word	0x00000018
        /*0628*/ 	.short	0x010a
        /*062a*/ 	.byte	0x04
	.zero		1


	//   ....[47]....
        /*062c*/ 	.word	0x00003400
        /*0630*/ 	.word	0x000000ff
        /*0634*/ 	.word	0x00000008
        /*0638*/ 	.short	0x010a
        /*063a*/ 	.byte	0x04
	.zero		1


	//   ....[48]....
        /*063c*/ 	.word	0x000034d0
        /*0640*/ 	.word	0x000000ff
        /*0644*/ 	.word	0x00000018
        /*0648*/ 	.short	0x010a
        /*064a*/ 	.byte	0x04
	.zero		1


	//   ....[49]....
        /*064c*/ 	.word	0x000035d0
        /*0650*/ 	.word	0x000000ff
        /*0654*/ 	.word	0x00000008
        /*0658*/ 	.short	0x010a
        /*065a*/ 	.byte	0x04
	.zero		1


	//   ....[50]....
        /*065c*/ 	.word	0x00003640
        /*0660*/ 	.word	0x000000ff
        /*0664*/ 	.word	0x00000028
        /*0668*/ 	.short	0x010a
        /*066a*/ 	.byte	0x04
	.zero		1


	//   ....[51]....
        /*066c*/ 	.word	0x000036a0
        /*0670*/ 	.word	0x000000ff
        /*0674*/ 	.word	0x00000018
        /*0678*/ 	.short	0x010a
        /*067a*/ 	.byte	0x04
	.zero		1


	//   ....[52]....
        /*067c*/ 	.word	0x00003700
        /*0680*/ 	.word	0x000000ff
        /*0684*/ 	.word	0x00000038
        /*0688*/ 	.short	0x010a
        /*068a*/ 	.byte	0x04
	.zero		1


	//   ....[53]....
        /*068c*/ 	.word	0x00003860
        /*0690*/ 	.word	0x000000ff
        /*0694*/ 	.word	0x000000d8
        /*0698*/ 	.short	0x0100
        /*069a*/ 	.byte	0x06
	.zero		1


	//   ....[54]....
        /*069c*/ 	.word	0x00003b20
        /*06a0*/ 	.word	0x00000008
        /*06a4*/ 	.word	0x00000000
        /*06a8*/ 	.short	0x010a
        /*06aa*/ 	.byte	0xff
	.zero		1


	//   ....[55]....
        /*06ac*/ 	.word	0x00003b40
        /*06b0*/ 	.word	0x00000008
        /*06b4*/ 	.word	0x00000000
        /*06b8*/ 	.short	0x010a
        /*06ba*/ 	.byte	0xff
	.zero		1


	//   ....[56]....
        /*06bc*/ 	.word	0x00003d20
        /*06c0*/ 	.word	0x00000008
        /*06c4*/ 	.word	0x00000000
        /*06c8*/ 	.short	0x010a
        /*06ca*/ 	.byte	0xff
	.zero		1


	//   ....[57]....
        /*06cc*/ 	.word	0x00003d40
        /*06d0*/ 	.word	0x00000008
        /*06d4*/ 	.word	0x00000000
        /*06d8*/ 	.short	0x010a
        /*06da*/ 	.byte	0xff
	.zero		1


	//   ....[58]....
        /*06dc*/ 	.word	0x00003e30
        /*06e0*/ 	.word	0x00000008
        /*06e4*/ 	.word	0x00000000
        /*06e8*/ 	.short	0x0101
        /*06ea*/ 	.byte	0xff
	.zero		1


	//   ....[59]....
        /*06ec*/ 	.word	0x00005ac0
        /*06f0*/ 	.word	0x000000ff
        /*06f4*/ 	.word	0x00000000
        /*06f8*/ 	.short	0x010a
        /*06fa*/ 	.byte	0x18
	.zero		1


	//   ....[60]....
        /*06fc*/ 	.word	0x00005b00
        /*0700*/ 	.word	0x000000ff
        /*0704*/ 	.word	0x00000098
        /*0708*/ 	.short	0x010a
        /*070a*/ 	.byte	0x18
	.zero		1


	//   ....[61]....
        /*070c*/ 	.word	0x000061e0
        /*0710*/ 	.word	0x000000ff
        /*0714*/ 	.word	0x00000010
        /*0718*/ 	.short	0x010a
        /*071a*/ 	.byte	0x18
	.zero		1


	//   ....[62]....
        /*071c*/ 	.word	0x000062a0
        /*0720*/ 	.word	0x000000ff
        /*0724*/ 	.word	0x00000048
        /*0728*/ 	.short	0x010a
        /*072a*/ 	.byte	0x18
	.zero		1


	//   ....[63]....
        /*072c*/ 	.word	0x00006810
        /*0730*/ 	.word	0x000000ff
        /*0734*/ 	.word	0x00000000
        /*0738*/ 	.short	0x010a
        /*073a*/ 	.byte	0x18
	.zero		1


	//   ....[64]....
        /*073c*/ 	.word	0x00006830
        /*0740*/ 	.word	0x000000ff
        /*0744*/ 	.word	0x00000058
        /*0748*/ 	.short	0x010a
        /*074a*/ 	.byte	0x18
	.zero		1


	//   ....[65]....
        /*074c*/ 	.word	0x00006b20
        /*0750*/ 	.word	0x000000ff
        /*0754*/ 	.word	0x00000010
        /*0758*/ 	.short	0x010a
        /*075a*/ 	.byte	0x18
	.zero		1


	//   ....[66]....
        /*075c*/ 	.word	0x00006db0
        /*0760*/ 	.word	0x000000ff
        /*0764*/ 	.word	0x00000060
        /*0768*/ 	.short	0x010a
        /*076a*/ 	.byte	0x18
	.zero		1


	//   ....[67]....
        /*076c*/ 	.word	0x00006dd0
        /*0770*/ 	.word	0x000000ff
        /*0774*/ 	.word	0x00000110
        /*0778*/ 	.short	0x010a
        /*077a*/ 	.byte	0x18
	.zero		1


	//   ....[68]....
        /*077c*/ 	.word	0x00007270
        /*0780*/ 	.word	0x000000ff
        /*0784*/ 	.word	0x00000080
        /*0788*/ 	.short	0x010a
        /*078a*/ 	.byte	0x18
	.zero		1


	//   ....[69]....
        /*078c*/ 	.word	0x000072a0
        /*0790*/ 	.word	0x000000ff
        /*0794*/ 	.word	0x00000088
        /*0798*/ 	.short	0x010a
        /*079a*/ 	.byte	0x18
	.zero		1


	//   ....[70]....
        /*079c*/ 	.word	0x000073f0
        /*07a0*/ 	.word	0x00000006
        /*07a4*/ 	.word	0x00000000
        /*07a8*/ 	.short	0x0101
        /*07aa*/ 	.byte	0xff
	.zero		1


	//   ....[71]....
        /*07ac*/ 	.word	0x00007400
        /*07b0*/ 	.word	0x000000ff
        /*07b4*/ 	.word	0x000000d8
        /*07b8*/ 	.short	0x010a
        /*07ba*/ 	.byte	0x18
	.zero		1


	//   ....[72]....
        /*07bc*/ 	.word	0x00007720
        /*07c0*/ 	.word	0x000000ff
        /*07c4*/ 	.word	0x000000d8
        /*07c8*/ 	.short	0x0100
        /*07ca*/ 	.byte	0x18
	.zero		1


	//   ....[73]....
        /*07cc*/ 	.word	0x00007d30
        /*07d0*/ 	.word	0x000000ff
        /*07d4*/ 	.word	0x00000020
        /*07d8*/ 	.short	0x010a
        /*07da*/ 	.byte	0x04
	.zero		1


	//   ....[74]....
        /*07dc*/ 	.word	0x00007d50
        /*07e0*/ 	.word	0x000000ff
        /*07e4*/ 	.word	0x00000040
        /*07e8*/ 	.short	0x010a
        /*07ea*/ 	.byte	0x04
	.zero		1


	//   ....[75]....
        /*07ec*/ 	.word	0x00007ef0
        /*07f0*/ 	.word	0x000000ff
        /*07f4*/ 	.word	0x00000000
        /*07f8*/ 	.short	0x0101
        /*07fa*/ 	.byte	0x16
	.zero		1


	//   ....[76]....
        /*07fc*/ 	.word	0x00009000
        /*0800*/ 	.word	0x000000ff
        /*0804*/ 	.word	0x00000028
        /*0808*/ 	.short	0x0101
        /*080a*/ 	.byte	0x04
	.zero		1


	//   ....[77]....
        /*080c*/ 	.word	0x00009010
        /*0810*/ 	.word	0x000000ff
        /*0814*/ 	.word	0x00000030
        /*0818*/ 	.short	0x010a
        /*081a*/ 	.byte	0x04
	.zero		1


	//   ....[78]....
        /*081c*/ 	.word	0x00009040
        /*0820*/ 	.word	0x000000ff
        /*0824*/ 	.word	0x00000050
        /*0828*/ 	.short	0x010a
        /*082a*/ 	.byte	0x04
	.zero		1


	//   ....[79]....
        /*082c*/ 	.word	0x00009260
        /*0830*/ 	.word	0x000000ff
        /*0834*/ 	.word	0x00000068
        /*0838*/ 	.short	0x010a
        /*083a*/ 	.byte	0x04
	.zero		1


	//   ....[80]....
        /*083c*/ 	.word	0x00009d90
        /*0840*/ 	.word	0x000000ff
        /*0844*/ 	.word	0x00000000
        /*0848*/ 	.short	0x0101
        /*084a*/ 	.byte	0x15
	.zero		1


	//   ....[81]....
        /*084c*/ 	.word	0x00009da0
        /*0850*/ 	.word	0x000000ff
        /*0854*/ 	.word	0x00000118
        /*0858*/ 	.short	0x010a
        /*085a*/ 	.byte	0x04
	.zero		1


	//   ....[82]....
        /*085c*/ 	.word	0x00009f60
        /*0860*/ 	.word	0x000000ff
        /*0864*/ 	.word	0x00000038
        /*0868*/ 	.short	0x0101
        /*086a*/ 	.byte	0x04
	.zero		1


	//   ....[83]....
        /*086c*/ 	.word	0x00009f70
        /*0870*/ 	.word	0x000000ff
        /*0874*/ 	.word	0x00000000
        /*0878*/ 	.short	0x0101
        /*087a*/ 	.byte	0x14
	.zero		1


	//   ....[84]....
        /*087c*/ 	.word	0x0000a180
        /*0880*/ 	.word	0x000000ff
        /*0884*/ 	.word	0x00000070
        /*0888*/ 	.short	0x010a
        /*088a*/ 	.byte	0x05
	.zero		1


	//   ....[85]....
        /*088c*/ 	.word	0x0000a940
        /*0890*/ 	.word	0x000000ff
        /*0894*/ 	.word	0x00000000
        /*0898*/ 	.short	0x0101
        /*089a*/ 	.byte	0x06
	.zero		1


	//   ....[86]....
        /*089c*/ 	.word	0x0000a960
        /*08a0*/ 	.word	0x000000ff
        /*08a4*/ 	.word	0x00000078
        /*08a8*/ 	.short	0x010a
        /*08aa*/ 	.byte	0x05
	.zero		1


	//   ....[87]....
        /*08ac*/ 	.word	0x0000b530
        /*08b0*/ 	.word	0x000000ff
        /*08b4*/ 	.word	0x00000000
        /*08b8*/ 	.short	0x0101
        /*08ba*/ 	.byte	0x04
	.zero		1


	//   ....[88]....
        /*08bc*/ 	.word	0x0000b600
        /*08c0*/ 	.word	0x000000ff
        /*08c4*/ 	.word	0x000000d8
        /*08c8*/ 	.short	0x0100
        /*08ca*/ 	.byte	0x06
	.zero		1


	//   ....[89]....
        /*08cc*/ 	.word	0x0000b6f0
        /*08d0*/ 	.word	0x000000ff
        /*08d4*/ 	.word	0x000000d8
        /*08d8*/ 	.short	0x0100
        /*08da*/ 	.byte	0x06
	.zero		1


	//   ....[90]....
        /*08dc*/ 	.word	0x0000bbc0
        /*08e0*/ 	.word	0x000000ff
        /*08e4*/ 	.word	0x00000090
        /*08e8*/ 	.short	0x010a
        /*08ea*/ 	.byte	0x04
	.zero		1


	//   ....[91]....
        /*08ec*/ 	.word	0x0000bc90
        /*08f0*/ 	.word	0x000000ff
        /*08f4*/ 	.word	0x00000000
        /*08f8*/ 	.short	0x0101
        /*08fa*/ 	.byte	0x15
	.zero		1


	//   ....[92]....
        /*08fc*/ 	.word	0x0000c0f0
        /*0900*/ 	.word	0x000000ff
        /*0904*/ 	.word	0x00000118
        /*0908*/ 	.short	0x0101
        /*090a*/ 	.byte	0x04
	.zero		1


	//   ....[93]....
        /*090c*/ 	.word	0x0000c220
        /*0910*/ 	.word	0x000000ff
        /*0914*/ 	.word	0x000000d8
        /*0918*/ 	.short	0x0100
        /*091a*/ 	.byte	0x06
	.zero		1


	//   ....[94]....
        /*091c*/ 	.word	0x0000c2f0
        /*0920*/ 	.word	0x000000ff
        /*0924*/ 	.word	0x000000d8
        /*0928*/ 	.short	0x0100
        /*092a*/ 	.byte	0x06
	.zero		1


	//   ....[95]....
        /*092c*/ 	.word	0x0000c340
        /*0930*/ 	.word	0x00000007
        /*0934*/ 	.word	0x00000108
        /*0938*/ 	.short	0x010a
        /*093a*/ 	.byte	0xff
	.zero		1


	//   ....[96]....
        /*093c*/ 	.word	0x0000c3c0
        /*0940*/ 	.word	0x00000007
        /*0944*/ 	.word	0x00000108
        /*0948*/ 	.short	0x010a
        /*094a*/ 	.byte	0xff
	.zero		1


	//   ....[97]....
        /*094c*/ 	.word	0x0000c420
        /*0950*/ 	.word	0x00000007
        /*0954*/ 	.word	0x00000108
        /*0958*/ 	.short	0x010a
        /*095a*/ 	.byte	0xff
	.zero		1


	//   ....[98]....
        /*095c*/ 	.word	0x0000c4a0
        /*0960*/ 	.word	0x00000007
        /*0964*/ 	.word	0x00000108
        /*0968*/ 	.short	0x010a
        /*096a*/ 	.byte	0xff
	.zero		1


	//   ....[99]....
        /*096c*/ 	.word	0x0000c510
        /*0970*/ 	.word	0x00000007
        /*0974*/ 	.word	0x00000108
        /*0978*/ 	.short	0x010a
        /*097a*/ 	.byte	0xff
	.zero		1


	//   ....[100]....
        /*097c*/ 	.word	0x0000c590
        /*0980*/ 	.word	0x00000007
        /*0984*/ 	.word	0x00000008
        /*0988*/ 	.short	0x010a
        /*098a*/ 	.byte	0xff
	.zero		1


	//   ....[101]....
        /*098c*/ 	.word	0x0000c610
        /*0990*/ 	.word	0x00000007
        /*0994*/ 	.word	0x00000028
        /*0998*/ 	.short	0x010a
        /*099a*/ 	.byte	0xff
	.zero		1


	//   ....[102]....
        /*099c*/ 	.word	0x0000c690
        /*09a0*/ 	.word	0x00000007
        /*09a4*/ 	.word	0x00000018
        /*09a8*/ 	.short	0x010a
        /*09aa*/ 	.byte	0xff
	.zero		1


	//   ....[103]....
        /*09ac*/ 	.word	0x0000c710
        /*09b0*/ 	.word	0x00000007
        /*09b4*/ 	.word	0x00000038
        /*09b8*/ 	.short	0x010a
        /*09ba*/ 	.byte	0xff
	.zero		1


	//   ....[104]....
        /*09bc*/ 	.word	0x0000c770
        /*09c0*/ 	.word	0x00000007
        /*09c4*/ 	.word	0x00000008
        /*09c8*/ 	.short	0x010a
        /*09ca*/ 	.byte	0xff
	.zero		1


	//   ....[105]....
        /*09cc*/ 	.word	0x0000c7d0
        /*09d0*/ 	.word	0x00000007
        /*09d4*/ 	.word	0x00000018
        /*09d8*/ 	.short	0x010a
        /*09da*/ 	.byte	0xff
	.zero		1


	//   ....[106]....
        /*09dc*/ 	.word	0x0000c850
        /*09e0*/ 	.word	0x00000007
        /*09e4*/ 	.word	0x00000028
        /*09e8*/ 	.short	0x010a
        /*09ea*/ 	.byte	0xff
	.zero		1


	//   ....[107]....
        /*09ec*/ 	.word	0x0000c8d0
        /*09f0*/ 	.word	0x00000007
        /*09f4*/ 	.word	0x00000008
        /*09f8*/ 	.short	0x010a
        /*09fa*/ 	.byte	0xff
	.zero		1


	//   ....[108]....
        /*09fc*/ 	.word	0x0000c950
        /*0a00*/ 	.word	0x00000007
        /*0a04*/ 	.word	0x00000038
        /*0a08*/ 	.short	0x010a
        /*0a0a*/ 	.byte	0xff
	.zero		1


	//   ....[109]....
        /*0a0c*/ 	.word	0x0000c9d0
        /*0a10*/ 	.word	0x00000007
        /*0a14*/ 	.word	0x00000018
        /*0a18*/ 	.short	0x010a
        /*0a1a*/ 	.byte	0xff
	.zero		1


	//   ....[110]....
        /*0a1c*/ 	.word	0x0000ca30
        /*0a20*/ 	.word	0x00000007
        /*0a24*/ 	.word	0x00000008
        /*0a28*/ 	.short	0x010a
        /*0a2a*/ 	.byte	0xff
	.zero		1


	//   ....[111]....
        /*0a2c*/ 	.word	0x0000ca90
        /*0a30*/ 	.word	0x00000007
        /*0a34*/ 	.word	0x00000018
        /*0a38*/ 	.short	0x010a
        /*0a3a*/ 	.byte	0xff
	.zero		1


	//   ....[112]....
        /*0a3c*/ 	.word	0x0000cb10
        /*0a40*/ 	.word	0x00000007
        /*0a44*/ 	.word	0x00000008
        /*0a48*/ 	.short	0x010a
        /*0a4a*/ 	.byte	0xff
	.zero		1


	//   ....[113]....
        /*0a4c*/ 	.word	0x0000cb80
        /*0a50*/ 	.word	0x00000007
        /*0a54*/ 	.word	0x00000028
        /*0a58*/ 	.short	0x010a
        /*0a5a*/ 	.byte	0xff
	.zero		1


	//   ....[114]....
        /*0a5c*/ 	.word	0x0000cc00
        /*0a60*/ 	.word	0x00000007
        /*0a64*/ 	.word	0x00000018
        /*0a68*/ 	.short	0x010a
        /*0a6a*/ 	.byte	0xff
	.zero		1


	//   ....[115]....
        /*0a6c*/ 	.word	0x0000cc70
        /*0a70*/ 	.word	0x00000007
        /*0a74*/ 	.word	0x00000038
        /*0a78*/ 	.short	0x010a
        /*0a7a*/ 	.byte	0xff
	.zero		1


	//   ....[116]....
        /*0a7c*/ 	.word	0x0000ccd0
        /*0a80*/ 	.word	0x00000008
        /*0a84*/ 	.word	0x00000000
        /*0a88*/ 	.short	0x010a
        /*0a8a*/ 	.byte	0xff
	.zero		1


	//   ....[117]....
        /*0a8c*/ 	.word	0x0000cd30
        /*0a90*/ 	.word	0x00000008
        /*0a94*/ 	.word	0x00000000
        /*0a98*/ 	.short	0x010a
        /*0a9a*/ 	.byte	0xff
	.zero		1


	//   ....[118]....
        /*0a9c*/ 	.word	0x0000cd90
        /*0aa0*/ 	.word	0x00000005
        /*0aa4*/ 	.word	0x00000000
        /*0aa8*/ 	.short	0x010a
        /*0aaa*/ 	.byte	0xff
	.zero		1


	//   ....[119]....
        /*0aac*/ 	.word	0x0000ce10
        /*0ab0*/ 	.word	0x00000006
        /*0ab4*/ 	.word	0x00000098
        /*0ab8*/ 	.short	0x010a
        /*0aba*/ 	.byte	0xff
	.zero		1


	//   ....[120]....
        /*0abc*/ 	.word	0x0000ce70
        /*0ac0*/ 	.word	0x00000005
        /*0ac4*/ 	.word	0x00000010
        /*0ac8*/ 	.short	0x010a
        /*0aca*/ 	.byte	0xff
	.zero		1


	//   ....[121]....
        /*0acc*/ 	.word	0x0000cef0
        /*0ad0*/ 	.word	0x0000001b
        /*0ad4*/ 	.word	0x00000048
        /*0ad8*/ 	.short	0x010a
        /*0ada*/ 	.byte	0xff
	.zero		1


	//   ....[122]....
        /*0adc*/ 	.word	0x0000cf70
        /*0ae0*/ 	.word	0x00000005
        /*0ae4*/ 	.word	0x00000000
        /*0ae8*/ 	.short	0x010a
        /*0aea*/ 	.byte	0xff
	.zero		1


	//   ....[123]....
        /*0aec*/ 	.word	0x0000cff0
        /*0af0*/ 	.word	0x0000001c
        /*0af4*/ 	.word	0x00000058
        /*0af8*/ 	.short	0x010a
        /*0afa*/ 	.byte	0xff
	.zero		1


	//   ....[124]....
        /*0afc*/ 	.word	0x0000d070
        /*0b00*/ 	.word	0x0000001b
        /*0b04*/ 	.word	0x00000010
        /*0b08*/ 	.short	0x010a
        /*0b0a*/ 	.byte	0xff
	.zero		1


	//   ....[125]....
        /*0b0c*/ 	.word	0x0000d0f0
        /*0b10*/ 	.word	0x00000005
        /*0b14*/ 	.word	0x00000060
        /*0b18*/ 	.short	0x010a
        /*0b1a*/ 	.byte	0xff
	.zero		1


	//   ....[126]....
        /*0b1c*/ 	.word	0x0000d170
        /*0b20*/ 	.word	0x00000005
        /*0b24*/ 	.word	0x00000110
        /*0b28*/ 	.short	0x010a
        /*0b2a*/ 	.byte	0xff
	.zero		1


	//   ....[127]....
        /*0b2c*/ 	.word	0x0000d1f0
        /*0b30*/ 	.word	0x00000005
        /*0b34*/ 	.word	0x00000080
        /*0b38*/ 	.short	0x010a
        /*0b3a*/ 	.byte	0xff
	.zero		1


	//   ....[128]....
        /*0b3c*/ 	.word	0x0000d270
        /*0b40*/ 	.word	0x00000005
        /*0b44*/ 	.word	0x00000088
        /*0b48*/ 	.short	0x010a
        /*0b4a*/ 	.byte	0xff
	.zero		1


	//   ....[129]....
        /*0b4c*/ 	.word	0x0000d2d0
        /*0b50*/ 	.word	0x00000005
        /*0b54*/ 	.word	0x000000d8
        /*0b58*/ 	.short	0x010a
        /*0b5a*/ 	.byte	0xff
	.zero		1


	//   ....[130]....
        /*0b5c*/ 	.word	0x0000d350
        /*0b60*/ 	.word	0x00000005
        /*0b64*/ 	.word	0x00000020
        /*0b68*/ 	.short	0x010a
        /*0b6a*/ 	.byte	0xff
	.zero		1


	//   ....[131]....
        /*0b6c*/ 	.word	0x0000d3d0
        /*0b70*/ 	.word	0x00000004
        /*0b74*/ 	.word	0x00000040
        /*0b78*/ 	.short	0x010a
        /*0b7a*/ 	.byte	0xff
	.zero		1


	//   ....[132]....
        /*0b7c*/ 	.word	0x0000d450
        /*0b80*/ 	.word	0x00000004
        /*0b84*/ 	.word	0x00000030
        /*0b88*/ 	.short	0x010a
        /*0b8a*/ 	.byte	0xff
	.zero		1


	//   ....[133]....
        /*0b8c*/ 	.word	0x0000d4d0
        /*0b90*/ 	.word	0x00000004
        /*0b94*/ 	.word	0x00000050
        /*0b98*/ 	.short	0x010a
        /*0b9a*/ 	.byte	0xff
	.zero		1


	//   ....[134]....
        /*0b9c*/ 	.word	0x0000d550
        /*0ba0*/ 	.word	0x00000004
        /*0ba4*/ 	.word	0x00000068
        /*0ba8*/ 	.short	0x010a
        /*0baa*/ 	.byte	0xff
	.zero		1


	//   ....[135]....
        /*0bac*/ 	.word	0x0000d5d0
        /*0bb0*/ 	.word	0x00000004
        /*0bb4*/ 	.word	0x00000118
        /*0bb8*/ 	.short	0x010a
        /*0bba*/ 	.byte	0xff
	.zero		1


	//   ....[136]....
        /*0bbc*/ 	.word	0x0000d630
        /*0bc0*/ 	.word	0x00000006
        /*0bc4*/ 	.word	0x00000070
        /*0bc8*/ 	.short	0x010a
        /*0bca*/ 	.byte	0xff
	.zero		1


	//   ....[137]....
        /*0bcc*/ 	.word	0x0000d690
        /*0bd0*/ 	.word	0x00000004
        /*0bd4*/ 	.word	0x00000078
        /*0bd8*/ 	.short	0x010a
        /*0bda*/ 	.byte	0xff
	.zero		1


	//   ....[138]....
        /*0bdc*/ 	.word	0x0000d700
        /*0be0*/ 	.word	0x00000003
        /*0be4*/ 	.word	0x00000090
        /*0be8*/ 	.short	0x010a
        /*0bea*/ 	.byte	0xff
	.zero		1


	//----- nvinfo : EIATTR_NUM_MBARRIERS
	.align		4
.L_98:
        /*0bec*/ 	.byte	0x03, 0x38
        /*0bee*/ 	.short	0x0021


	//----- nvinfo : EIATTR_EXIT_INSTR_OFFSETS
	.align		4
        /*0bf0*/ 	.byte	0x04, 0x1c
        /*0bf2*/ 	.short	(.L_100 - .L_99)


	//   ....[0]....
.L_99:
        /*0bf4*/ 	.word	0x0000c320


	//----- nvinfo : EIATTR_REQNTID
	.align		4
.L_100:
        /*0bf8*/ 	.byte	0x04, 0x10
        /*0bfa*/ 	.short	(.L_102 - .L_101)
.L_101:
        /*0bfc*/ 	.word	0x00000200
        /*0c00*/ 	.word	0x00000001
        /*0c04*/ 	.word	0x00000001


	//----- nvinfo : EIATTR_CRS_STACK_SIZE
	.align		4
.L_102:
        /*0c08*/ 	.byte	0x04, 0x1e
        /*0c0a*/ 	.short	(.L_104 - .L_103)
.L_103:
        /*0c0c*/ 	.word	0x00000000


	//----- nvinfo : EIATTR_CBANK_PARAM_SIZE
	.align		4
.L_104:
        /*0c10*/ 	.byte	0x03, 0x19
        /*0c12*/ 	.short	0x0630


	//----- nvinfo : EIATTR_PARAM_CBANK
	.align		4
        /*0c14*/ 	.byte	0x04, 0x0a
        /*0c16*/ 	.short	(.L_106 - .L_105)
	.align		4
.L_105:
        /*0c18*/ 	.word	index@(.nv.constant0.kernel_cutlass_kernel_flash_attncuteflash_bwd_sm100FlashAttentionBackwardSm100_object_at__tensor0000o19211101213_tensor0000_o_19210111213_tensor0000o19211101213_tensor0000_o_19210111213_t_0)
        /*0c1c*/ 	.short	0x0380
        /*0c1e*/ 	.short	0x0630


	//----- nvinfo : EIATTR_SW_WAR
	.align		4
.L_106:
        /*0c20*/ 	.byte	0x04, 0x36
        /*0c22*/ 	.short	(.L_108 - .L_107)
.L_107:
        /*0c24*/ 	.word	0x00000008
.L_108:


//--------------------- .nv.compat                --------------------------
	.section	.nv.compat,"",@"SHT_CUDA_COMPAT_INFO"
	.align	4
        /*0000*/ 	.byte	0x02, 0x02, 0x02, 0x00, 0x02, 0x05, 0x05, 0x00, 0x02, 0x03, 0x01, 0x00, 0x02, 0x06, 0x01, 0x00


//--------------------- .nv.callgraph             --------------------------
	.section	.nv.callgraph,"",@"SHT_CUDA_CALLGRAPH"
	.align	4
	.sectionentsize	8
	.align		4
        /*0000*/ 	.word	0x00000000
	.align		4
        /*0004*/ 	.word	0xffffffff
	.align		4
        /*0008*/ 	.word	0x00000000
	.align		4
        /*000c*/ 	.word	0xfffffffe
	.align		4
        /*0010*/ 	.word	0x00000000
	.align		4
        /*0014*/ 	.word	0xfffffffd
	.align		4
        /*0018*/ 	.word	0x00000000
	.align		4
        /*001c*/ 	.word	0xfffffffc


//--------------------- .text.kernel_cutlass_kernel_flash_attncuteflash_bwd_sm100FlashAttentionBackwardSm100_object_at__tensor0000o19211101213_tensor0000_o_19210111213_tensor0000o19211101213_tensor0000_o_19210111213_t_0 --------------------------
	.section	.text.kernel_cutlass_kernel_flash_attncuteflash_bwd_sm100FlashAttentionBackwardSm100_object_at__tensor0000o19211101213_tensor0000_o_19210111213_tensor0000o19211101213_tensor0000_o_19210111213_t_0,"ax",@progbits
	.align	128
        .global         kernel_cutlass_kernel_flash_attncuteflash_bwd_sm100FlashAttentionBackwardSm100_object_at__tensor0000o19211101213_tensor0000_o_19210111213_tensor0000o19211101213_tensor0000_o_19210111213_t_0
        .type           kernel_cutlass_kernel_flash_attncuteflash_bwd_sm100FlashAttentionBackwardSm100_object_at__tensor0000o19211101213_tensor0000_o_19210111213_tensor0000o19211101213_tensor0000_o_19210111213_t_0,@function
        .size           kernel_cutlass_kernel_flash_attncuteflash_bwd_sm100FlashAttentionBackwardSm100_object_at__tensor0000o19211101213_tensor0000_o_19210111213_tensor0000o19211101213_tensor0000_o_19210111213_t_0,(.L_x_229 - kernel_cutlass_kernel_flash_attncuteflash_bwd_sm100FlashAttentionBackwardSm100_object_at__tensor0000o19211101213_tensor0000_o_19210111213_tensor0000o19211101213_tensor0000_o_19210111213_t_0)
        .other          kernel_cutlass_kernel_flash_attncuteflash_bwd_sm100FlashAttentionBackwardSm100_object_at__tensor0000o19211101213_tensor0000_o_19210111213_tensor0000o19211101213_tensor0000_o_19210111213_t_0,@"STO_CUDA_ENTRY STV_DEFAULT"
kernel_cutlass_kernel_flash_attncuteflash_bwd_sm100FlashAttentionBackwardSm100_object_at__tensor0000o19211101213_tensor0000_o_19210111213_tensor0000o19211101213_tensor0000_o_19210111213_t_0:
.text.kernel_cutlass_kernel_flash_attncuteflash_bwd_sm100FlashAttentionBackwardSm100_object_at__tensor0000o19211101213_tensor0000_o_19210111213_tensor0000o19211101213_tensor0000_o_19210111213_t_0:
[----:B------:R-:W1:Y:S02]  /*0000*/  LDC R1, c[0x0][0x37c] ;  /* 0x0000df00ff017b82 */ /* 0x000e640000000800 */
[----:B-1----:R-:W-:Y:S01]  /*0010*/  IADD3 R1, PT, PT, R1, -0x30, RZ ;  /* 0xffffffd001017810 */ /* 0x002fe20007ffe0ff */
[----:B------:R-:W1:Y:S05]  /*0020*/  S2R R4, SR_TID.X ;  /* 0x0000000000047919 */ /* 0x000e6a0000002100 */
[----:B------:R-:W2:Y:S01]  /*0030*/  S2UR UR5, SR_CTAID.X ;  /* 0x00000000000579c3 */ /* 0x000ea20000002500 */
[----:B------:R-:W-:Y:S01]  /*0040*/  BSSY.RECONVERGENT B0, `(.L_x_0) ;  /* 0x0000057000007945 */ /* 0x000fe20003800200 */
[----:B--2---:R-:W-:Y:S01]  /*0050*/  ULOP3.LUT UR5, UR5, 0x1, URZ, 0xc0, !UPT ;  /* 0x0000000105057892 */ /* 0x004fe2000f8ec0ff */
[----:B-1----:R-:W-:-:S04]  /*0060*/  SHF.R.U32.HI R0, RZ, 0x5, R4 ;  /* 0x00000005ff007819 */ /* 0x002fc80000011604 */
[----:B------:R-:W-:-:S13]  /*0070*/  R2UR UR4, R0 ;  /* 0x00000000000472ca */ /* 0x000fda00000e0000 */
[----:B------:R-:W-:Y:S01]  /*0080*/  UISETP.NE.AND UP0, UPT, UR4, 0xd, UPT ;  /* 0x0000000d0400788c */ /* 0x000fe2000bf05270 */
[----:B------:R-:W-:-:S08]  /*0090*/  IMAD.U32 R3, RZ, RZ, UR4 ;  /* 0x00000004ff037e24 */ /* 0x000fd0000f8e00ff */
[----:B------:R-:W-:Y:S05]  /*00a0*/  BRA.U UP0, `(.L_x_1) ;  /* 0x0000000100807547 */ /* 0x000fea000b800000 */
[----:B------:R-:W-:Y:S01]  /*00b0*/  ELECT P0, URZ, PT ;  /* 0x0000000000ff782f */ /* 0x000fe20003800000 */
[----:B------:R-:W-:-:S12]  /*00c0*/  UPLOP3.LUT UP6, UPT, UPT, UPT, UPT, 0x40, 0x4 ;  /* 0x000000000004789c */ /* 0x000fd80003fce870 */
[----:B------:R-:W-:Y:S05]  /*00d0*/  @!P0 BRA `(.L_x_2) ;  /* 0x0000000400348947 */ /* 0x000fea0003800000 */
[----:B------:R-:W1:Y:S02]  /*00e0*/  LDCU.64 UR4, c[0x0][0x348] ;  /* 0x00006900ff0477ac */ /* 0x000e640008000a00 */
[----:B-1----:R-:W-:Y:S02]  /*00f0*/  UIADD3 UR20, UP2, UPT, UR4, 0x180, URZ ;  /* 0x0000018004147890 */ /* 0x002fe4000ff5e0ff */
[----:B------:R-:W-:Y:S02]  /*0100*/  UIADD3 UR18, UP1, UPT, UR4, 0x200, URZ ;  /* 0x0000020004127890 */ /* 0x000fe4000ff3e0ff */
[----:B------:R-:W-:Y:S02]  /*0110*/  UIADD3 UR16, UP0, UPT, UR4, 0x280, URZ ;  /* 0x0000028004107890 */ /* 0x000fe4000ff1e0ff */
[----:B------:R-:W-:Y:S02]  /*0120*/  UIADD3 UR14, UP5, UPT, UR4, 0x300, URZ ;  /* 0x00000300040e7890 */ /* 0x000fe4000ffbe0ff */
[----:B------:R-:W-:-:S02]  /*0130*/  UIADD3 UR12, UP4, UPT, UR4, 0x380, URZ ;  /* 0x00000380040c7890 */ /* 0x000fc4000ff9e0ff */
[----:B------:R-:W-:Y:S02]  /*0140*/  UIADD3.X UR21, UPT, UPT, URZ, UR5, URZ, UP2, !UPT ;  /* 0x00000005ff157290 */ /* 0x000fe400097fe4ff */
[----:B------:R-:W-:Y:S02]  /*0150*/  UIADD3 UR10, UP3, UPT, UR4, 0x480, URZ ;  /* 0x00000480040a7890 */ /* 0x000fe4000ff7e0ff */
[----:B------:R-:W-:Y:S02]  /*0160*/  UIADD3.X UR19, UPT, UPT, URZ, UR5, URZ, UP1, !UPT ;  /* 0x00000005ff137290 */ /* 0x000fe40008ffe4ff */
[----:B------:R-:W-:Y:S02]  /*0170*/  UIADD3 UR8, UP2, UPT, UR4, 0x400, URZ ;  /* 0x0000040004087890 */ /* 0x000fe4000ff5e0ff */
[----:B------:R-:W-:Y:S01]  /*0180*/  UIADD3.X UR17, UPT, UPT, URZ, UR5, URZ, UP0, !UPT ;  /* 0x00000005ff117290 */ /* 0x000fe200087fe4ff */
[----:B------:R3:W-:Y:S01]  /*0190*/  UTMACCTL.PF [UR20] ;  /* 0x00000000140079b9 */ /* 0x0007e20008040000 */
[----:B------:R-:W-:-:S03]  /*01a0*/  UIADD3 UR6, UP1, UPT, UR4, 0x500, URZ ;  /* 0x0000050004067890 */ /* 0x000fc6000ff3e0ff */
[----:B------:R3:W-:Y:S01]  /*01b0*/  UTMACCTL.PF [UR18] ;  /* 0x00000000120079b9 */ /* 0x0007e20008040000 */
[----:B------:R-:W-:-:S03]  /*01c0*/  UIADD3.X UR15, UPT, UPT, URZ, UR5, URZ, UP5, !UPT ;  /* 0x00000005ff0f7290 */ /* 0x000fc6000affe4ff */
[----:B------:R3:W-:Y:S01]  /*01d0*/  UTMACCTL.PF [UR16] ;  /* 0x00000000100079b9 */ /* 0x0007e20008040000 */
[----:B------:R-:W-:Y:S02]  /*01e0*/  UIADD3 UR4, UP0, UPT, UR4, 0x580, URZ ;  /* 0x0000058004047890 */ /* 0x000fe4000ff1e0ff */
[----:B------:R-:W-:-:S03]  /*01f0*/  UIADD3.X UR13, UPT, UPT, URZ, UR5, URZ, UP4, !UPT ;  /* 0x00000005ff0d7290 */ /* 0x000fc6000a7fe4ff */
[----:B------:R3:W-:Y:S01]  /*0200*/  UTMACCTL.PF [UR14] ;  /* 0x000000000e0079b9 */ /* 0x0007e20008040000 */
[----:B------:R-:W-:Y:S02]  /*0210*/  UIADD3.X UR11, UPT, UPT, URZ, UR5, URZ, UP3, !UPT ;  /* 0x00000005ff0b7290 */ /* 0x000fe40009ffe4ff */
[----:B------:R-:W-:-:S03]  /*0220*/  UIADD3.X UR9, UPT, UPT, URZ, UR5, URZ, UP2, !UPT ;  /* 0x00000005ff097290 */ /* 0x000fc600097fe4ff */
[----:B------:R3:W-:Y:S01]  /*0230*/  UTMACCTL.PF [UR12] ;  /* 0x000000000c0079b9 */ /* 0x0007e20008040000 */
[----:B------:R-:W-:-:S03]  /*0240*/  UIADD3.X UR7, UPT, UPT, URZ, UR5, URZ, UP1, !UPT ;  /* 0x00000005ff077290 */ /* 0x000fc60008ffe4ff */
[----:B------:R3:W-:Y:S01]  /*0250*/  UTMACCTL.PF [UR10] ;  /* 0x000000000a0079b9 */ /* 0x0007e20008040000 */
[----:B------:R-:W-:Y:S01]  /*0260*/  UIADD3.X UR5, UPT, UPT, URZ, UR5, URZ, UP0, !UPT ;  /* 0x00000005ff057290 */ /* 0x000fe200087fe4ff */
[----:B------:R3:W-:Y:S04]  /*0270*/  UTMACCTL.PF [UR8] ;  /* 0x00000000080079b9 */ /* 0x0007e80008040000 */
[----:B------:R3:W-:Y:S04]  /*0280*/  UTMACCTL.PF [UR6] ;  /* 0x00000000060079b9 */ /* 0x0007e80008040000 */
[----:B------:R3:W-:Y:S02]  /*0290*/  UTMACCTL.PF [UR4] ;  /* 0x00000000040079b9 */ /* 0x0007e40008040000 */
[----:B---3--:R-:W-:Y:S05]  /*02a0*/  BRA `(.L_x_2) ;  /* 0x0000000000c07947 */ /* 0x008fea0003800000 */
.L_x_1:
[----:B------:R-:W-:-:S13]  /*02b0*/  R2UR UR4, R0 ;  /* 0x00000000000472ca */ /* 0x000fda00000e0000 */
[----:B------:R-:W-:-:S09]  /*02c0*/  UISETP.NE.AND UP0, UPT, UR4, 0xc, UPT ;  /* 0x0000000c0400788c */ /* 0x000fd2000bf05270 */
[----:B------:R-:W-:Y:S05]  /*02d0*/  BRA.U !UP0, `(.L_x_3) ;  /* 0x0000000108847547 */ /* 0x000fea000b800000 */
[----:B------:R-:W-:Y:S01]  /*02e0*/  R2UR UR4, R0 ;  /* 0x00000000000472ca */ /* 0x000fe200000e0000 */
[----:B------:R-:W-:-:S12]  /*02f0*/  UPLOP3.LUT UP6, UPT, UPT, UPT, UPT, 0x40, 0x4 ;  /* 0x000000000004789c */ /* 0x000fd80003fce870 */
[----:B------:R-:W-:-:S09]  /*0300*/  UISETP.NE.AND UP0, UPT, UR4, 0x4, UPT ;  /* 0x000000040400788c */ /* 0x000fd2000bf05270 */
[----:B------:R-:W-:Y:S05]  /*0310*/  BRA.U !UP0, `(.L_x_4) ;  /* 0x0000000108347547 */ /* 0x000fea000b800000 */
[----:B------:R-:W-:-:S13]  /*0320*/  R2UR UR4, R0 ;  /* 0x00000000000472ca */ /* 0x000fda00000e0000 */
[----:B------:R-:W-:-:S09]  /*0330*/  UISETP.NE.AND UP0, UPT, UR4, 0x2, UPT ;  /* 0x000000020400788c */ /* 0x000fd2000bf05270 */
[----:B------:R-:W-:Y:S05]  /*0340*/  BRA.U UP0, `(.L_x_2) ;  /* 0x0000000100987547 */ /* 0x000fea000b800000 */
[----:B------:R-:W1:Y:S01]  /*0350*/  S2UR UR4, SR_CgaCtaId ;  /* 0x00000000000479c3 */ /* 0x000e620000008800 */
[----:B------:R-:W-:Y:S01]  /*0360*/  UMOV UR6, 0x400 ;  /* 0x0000040000067882 */ /* 0x000fe20000000000 */
[----:B------:R-:W-:Y:S01]  /*0370*/  UMOV UR5, 0x4 ;  /* 0x0000000400057882 */ /* 0x000fe20000000000 */
[----:B-1----:R-:W-:Y:S02]  /*0380*/  ULEA UR6, UR4, UR6, 0x18 ;  /* 0x0000000604067291 */ /* 0x002fe4000f8ec0ff */
[----:B------:R-:W-:-:S04]  /*0390*/  UIADD3 UR4, UPT, UPT, -UR5, 0x100000, URZ ;  /* 0x0010000005047890 */ /* 0x000fc8000fffe1ff */
[----:B------:R-:W-:Y:S02]  /*03a0*/  USHF.L.U32 UR5, UR4, 0xb, URZ ;  /* 0x0000000b04057899 */ /* 0x000fe400080006ff */
[----:B------:R-:W-:Y:S01]  /*03b0*/  USHF.L.U32 UR4, UR4, 0x1, URZ ;  /* 0x0000000104047899 */ /* 0x000fe200080006ff */
[----:B------:R-:W1:Y:S11]  /*03c0*/  FENCE.VIEW.ASYNC.S ;  /* 0x00000000000073c6 */ /* 0x000e760000000000 */
[----:B-1----:R3:W1:Y:S02]  /*03d0*/  SYNCS.EXCH.64 URZ, [UR6+0x118], UR4 ;  /* 0x0001180406ff75b2 */ /* 0x0026640008000100 */
[----:B---3--:R-:W-:Y:S05]  /*03e0*/  BRA `(.L_x_2) ;  /* 0x0000000000707947 */ /* 0x008fea0003800000 */
.L_x_4:
[----:B------:R-:W1:Y:S01]  /*03f0*/  S2UR UR4, SR_CgaCtaId ;  /* 0x00000000000479c3 */ /* 0x000e620000008800 */
[----:B------:R-:W-:Y:S01]  /*0400*/  UMOV UR5, 0x400 ;  /* 0x0000040000057882 */ /* 0x000fe20000000000 */
[----:B------:R-:W-:Y:S01]  /*0410*/  UMOV UR6, 0x1 ;  /* 0x0000000100067882 */ /* 0x000fe20000000000 */
[----:B------:R-:W-:Y:S01]  /*0420*/  UMOV UR8, 0x2 ;  /* 0x0000000200087882 */ /* 0x000fe20000000000 */
[----:B------:R-:W-:-:S04]  /*0430*/  UIADD3 UR6, UPT, UPT, -UR6, 0x100000, URZ ;  /* 0x0010000006067890 */ /* 0x000fc8000fffe1ff */
[----:B------:R-:W-:Y:S02]  /*0440*/  USHF.L.U32 UR7, UR6, 0xb, URZ ;  /* 0x0000000b06077899 */ /* 0x000fe400080006ff */
[----:B------:R-:W-:Y:S02]  /*0450*/  USHF.L.U32 UR6, UR6, 0x1, URZ ;  /* 0x0000000106067899 */ /* 0x000fe400080006ff */
[----:B------:R-:W-:-:S04]  /*0460*/  UIADD3 UR8, UPT, UPT, -UR8, 0x100000, URZ ;  /* 0x0010000008087890 */ /* 0x000fc8000fffe1ff */
[----:B------:R-:W-:Y:S02]  /*0470*/  USHF.L.U32 UR9, UR8, 0xb, URZ ;  /* 0x0000000b08097899 */ /* 0x000fe400080006ff */
[----:B------:R-:W-:Y:S02]  /*0480*/  USHF.L.U32 UR8, UR8, 0x1, URZ ;  /* 0x0000000108087899 */ /* 0x000fe400080006ff */
[----:B-1----:R-:W-:Y:S01]  /*0490*/  ULEA UR4, UR4, UR5, 0x18 ;  /* 0x0000000504047291 */ /* 0x002fe2000f8ec0ff */
[----:B------:R-:W1:Y:S11]  /*04a0*/  FENCE.VIEW.ASYNC.S ;  /* 0x00000000000073c6 */ /* 0x000e760000000000 */
[----:B-1----:R3:W4:Y:S01]  /*04b0*/  SYNCS.EXCH.64 URZ, [UR4+0x108], UR6 ;  /* 0x0001080604ff75b2 */ /* 0x0027220008000100 */
[----:B------:R3:W1:Y:S01]  /*04c0*/  SYNCS.EXCH.64 URZ, [UR4+0x100], UR6 ;  /* 0x0001000604ff75b2 */ /* 0x0006620008000100 */
[----:B------:R3:W2:Y:S02]  /*04d0*/  SYNCS.EXCH.64 URZ, [UR4+0x110], UR8 ;  /* 0x0001100804ff75b2 */ /* 0x0006a40008000100 */
[----:B---3--:R-:W-:Y:S05]  /*04e0*/  BRA `(.L_x_2) ;  /* 0x0000000000307947 */ /* 0x008fea0003800000 */
.L_x_3:
[----:B------:R-:W1:Y:S01]  /*04f0*/  S2UR UR4, SR_CgaCtaId ;  /* 0x00000000000479c3 */ /* 0x000e620000008800 */
[----:B------:R-:W-:Y:S01]  /*0500*/  UMOV UR6, 0x400 ;  /* 0x0000040000067882 */ /* 0x000fe20000000000 */
[----:B------:R-:W-:Y:S01]  /*0510*/  UMOV UR5, 0x20 ;  /* 0x0000002000057882 */ /* 0x000fe20000000000 */
[----:B------:R-:W-:Y:S01]  /*0520*/  ELECT P0, URZ, PT ;  /* 0x0000000000ff782f */ /* 0x000fe20003800000 */
[----:B------:R-:W-:Y:S02]  /*0530*/  UPLOP3.LUT UP6, UPT, UPT, UPT, UPT, 0x80, 0x8 ;  /* 0x000000000008789c */ /* 0x000fe40003fcf070 */
[----:B-1----:R-:W-:Y:S02]  /*0540*/  ULEA UR6, UR4, UR6, 0x18 ;  /* 0x0000000604067291 */ /* 0x002fe4000f8ec0ff */
[----:B------:R-:W-:-:S04]  /*0550*/  UIADD3 UR4, UPT, UPT, -UR5, 0x100000, URZ ;  /* 0x0010000005047890 */ /* 0x000fc8000fffe1ff */
[----:B------:R-:W-:Y:S02]  /*0560*/  USHF.L.U32 UR5, UR4, 0xb, URZ ;  /* 0x0000000b04057899 */ /* 0x000fe400080006ff */
[----:B------:R-:W-:Y:S01]  /*0570*/  USHF.L.U32 UR4, UR4, 0x1, URZ ;  /* 0x0000000104047899 */ /* 0x000fe200080006ff */
[----:B------:R-:W1:Y:S11]  /*0580*/  FENCE.VIEW.ASYNC.S ;  /* 0x00000000000073c6 */ /* 0x000e760000000000 */
[----:B-1----:R1:W2:Y:S01]  /*0590*/  SYNCS.EXCH.64 URZ, [UR6+0xd8], UR4 ;  /* 0x0000d80406ff75b2 */ /* 0x0022a20008000100 */
[----:B------:R-:W-:Y:S01]  /*05a0*/  NOP ;  /* 0x0000000000007918 */ /* 0x000fe20000000000 */
.L_x_2:
[----:B-1----:R-:W-:Y:S05]  /*05b0*/  BSYNC.RECONVERGENT B0 ;  /* 0x0000000000007941 */ /* 0x002fea0003800200 */
.L_x_0:
[----:B------:R-:W1:Y:S01]  /*05c0*/  S2UR UR5, SR_CgaCtaId ;  /* 0x00000000000579c3 */ /* 0x000e620000008800 */
[----:B------:R-:W-:Y:S01]  /*05d0*/  R2UR UR7, R0 ;  /* 0x00000000000772ca */ /* 0x000fe200000e0000 */
[----:B------:R-:W3:Y:S01]  /*05e0*/  LDCU UR6, c[0x0][0x36c] ;  /* 0x00006d80ff0677ac */ /* 0x000ee20008000800 */
[----:B------:R-:W-:-:S11]  /*05f0*/  NOP ;  /* 0x0000000000007918 */ /* 0x000fd60000000000 */
[----:B------:R-:W-:Y:S02]  /*0600*/  UISETP.NE.AND UP1, UPT, UR7, URZ, UPT ;  /* 0x000000ff0700728c */ /* 0x000fe4000bf25270 */
[----:B-1----:R-:W-:Y:S01]  /*0610*/  ULEA.HI UR4, UR5, UR5, URZ, 0x1 ;  /* 0x0000000505047291 */ /* 0x002fe2000f8f08ff */
[----:B------:R-:W-:-:S03]  /*0620*/  IMAD.U32 R6, RZ, RZ, UR5 ;  /* 0x00000005ff067e24 */ /* 0x000fc6000f8e00ff */
[----:B------:R-:W-:-:S04]  /*0630*/  ULOP3.LUT UR10, UR4, 0xfffffffe, URZ, 0xc0, !UPT ;  /* 0xfffffffe040a7892 */ /* 0x000fc8000f8ec0ff */
[----:B------:R-:W-:-:S04]  /*0640*/  UISETP.NE.AND UP0, UPT, UR5, UR10, UPT ;  /* 0x0000000a0500728c */ /* 0x000fc8000bf05270 */
[----:B------:R-:W-:Y:S02]  /*0650*/  UISETP.LT.AND UP0, UPT, UR5, URZ, UP0 ;  /* 0x000000ff0500728c */ /* 0x000fe40008701270 */
[----:B------:R-:W-:-:S04]  /*0660*/  USHF.R.U32.HI UR5, URZ, 0x1, UR4 ;  /* 0x00000001ff057899 */ /* 0x000fc80008011604 */
[----:B------:R-:W-:-:S05]  /*0670*/  UIADD3 UR4, UPT, UPT, UR5, -0x1, URZ ;  /* 0xffffffff05047890 */ /* 0x000fca000fffe0ff */
[----:B------:R-:W-:Y:S02]  /*0680*/  @!UP0 UIADD3 UR4, UPT, UPT, UR5, URZ, URZ ;  /* 0x000000ff05048290 */ /* 0x000fe4000fffe0ff */
[----:B---3--:R-:W-:Y:S02]  /*0690*/  UISETP.EQ.U32.AND UP0, UPT, UR6, 0x1, UPT ;  /* 0x000000010600788c */ /* 0x008fe4000bf02070 */
[----:B------:R-:W-:-:S06]  /*06a0*/  UIADD3 UR4, UPT, UPT, UR4, UR4, URZ ;  /* 0x0000000404047290 */ /* 0x000fcc000fffe0ff */
[----:B------:R-:W-:Y:S01]  /*06b0*/  MOV R2, UR4 ;  /* 0x0000000400027c02 */ /* 0x000fe20008000f00 */
[----:B------:R-:W-:Y:S06]  /*06c0*/  BRA.U UP1, `(.L_x_5) ;  /* 0x00000001013c7547 */ /* 0x000fec000b800000 */
        /* <DEDUP_REMOVED lines=12> */
[----:B-1----:R1:W3:Y:S01]  /*0790*/  SYNCS.EXCH.64 URZ, [UR4+0x40], UR6 ;  /* 0x0000400604ff75b2 */ /* 0x0022e20008000100 */
[----:B------:R1:W4:Y:S01]  /*07a0*/  SYNCS.EXCH.64 URZ, [UR4+0x48], UR8 ;  /* 0x0000480804ff75b2 */ /* 0x0003220008000100 */
[----:B------:R-:W-:Y:S01]  /*07b0*/  NOP ;  /* 0x0000000000007918 */ /* 0x000fe20000000000 */
.L_x_5:
[----:B------:R-:W-:Y:S01]  /*07c0*/  NOP ;  /* 0x0000000000007918 */ /* 0x000fe20000000000 */
[----:B------:R-:W-:Y:S05]  /*07d0*/  BRA.U !UP0, `(.L_x_6) ;  /* 0x0000000108087547 */ /* 0x000fea000b800000 */
[----:B--234-:R-:W-:Y:S01]  /*07e0*/  UCGABAR_ARV ;  /* 0x00000000000079c7 */ /* 0x01cfe20008000000 */
[----:B------:R-:W-:Y:S05]  /*07f0*/  BRA `(.L_x_7) ;  /* 0x0000000000047947 */ /* 0x000fea0003800000 */
.L_x_6:
[----:B--234-:R-:W-:Y:S01]  /*0800*/  NOP ;  /* 0x0000000000007918 */ /* 0x01cfe20000000000 */
.L_x_7:
[----:B------:R-:W-:Y:S05]  /*0810*/  BRA.U !UP0, `(.L_x_8) ;  /* 0x00000001080c7547 */ /* 0x000fea000b800000 */
[----:B------:R-:W-:Y:S01]  /*0820*/  UCGABAR_WAIT ;  /* 0x0000000000007dc7 */ /* 0x000fe20008000000 */
[----:B------:R-:W-:Y:S01]  /*0830*/  CCTL.IVALL ;  /* 0x00000000ff00798f */ /* 0x000fe20002000000 */
[----:B------:R-:W-:Y:S05]  /*0840*/  BRA `(.L_x_9) ;  /* 0x0000000000047947 */ /* 0x000fea0003800000 */
.L_x_8:
[----:B------:R-:W-:Y:S06]  /*0850*/  BAR.SYNC.DEFER_BLOCKING 0x0 ;  /* 0x0000000000007b1d */ /* 0x000fec0000010000 */
.L_x_9:
[----:B-1----:R-:W-:Y:S01]  /*0860*/  R2UR UR7, R6 ;  /* 0x00000000060772ca */ /* 0x002fe200000e0000 */
[----:B------:R-:W-:Y:S01]  /*0870*/  @!UP1 UMOV UR4, 0x400 ;  /* 0x0000040000049882 */ /* 0x000fe20000000000 */
[----:B------:R-:W-:Y:S01]  /*0880*/  UMOV UR6, 0x1 ;  /* 0x0000000100067882 */ /* 0x000fe20000000000 */
[----:B------:R-:W-:-:S10]  /*0890*/  UMOV UR5, 0x10 ;  /* 0x0000001000057882 */ /* 0x000fd40000000000 */
[----:B------:R-:W-:Y:S02]  /*08a0*/  @!UP1 ULEA UR8, UR7, UR4, 0x18 ;  /* 0x0000000407089291 */ /* 0x000fe4000f8ec0ff */
[----:B------:R-:W-:-:S04]  /*08b0*/  @!UP1 UIADD3 UR6, UPT, UPT, -UR6, 0x100000, URZ ;  /* 0x0010000006069890 */ /* 0x000fc8000fffe1ff */
[----:B------:R-:W-:Y:S02]  /*08c0*/  @!UP1 USHF.L.U32 UR7, UR6, 0xb, URZ ;  /* 0x0000000b06079899 */ /* 0x000fe400080006ff */
[----:B------:R-:W-:Y:S02]  /*08d0*/  @!UP1 USHF.L.U32 UR6, UR6, 0x1, URZ ;  /* 0x0000000106069899 */ /* 0x000fe400080006ff */
[----:B------:R-:W-:-:S04]  /*08e0*/  @!UP1 UIADD3 UR4, UPT, UPT, -UR5, 0x100000, URZ ;  /* 0x0010000005049890 */ /* 0x000fc8000fffe1ff */
[----:B------:R-:W-:Y:S02]  /*08f0*/  @!UP1 USHF.L.U32 UR5, UR4, 0xb, URZ ;  /* 0x0000000b04059899 */ /* 0x000fe400080006ff */
[----:B------:R-:W-:Y:S01]  /*0900*/  @!UP1 USHF.L.U32 UR4, UR4, 0x1, URZ ;  /* 0x0000000104049899 */ /* 0x000fe200080006ff */
[----:B------:R-:W1:Y:S03]  /*0910*/  FENCE.VIEW.ASYNC.S ;  /* 0x00000000000073c6 */ /* 0x000e660000000000 */
[----:B-1----:R1:W2:Y:S08]  /*0920*/  @!UP1 SYNCS.EXCH.64 URZ, [UR8+0x50], UR6 ;  /* 0x0000500608ff95b2 */ /* 0x0022b00008000100 */
[----:B------:R1:W3:Y:S01]  /*0930*/  @!UP1 SYNCS.EXCH.64 URZ, [UR8+0x58], UR4 ;  /* 0x0000580408ff95b2 */ /* 0x0002e20008000100 */
[----:B------:R-:W-:Y:S01]  /*0940*/  NOP ;  /* 0x0000000000007918 */ /* 0x000fe20000000000 */
[----:B------:R-:W-:Y:S05]  /*0950*/  BRA.U !UP0, `(.L_x_10) ;  /* 0x0000000108087547 */ /* 0x000fea000b800000 */
[----:B--23--:R-:W-:Y:S01]  /*0960*/  UCGABAR_ARV ;  /* 0x00000000000079c7 */ /* 0x00cfe20008000000 */
[----:B------:R-:W-:Y:S05]  /*0970*/  BRA `(.L_x_11) ;  /* 0x0000000000047947 */ /* 0x000fea0003800000 */
.L_x_10:
[----:B--23--:R-:W-:Y:S01]  /*0980*/  NOP ;  /* 0x0000000000007918 */ /* 0x00cfe20000000000 */
.L_x_11:
[----:B------:R-:W-:Y:S05]  /*0990*/  BRA.U !UP0, `(.L_x_12) ;  /* 0x00000001080c7547 */ /* 0x000fea000b800000 */
[----:B------:R-:W-:Y:S01]  /*09a0*/  UCGABAR_WAIT ;  /* 0x0000000000007dc7 */ /* 0x000fe20008000000 */
[----:B------:R-:W-:Y:S01]  /*09b0*/  CCTL.IVALL ;  /* 0x00000000ff00798f */ /* 0x000fe20002000000 */
[----:B------:R-:W-:Y:S05]  /*09c0*/  BRA `(.L_x_13) ;  /* 0x0000000000047947 */ /* 0x000fea0003800000 */
.L_x_12:
[----:B------:R-:W-:Y:S06]  /*09d0*/  BAR.SYNC.DEFER_BLOCKING 0x0 ;  /* 0x0000000000007b1d */ /* 0x000fec0000010000 */
.L_x_13:
[----:B------:R-:W-:Y:S05]  /*09e0*/  BRA.U UP1, `(.L_x_14) ;  /* 0x0000000101447547 */ /* 0x000fea000b800000 */
[----:B-1----:R-:W-:Y:S01]  /*09f0*/  R2UR UR5, R6 ;  /* 0x00000000060572ca */ /* 0x002fe200000e0000 */
        /* <DEDUP_REMOVED lines=9> */
[----:B------:R-:W-:Y:S01]  /*0a90*/  ULEA UR4, UR5, UR4, 0x18 ;  /* 0x0000000405047291 */ /* 0x000fe2000f8ec0ff */
[----:B------:R-:W1:Y:S11]  /*0aa0*/  FENCE.VIEW.ASYNC.S ;  /* 0x00000000000073c6 */ /* 0x000e760000000000 */
[----:B-1----:R2:W3:Y:S01]  /*0ab0*/  SYNCS.EXCH.64 URZ, [UR4+0x70], UR8 ;  /* 0x0000700804ff75b2 */ /* 0x0024e20008000100 */
[----:B------:R2:W4:Y:S01]  /*0ac0*/  SYNCS.EXCH.64 URZ, [UR4+0x78], UR8 ;  /* 0x0000780804ff75b2 */ /* 0x0005220008000100 */
[----:B------:R2:W1:Y:S01]  /*0ad0*/  SYNCS.EXCH.64 URZ, [UR4+0x80], UR6 ;  /* 0x0000800604ff75b2 */ /* 0x0004620008000100 */
[----:B------:R2:W1:Y:S02]  /*0ae0*/  SYNCS.EXCH.64 URZ, [UR4+0x88], UR6 ;  /* 0x0000880604ff75b2 */ /* 0x0004640008000100 */
[----:B--2---:R-:W-:Y:S01]  /*0af0*/  NOP ;  /* 0x0000000000007918 */ /* 0x004fe20000000000 */
.L_x_14:
[----:B------:R-:W-:Y:S01]  /*0b00*/  NOP ;  /* 0x0000000000007918 */ /* 0x000fe20000000000 */
[----:B------:R-:W-:Y:S05]  /*0b10*/  BRA.U !UP0, `(.L_x_15) ;  /* 0x0000000108087547 */ /* 0x000fea000b800000 */
[----:B-1-34-:R-:W-:Y:S01]  /*0b20*/  UCGABAR_ARV ;  /* 0x00000000000079c7 */ /* 0x01afe20008000000 */
[----:B------:R-:W-:Y:S05]  /*0b30*/  BRA `(.L_x_16) ;  /* 0x0000000000047947 */ /* 0x000fea0003800000 */
.L_x_15:
[----:B-1-34-:R-:W-:Y:S01]  /*0b40*/  NOP ;  /* 0x0000000000007918 */ /* 0x01afe20000000000 */
.L_x_16:
[----:B------:R-:W-:Y:S05]  /*0b50*/  BRA.U !UP0, `(.L_x_17) ;  /* 0x00000001080c7547 */ /* 0x000fea000b800000 */
[----:B------:R-:W-:Y:S01]  /*0b60*/  UCGABAR_WAIT ;  /* 0x0000000000007dc7 */ /* 0x000fe20008000000 */
[----:B------:R-:W-:Y:S01]  /*0b70*/  CCTL.IVALL ;  /* 0x00000000ff00798f */ /* 0x000fe20002000000 */
[----:B------:R-:W-:Y:S05]  /*0b80*/  BRA `(.L_x_18) ;  /* 0x0000000000047947 */ /* 0x000fea0003800000 */
.L_x_17:
[----:B------:R-:W-:Y:S06]  /*0b90*/  BAR.SYNC.DEFER_BLOCKING 0x0 ;  /* 0x0000000000007b1d */ /* 0x000fec0000010000 */
.L_x_18:
[----:B------:R-:W-:Y:S01]  /*0ba0*/  R2UR UR7, R6 ;  /* 0x00000000060772ca */ /* 0x000fe200000e0000 */
        /* <DEDUP_REMOVED lines=17> */
.L_x_19:
[----:B--23--:R-:W-:Y:S01]  /*0cc0*/  NOP ;  /* 0x0000000000007918 */ /* 0x00cfe20000000000 */
.L_x_20:
[----:B------:R-:W-:Y:S05]  /*0cd0*/  BRA.U !UP0, `(.L_x_21) ;  /* 0x00000001080c7547 */ /* 0x000fea000b800000 */
[----:B------:R-:W-:Y:S01]  /*0ce0*/  UCGABAR_WAIT ;  /* 0x0000000000007dc7 */ /* 0x000fe20008000000 */
[----:B------:R-:W-:Y:S01]  /*0cf0*/  CCTL.IVALL ;  /* 0x00000000ff00798f */ /* 0x000fe20002000000 */
[----:B------:R-:W-:Y:S05]  /*0d00*/  BRA `(.L_x_22) ;  /* 0x0000000000047947 */ /* 0x000fea0003800000 */
.L_x_21:
[----:B------:R-:W-:Y:S06]  /*0d10*/  BAR.SYNC.DEFER_BLOCKING 0x0 ;  /* 0x0000000000007b1d */ /* 0x000fec0000010000 */
.L_x_22:
        /* <DEDUP_REMOVED lines=18> */
.L_x_23:
[----:B--23--:R-:W-:Y:S01]  /*0e40*/  NOP ;  /* 0x0000000000007918 */ /* 0x00cfe20000000000 */
.L_x_24:
[----:B------:R-:W-:Y:S05]  /*0e50*/  BRA.U !UP0, `(.L_x_25) ;  /* 0x00000001080c7547 */ /* 0x000fea000b800000 */
[----:B------:R-:W-:Y:S01]  /*0e60*/  UCGABAR_WAIT ;  /* 0x0000000000007dc7 */ /* 0x000fe20008000000 */
[----:B------:R-:W-:Y:S01]  /*0e70*/  CCTL.IVALL ;  /* 0x00000000ff00798f */ /* 0x000fe20002000000 */
[----:B------:R-:W-:Y:S05]  /*0e80*/  BRA `(.L_x_26) ;  /* 0x0000000000047947 */ /* 0x000fea0003800000 */
.L_x_25:
[----:B------:R-:W-:Y:S06]  /*0e90*/  BAR.SYNC.DEFER_BLOCKING 0x0 ;  /* 0x0000000000007b1d */ /* 0x000fec0000010000 */
.L_x_26:
[----:B-1----:R-:W-:Y:S01]  /*0ea0*/  R2UR UR4, R6 ;  /* 0x00000000060472ca */ /* 0x002fe200000e0000 */
[----:B------:R-:W-:-:S12]  /*0eb0*/  UMOV UR7, 0x1 ;  /* 0x0000000100077882 */ /* 0x000fd80000000000 */
[----:B------:R-:W-:-:S04]  /*0ec0*/  UIADD3 UR4, UPT, UPT, -UR10, UR4, URZ ;  /* 0x000000040a047290 */ /* 0x000fc8000fffe1ff */
[----:B------:R-:W-:Y:S02]  /*0ed0*/  ULOP3.LUT UR5, UR4, 0x1, URZ, 0x3c, !UPT ;  /* 0x0000000104057892 */ /* 0x000fe4000f8e3cff */
[----:B------:R-:W-:Y:S02]  /*0ee0*/  USHF.L.U32 UR6, UR7, UR4, URZ ;  /* 0x0000000407067299 */ /* 0x000fe400080006ff */
[----:B------:R-:W-:-:S04]  /*0ef0*/  USHF.L.U32 UR4, UR7, UR5, URZ ;  /* 0x0000000507047299 */ /* 0x000fc800080006ff */
[----:B------:R-:W-:-:S06]  /*0f00*/  ULOP3.LUT UR4, UR4, UR6, URZ, 0xfc, !UPT ;  /* 0x0000000604047292 */ /* 0x000fcc000f8efcff */
[----:B------:R-:W-:Y:S01]  /*0f10*/  MOV R5, UR4 ;  /* 0x0000000400057c02 */ /* 0x000fe20008000f00 */
[----:B------:R-:W-:Y:S06]  /*0f20*/  BRA.U UP1, `(.L_x_27) ;  /* 0x00000001016c7547 */ /* 0x000fec000b800000 */
[----:B------:R-:W-:Y:S01]  /*0f30*/  R2UR UR9, R6 ;  /* 0x00000000060972ca */ /* 0x000fe200000e0000 */
[----:B------:R-:W-:Y:S01]  /*0f40*/  UMOV UR4, 0x400 ;  /* 0x0000040000047882 */ /* 0x000fe20000000000 */
        /* <DEDUP_REMOVED lines=9> */
[----:B------:R-:W-:Y:S02]  /*0fe0*/  ULEA UR5, UR9, UR4, 0x18 ;  /* 0x0000000409057291 */ /* 0x000fe4000f8ec0ff */
[----:B------:R-:W-:Y:S02]  /*0ff0*/  ULEA UR4, UR9, UR7, 0x18 ;  /* 0x0000000709047291 */ /* 0x000fe4000f8ec0ff */
[----:B------:R-:W-:-:S04]  /*1000*/  UIADD3 UR6, UPT, UPT, -UR6, 0x100000, URZ ;  /* 0x0010000006067890 */ /* 0x000fc8000fffe1ff */
[----:B------:R-:W-:Y:S02]  /*1010*/  USHF.L.U32 UR7, UR6, 0xb, URZ ;  /* 0x0000000b06077899 */ /* 0x000fe400080006ff */
[----:B------:R-:W-:Y:S02]  /*1020*/  USHF.L.U32 UR6, UR6, 0x1, URZ ;  /* 0x0000000106067899 */ /* 0x000fe400080006ff */
[----:B------:R-:W-:-:S04]  /*1030*/  UIADD3 UR8, UPT, UPT, -UR8, 0x100000, URZ ;  /* 0x0010000008087890 */ /* 0x000fc8000fffe1ff */
[----:B------:R-:W-:Y:S02]  /*1040*/  USHF.L.U32 UR9, UR8, 0xb, URZ ;  /* 0x0000000b08097899 */ /* 0x000fe400080006ff */
[----:B------:R-:W-:Y:S01]  /*1050*/  USHF.L.U32 UR8, UR8, 0x1, URZ ;  /* 0x0000000108087899 */ /* 0x000fe200080006ff */
[----:B------:R-:W1:Y:S02]  /*1060*/  FENCE.VIEW.ASYNC.S ;  /* 0x00000000000073c6 */ /* 0x000e640000000000 */
[----:B-1----:R1:W2:Y:S01]  /*1070*/  SYNCS.EXCH.64 URZ, [UR5+0x20], UR12 ;  /* 0x0000200c05ff75b2 */ /* 0x0022a20008000100 */
[----:B------:R1:W3:Y:S01]  /*1080*/  SYNCS.EXCH.64 URZ, [UR5+0x28], UR10 ;  /* 0x0000280a05ff75b2 */ /* 0x0002e20008000100 */
[----:B------:R1:W4:Y:S07]  /*1090*/  SYNCS.EXCH.64 URZ, [UR4+0x30], UR6 ;  /* 0x0000300604ff75b2 */ /* 0x00032e0008000100 */
[----:B------:R1:W1:Y:S01]  /*10a0*/  SYNCS.EXCH.64 URZ, [UR4+0x38], UR8 ;  /* 0x0000380804ff75b2 */ /* 0x0002620008000100 */
[----:B------:R1:W1:Y:S01]  /*10b0*/  SYNCS.EXCH.64 URZ, [UR4], UR6 ;  /* 0x0000000604ff75b2 */ /* 0x0002620008000100 */
[----:B------:R1:W1:Y:S01]  /*10c0*/  SYNCS.EXCH.64 URZ, [UR4+0x8], UR6 ;  /* 0x0000080604ff75b2 */ /* 0x0002620008000100 */
[----:B------:R-:W-:Y:S01]  /*10d0*/  NOP ;  /* 0x0000000000007918 */ /* 0x000fe20000000000 */
.L_x_27:
[----:B------:R-:W-:Y:S05]  /*10e0*/  BRA.U UP1, `(.L_x_28) ;  /* 0x0000000101347547 */ /* 0x000fea000b800000 */
[----:B-1----:R-:W-:Y:S01]  /*10f0*/  R2UR UR5, R6 ;  /* 0x00000000060572ca */ /* 0x002fe200000e0000 */
[----:B------:R-:W-:Y:S01]  /*1100*/  UMOV UR4, 0x400 ;  /* 0x0000040000047882 */ /* 0x000fe20000000000 */
[----:B------:R-:W-:Y:S02]  /*1110*/  UMOV UR6, 0x1 ;  /* 0x0000000100067882 */ /* 0x000fe40000000000 */
[----:B------:R-:W-:-:S04]  /*1120*/  UIADD3 UR6, UPT, UPT, -UR6, 0x100000, URZ ;  /* 0x0010000006067890 */ /* 0x000fc8000fffe1ff */
[----:B------:R-:W-:Y:S02]  /*1130*/  USHF.L.U32 UR7, UR6, 0xb, URZ ;  /* 0x0000000b06077899 */ /* 0x000fe400080006ff */
[----:B------:R-:W-:-:S03]  /*1140*/  USHF.L.U32 UR6, UR6, 0x1, URZ ;  /* 0x0000000106067899 */ /* 0x000fc600080006ff */
[----:B------:R-:W-:Y:S01]  /*1150*/  ULEA UR4, UR5, UR4, 0x18 ;  /* 0x0000000405047291 */ /* 0x000fe2000f8ec0ff */
[----:B------:R-:W1:Y:S11]  /*1160*/  FENCE.VIEW.ASYNC.S ;  /* 0x00000000000073c6 */ /* 0x000e760000000000 */
[----:B-1----:R1:W4:Y:S01]  /*1170*/  SYNCS.EXCH.64 URZ, [UR4+0xf0], UR6 ;  /* 0x0000f00604ff75b2 */ /* 0x0023220008000100 */
[----:B------:R1:W3:Y:S01]  /*1180*/  SYNCS.EXCH.64 URZ, [UR4+0xf8], UR6 ;  /* 0x0000f80604ff75b2 */ /* 0x0002e20008000100 */
[----:B------:R1:W2:Y:S01]  /*1190*/  SYNCS.EXCH.64 URZ, [UR4+0x10], UR6 ;  /* 0x0000100604ff75b2 */ /* 0x0002a20008000100 */
[----:B------:R1:W1:Y:S01]  /*11a0*/  SYNCS.EXCH.64 URZ, [UR4+0x18], UR6 ;  /* 0x0000180604ff75b2 */ /* 0x0002620008000100 */
[----:B------:R-:W-:Y:S01]  /*11b0*/  NOP ;  /* 0x0000000000007918 */ /* 0x000fe20000000000 */
.L_x_28:
[----:B------:R-:W-:Y:S01]  /*11c0*/  NOP ;  /* 0x0000000000007918 */ /* 0x000fe20000000000 */
[----:B------:R-:W-:Y:S05]  /*11d0*/  BRA.U !UP0, `(.L_x_29) ;  /* 0x0000000108087547 */ /* 0x000fea000b800000 */
[----:B-1234-:R-:W-:Y:S01]  /*11e0*/  UCGABAR_ARV ;  /* 0x00000000000079c7 */ /* 0x01efe20008000000 */
[----:B------:R-:W-:Y:S05]  /*11f0*/  BRA `(.L_x_30) ;  /* 0x0000000000047947 */ /* 0x000fea0003800000 */
.L_x_29:
[----:B-1234-:R-:W-:Y:S01]  /*1200*/  NOP ;  /* 0x0000000000007918 */ /* 0x01efe20000000000 */
.L_x_30:
[----:B------:R-:W-:Y:S05]  /*1210*/  BRA.U !UP0, `(.L_x_31) ;  /* 0x00000001080c7547 */ /* 0x000fea000b800000 */
[----:B------:R-:W-:Y:S01]  /*1220*/  UCGABAR_WAIT ;  /* 0x0000000000007dc7 */ /* 0x000fe20008000000 */
[----:B------:R-:W-:Y:S01]  /*1230*/  CCTL.IVALL ;  /* 0x00000000ff00798f */ /* 0x000fe20002000000 */
[----:B------:R-:W-:Y:S05]  /*1240*/  BRA `(.L_x_32) ;  /* 0x0000000000047947 */ /* 0x000fea0003800000 */
.L_x_31:
[----:B------:R-:W-:Y:S06]  /*1250*/  BAR.SYNC.DEFER_BLOCKING 0x0 ;  /* 0x0000000000007b1d */ /* 0x000fec0000010000 */
.L_x_32:
[----:B------:R-:W-:-:S13]  /*1260*/  R2UR UR4, R0 ;  /* 0x00000000000472ca */ /* 0x000fda00000e0000 */
[----:B------:R-:W-:-:S09]  /*1270*/  UISETP.NE.AND UP0, UPT, UR4, 0xe, UPT ;  /* 0x0000000e0400788c */ /* 0x000fd2000bf05270 */
[----:B------:R-:W-:Y:S05]  /*1280*/  BRA.U !UP0, `(.L_x_33) ;  /* 0x0000000108187547 */ /* 0x000fea000b800000 */
[----:B------:R-:W-:-:S13]  /*1290*/  R2UR UR4, R0 ;  /* 0x00000000000472ca */ /* 0x000fda00000e0000 */
[----:B------:R-:W-:-:S09]  /*12a0*/  UISETP.NE.AND UP0, UPT, UR4, 0xf, UPT ;  /* 0x0000000f0400788c */ /* 0x000fd2000bf05270 */
[----:B------:R-:W-:Y:S05]  /*12b0*/  BRA.U UP0, `(.L_x_34) ;  /* 0x00000005003c7547 */ /* 0x000fea000b800000 */
[----:B------:R-:W-:-:S08]  /*12c0*/  NOP ;  /* 0x0000000000007918 */ /* 0x000fd00000000000 */
[----:B------:R-:W1:-:S00]  /*12d0*/  USETMAXREG.DEALLOC.CTAPOOL 0x18 ;  /* 0x00000018000079c8 */ /* 0x000e4000080e0500 */
[----:B-1----:R-:W-:Y:S05]  /*12e0*/  BRA `(.L_x_35) ;  /* 0x0000002400207947 */ /* 0x002fea0003800000 */
.L_x_33:
[----:B------:R-:W-:-:S08]  /*12f0*/  NOP ;  /* 0x0000000000007918 */ /* 0x000fd00000000000 */
[----:B------:R-:W1:-:S00]  /*1300*/  USETMAXREG.DEALLOC.CTAPOOL 0x68 ;  /* 0x00000068000079c8 */ /* 0x000e4000080e0500 */
[----:B------:R-:W2:Y:S01]  /*1310*/  S2UR UR4, SR_CTAID.X ;  /* 0x00000000000479c3 */ /* 0x000ea20000002500 */
[----:B------:R-:W3:Y:S01]  /*1320*/  LDCU UR8, c[0x0][0x380] ;  /* 0x00007000ff0877ac */ /* 0x000ee20008000800 */
[----:B------:R-:W4:Y:S01]  /*1330*/  LDCU UR5, c[0x0][0x398] ;  /* 0x00007300ff0577ac */ /* 0x000f220008000800 */
[----:B---3--:R-:W-:Y:S02]  /*1340*/  UIADD3 UR6, UPT, UPT, -UR8, URZ, URZ ;  /* 0x000000ff08067290 */ /* 0x008fe4000fffe1ff */
[----:B------:R-:W-:Y:S02]  /*1350*/  UIADD3 UR9, UPT, UPT, UR8, -0x1, URZ ;  /* 0xffffffff08097890 */ /* 0x000fe4000fffe0ff */
[----:B------:R-:W-:Y:S02]  /*1360*/  USHF.R.S32.HI UR6, URZ, 0x1f, UR6 ;  /* 0x0000001fff067899 */ /* 0x000fe40008011406 */
[----:B--2---:R-:W-:Y:S02]  /*1370*/  USHF.L.U32 UR4, UR4, 0x7, URZ ;  /* 0x0000000704047899 */ /* 0x004fe400080006ff */
[----:B------:R-:W-:-:S02]  /*1380*/  USHF.R.S32.HI UR7, URZ, 0x1f, UR9 ;  /* 0x0000001fff077899 */ /* 0x000fc40008011409 */
[----:B------:R-:W-:Y:S02]  /*1390*/  ULOP3.LUT UR4, UR4, 0xffffff00, URZ, 0xc0, !UPT ;  /* 0xffffff0004047892 */ /* 0x000fe4000f8ec0ff */
[----:B------:R-:W-:Y:S02]  /*13a0*/  ULEA.HI UR6, UR6, -UR8, URZ, 0x7 ;  /* 0x8000000806067291 */ /* 0x000fe4000f8f38ff */
[----:B----4-:R-:W-:Y:S02]  /*13b0*/  UIADD3 UR4, UPT, UPT, -UR5, UR4, UR8 ;  /* 0x0000000405047290 */ /* 0x010fe4000fffe108 */
[----:B------:R-:W-:Y:S02]  /*13c0*/  UISETP.GT.AND UP1, UPT, UR8, URZ, UPT ;  /* 0x000000ff0800728c */ /* 0x000fe4000bf24270 */
[----:B------:R-:W-:-:S04]  /*13d0*/  USHF.R.S32.HI UR5, URZ, 0x1f, UR4 ;  /* 0x0000001fff057899 */ /* 0x000fc80008011404 */
[----:B------:R-:W-:Y:S02]  /*13e0*/  ULEA.HI UR4, UR5, UR4, URZ, 0x7 ;  /* 0x0000000405047291 */ /* 0x000fe4000f8f38ff */
[----:B------:R-:W-:Y:S02]  /*13f0*/  ULEA.HI UR5, UR7, UR9, URZ, 0x7 ;  /* 0x0000000907057291 */ /* 0x000fe4000f8f38ff */
[----:B------:R-:W-:Y:S02]  /*1400*/  USHF.R.S32.HI UR7, URZ, 0x7, UR6 ;  /* 0x00000007ff077899 */ /* 0x000fe40008011406 */
[----:B------:R-:W-:Y:S02]  /*1410*/  USHF.R.S32.HI UR4, URZ, 0x7, UR4 ;  /* 0x00000007ff047899 */ /* 0x000fe40008011404 */
[----:B------:R-:W-:Y:S02]  /*1420*/  ULEA.HI.SX32 UR6, UR5, 0x1, 0x19 ;  /* 0x0000000105067891 */ /* 0x000fe4000f8fcaff */
[----:B------:R-:W-:-:S02]  /*1430*/  UIADD3 UR7, UPT, UPT, -UR7, URZ, URZ ;  /* 0x000000ff07077290 */ /* 0x000fc4000fffe1ff */
[----:B------:R-:W-:-:S04]  /*1440*/  UISETP.LT.AND UP0, UPT, URZ, UR4, UPT ;  /* 0x00000004ff00728c */ /* 0x000fc8000bf01270 */
[----:B------:R-:W-:Y:S01]  /*1450*/  USEL UR5, URZ, UR4, !UP0 ;  /* 0x00000004ff057287 */ /* 0x000fe2000c000000 */
[----:B------:R-:W-:-:S03]  /*1460*/  @!UP1 UMOV UR6, UR7 ;  /* 0x0000000700069c82 */ /* 0x000fc60008000000 */
[----:B------:R-:W-:-:S04]  /*1470*/  UIADD3 UR8, UPT, UPT, UR6, -UR5, URZ ;  /* 0x8000000506087290 */ /* 0x000fc8000fffe0ff */
[----:B------:R-:W-:-:S09]  /*1480*/  UISETP.GE.AND UP0, UPT, UR8, 0x1, UPT ;  /* 0x000000010800788c */ /* 0x000fd2000bf06270 */
[----:B-1----:R-:W-:Y:S05]  /*1490*/  BRA.U !UP0, `(.L_x_34) ;  /* 0x0000000108c47547 */ /* 0x002fea000b800000 */
[----:B------:R-:W-:Y:S01]  /*14a0*/  R2UR UR7, R6 ;  /* 0x00000000060772ca */ /* 0x000fe200000e0000 */
[----:B------:R-:W-:Y:S01]  /*14b0*/  UIADD3 UR6, UPT, UPT, -UR6, UR5, URZ ;  /* 0x0000000506067290 */ /* 0x000fe2000fffe1ff */
[----:B------:R-:W-:-:S03]  /*14c0*/  UMOV UR4, 0x400 ;  /* 0x0000040000047882 */ /* 0x000fc60000000000 */
[----:B------:R-:W-:-:S08]  /*14d0*/  UISETP.GT.U32.AND UP0, UPT, UR6, -0x4, UPT ;  /* 0xfffffffc0600788c */ /* 0x000fd0000bf04070 */
[----:B------:R-:W-:Y:S02]  /*14e0*/  ULEA UR4, UR7, UR4, 0x18 ;  /* 0x0000000407047291 */ /* 0x000fe4000f8ec0ff */
[----:B------:R-:W-:Y:S02]  /*14f0*/  ULOP3.LUT UR7, UR8, 0x3, URZ, 0xc0, !UPT ;  /* 0x0000000308077892 */ /* 0x000fe4000f8ec0ff */
[----:B------:R-:W-:-:S04]  /*1500*/  UIADD3 UR9, UPT, UPT, UR4, 0x110, URZ ;  /* 0x0000011004097890 */ /* 0x000fc8000fffe0ff */
[----:B------:R-:W-:Y:S01]  /*1510*/  UPRMT UR5, URZ, 0x654, UR9 ;  /* 0x00000654ff057896 */ /* 0x000fe20008000009 */
[----:B------:R-:W-:Y:S11]  /*1520*/  BRA.U UP0, `(.L_x_36) ;  /* 0x0000000100687547 */ /* 0x000ff6000b800000 */
[----:B------:R-:W-:Y:S01]  /*1530*/  HFMA2 R8, -RZ, RZ, 0, 5.9604644775390625e-08 ;  /* 0x00000001ff087431 */ /* 0x000fe200000001ff */
[----:B------:R-:W-:Y:S01]  /*1540*/  ULOP3.LUT UR8, UR8, 0x7ffffffc, URZ, 0xc0, !UPT ;  /* 0x7ffffffc08087892 */ /* 0x000fe2000f8ec0ff */
[----:B------:R-:W-:-:S04]  /*1550*/  UMOV UR6, URZ ;  /* 0x000000ff00067c82 */ /* 0x000fc80008000000 */
.L_x_41:
[----:B-1----:R-:W1:Y:S02]  /*1560*/  SYNCS.PHASECHK.TRANS64.TRYWAIT P0, [UR4+0x108], RZ ;  /* 0x000108ffff0075a7 */ /* 0x002e640008001104 */
[----:B-12---:R-:W-:Y:S05]  /*1570*/  @!P0 BRA `(.L_x_37) ;  /* 0x000000ac006c8947 */ /* 0x006fea0003800000 */
.L_x_141:
[----:B------:R-:W-:Y:S01]  /*1580*/  ELECT P0, URZ, PT ;  /* 0x0000000000ff782f */ /* 0x000fe20003800000 */
[----:B------:R-:W-:-:S12]  /*1590*/  HFMA2 R9, -RZ, RZ, -0.0 , 0 ;  /* 0x80000000ff097431 */ /* 0x000fd800000001ff */
[----:B-1----:R-:W-:-:S04]  /*15a0*/  @P0 IMAD.MOV.U32 R7, RZ, RZ, 0x1 ;  /* 0x00000001ff070424 */ /* 0x002fc800078e00ff */
[----:B------:R1:W-:Y:S01]  /*15b0*/  @P0 SYNCS.ARRIVE.TRANS64.RED.ART0 RZ, [UR5], R7 ;  /* 0x00000007ffff09a7 */ /* 0x0003e20008500405 */
[----:B------:R-:W2:Y:S02]  /*15c0*/  SYNCS.PHASECHK.TRANS64.TRYWAIT P0, [UR4+0x108], R9 ;  /* 0x00010809ff0075a7 */ /* 0x000ea40008001104 */
[----:B-12---:R-:W-:Y:S05]  /*15d0*/  @!P0 BRA `(.L_x_38) ;  /* 0x000000ac006c8947 */ /* 0x006fea0003800000 */
.L_x_143:
[----:B------:R-:W-:-:S13]  /*15e0*/  ELECT P0, URZ, PT ;  /* 0x0000000000ff782f */ /* 0x000fda0003800000 */
[----:B-1----:R-:W-:-:S04]  /*15f0*/  @P0 MOV R7, 0x1 ;  /* 0x0000000100070802 */ /* 0x002fc80000000f00 */
[----:B------:R1:W-:Y:S01]  /*1600*/  @P0 SYNCS.ARRIVE.TRANS64.RED.ART0 RZ, [UR5], R7 ;  /* 0x00000007ffff09a7 */ /* 0x0003e20008500405 */
[----:B------:R-:W2:Y:S02]  /*1610*/  SYNCS.PHASECHK.TRANS64.TRYWAIT P0, [UR4+0x108], RZ ;  /* 0x000108ffff0075a7 */ /* 0x000ea40008001104 */
[----:B-12---:R-:W-:Y:S05]  /*1620*/  @!P0 BRA `(.L_x_39) ;  /* 0x000000ac00788947 */ /* 0x006fea0003800000 */
.L_x_145:
[----:B------:R-:W-:Y:S01]  /*1630*/  ELECT P0, URZ, PT ;  /* 0x0000000000ff782f */ /* 0x000fe20003800000 */
[----:B------:R-:W-:-:S04]  /*1640*/  UIADD3 UR6, UPT, UPT, UR6, 0x4, URZ ;  /* 0x0000000406067890 */ /* 0x000fc8000fffe0ff */
[----:B------:R-:W-:-:S08]  /*1650*/  UISETP.NE.AND UP0, UPT, UR6, UR8, UPT ;  /* 0x000000080600728c */ /* 0x000fd0000bf05270 */
[----:B-1----:R-:W-:-:S04]  /*1660*/  @P0 MOV R7, 0x1 ;  /* 0x0000000100070802 */ /* 0x002fc80000000f00 */
[----:B------:R1:W-:Y:S01]  /*1670*/  @P0 SYNCS.ARRIVE.TRANS64.RED.ART0 RZ, [UR5], R7 ;  /* 0x00000007ffff09a7 */ /* 0x0003e20008500405 */
[----:B------:R-:W2:Y:S02]  /*1680*/  SYNCS.PHASECHK.TRANS64.TRYWAIT P0, [UR4+0x108], R9 ;  /* 0x00010809ff0075a7 */ /* 0x000ea40008001104 */
[----:B-12---:R-:W-:Y:S05]  /*1690*/  @!P0 BRA `(.L_x_40) ;  /* 0x000000ac00748947 */ /* 0x006fea0003800000 */
.L_x_147:
[----:B------:R-:W-:-:S13]  /*16a0*/  ELECT P0, URZ, PT ;  /* 0x0000000000ff782f */ /* 0x000fda0003800000 */
[----:B------:R2:W-:Y:S01]  /*16b0*/  @P0 SYNCS.ARRIVE.TRANS64.RED.ART0 RZ, [UR5], R8 ;  /* 0x00000008ffff09a7 */ /* 0x0005e20008500405 */
[----:B------:R-:W-:Y:S05]  /*16c0*/  BRA.U UP0, `(.L_x_41) ;  /* 0xfffffffd00a47547 */ /* 0x000fea000b83ffff */
.L_x_36:
[----:B------:R-:W-:-:S09]  /*16d0*/  UISETP.NE.AND UP0, UPT, UR7, URZ, UPT ;  /* 0x000000ff0700728c */ /* 0x000fd2000bf05270 */
[----:B------:R-:W-:Y:S05]  /*16e0*/  BRA.U !UP0, `(.L_x_34) ;  /* 0x0000000108307547 */ /* 0x000fea000b800000 */
[----:B------:R-:W-:Y:S01]  /*16f0*/  HFMA2 R9, -RZ, RZ, 0, 0 ;  /* 0x00000000ff097431 */ /* 0x000fe200000001ff */
[----:B--2---:R-:W-:Y:S01]  /*1700*/  MOV R8, 0x1 ;  /* 0x0000000100087802 */ /* 0x004fe20000000f00 */
[----:B------:R-:W-:-:S06]  /*1710*/  UMOV UR6, URZ ;  /* 0x000000ff00067c82 */ /* 0x000fcc0008000000 */
.L_x_43:
[----:B------:R-:W-:-:S04]  /*1720*/  SHF.L.U32 R10, R9, 0x1f, RZ ;  /* 0x0000001f090a7819 */ /* 0x000fc800000006ff */
[----:B------:R-:W2:Y:S02]  /*1730*/  SYNCS.PHASECHK.TRANS64.TRYWAIT P0, [UR4+0x108], R10 ;  /* 0x0001080aff0075a7 */ /* 0x000ea40008001104 */
[----:B--23--:R-:W-:Y:S05]  /*1740*/  @!P0 BRA `(.L_x_42) ;  /* 0x000000ac00688947 */ /* 0x00cfea0003800000 */
.L_x_149:
[----:B------:R-:W-:Y:S02]  /*1750*/  ELECT P0, URZ, PT ;  /* 0x0000000000ff782f */ /* 0x000fe40003800000 */
[----:B------:R-:W-:Y:S01]  /*1760*/  LOP3.LUT R9, R9, 0x1, RZ, 0x3c, !PT ;  /* 0x0000000109097812 */ /* 0x000fe200078e3cff */
[----:B------:R-:W-:-:S04]  /*1770*/  UIADD3 UR6, UPT, UPT, UR6, 0x1, URZ ;  /* 0x0000000106067890 */ /* 0x000fc8000fffe0ff */
[----:B------:R-:W-:-:S06]  /*1780*/  UISETP.NE.AND UP0, UPT, UR6, UR7, UPT ;  /* 0x000000070600728c */ /* 0x000fcc000bf05270 */
[----:B------:R3:W-:Y:S03]  /*1790*/  @P0 SYNCS.ARRIVE.TRANS64.RED.ART0 RZ, [UR5], R8 ;  /* 0x00000008ffff09a7 */ /* 0x0007e60008500405 */
[----:B------:R-:W-:Y:S05]  /*17a0*/  BRA.U UP0, `(.L_x_43) ;  /* 0xfffffffd00dc7547 */ /* 0x000fea000b83ffff */
.L_x_34:
[----:B------:R-:W-:Y:S01]  /*17b0*/  R2UR UR4, R0 ;  /* 0x00000000000472ca */ /* 0x000fe200000e0000 */
[----:B------:R-:W-:-:S12]  /*17c0*/  BSSY.RECONVERGENT B0, `(.L_x_35) ;  /* 0x00001fa000007945 */ /* 0x000fd80003800200 */
[----:B------:R-:W-:-:S09]  /*17d0*/  UISETP.NE.AND UP0, UPT, UR4, 0xd, UPT ;  /* 0x0000000d0400788c */ /* 0x000fd2000bf05270 */
[----:B------:R-:W-:Y:S05]  /*17e0*/  BRA.U UP0, `(.L_x_44) ;  /* 0x0000001d00dc7547 */ /* 0x000fea000b800000 */
[----:B------:R-:W4:Y:S02]  /*17f0*/  S2UR UR4, SR_CTAID.X ;  /* 0x00000000000479c3 */ /* 0x000f240000002500 */
[----:B----4-:R-:W-:-:S04]  /*1800*/  ULOP3.LUT UR4, UR4, 0x1, URZ, 0xc0, !UPT ;  /* 0x0000000104047892 */ /* 0x010fc8000f8ec0ff */
[----:B------:R-:W-:Y:S02]  /*1810*/  UISETP.NE.AND UP5, UPT, UR4, URZ, UPT ;  /* 0x000000ff0400728c */ /* 0x000fe4000bfa5270 */
[----:B------:R-:W4:-:S00]  /*1820*/  USETMAXREG.DEALLOC.CTAPOOL 0x68 ;  /* 0x00000068000079c8 */ /* 0x000f0000080e0500 */
[----:B------:R-:W5:Y:S01]  /*1830*/  S2UR UR5, SR_CgaCtaId ;  /* 0x00000000000579c3 */ /* 0x000f620000008800 */
[----:B------:R-:W-:Y:S01]  /*1840*/  UMOV UR4, 0x400 ;  /* 0x0000040000047882 */ /* 0x000fe20000000000 */
[----:B--234-:R-:W-:Y:S01]  /*1850*/  HFMA2 R8, -RZ, RZ, -0.0 , 0 ;  /* 0x80000000ff087431 */ /* 0x01cfe200000001ff */
[----:B------:R-:W2:Y:S01]  /*1860*/  LDCU UR39, c[0x0][0x380] ;  /* 0x00007000ff2777ac */ /* 0x000ea20008000800 */
[----:B------:R-:W3:Y:S04]  /*1870*/  LDCU.64 UR6, c[0x0][0x348] ;  /* 0x00006900ff0677ac */ /* 0x000ee80008000a00 */
[----:B------:R-:W4:Y:S01]  /*1880*/  S2UR UR11, SR_CTAID.X ;  /* 0x00000000000b79c3 */ /* 0x000f220000002500 */
[----:B------:R-:W1:Y:S01]  /*1890*/  LDCU.64 UR32, c[0x0][0x348] ;  /* 0x00006900ff2077ac */ /* 0x000e620008000a00 */
[----:B------:R-:W1:Y:S06]  /*18a0*/  LDCU.64 UR14, c[0x0][0x348] ;  /* 0x00006900ff0e77ac */ /* 0x000e6c0008000a00 */
[----:B------:R-:W1:Y:S01]  /*18b0*/  S2UR UR76, SR_CTAID.Y ;  /* 0x00000000004c79c3 */ /* 0x000e620000002600 */
[----:B------:R-:W1:Y:S01]  /*18c0*/  LDCU.64 UR16, c[0x0][0x348] ;  /* 0x00006900ff1077ac */ /* 0x000e620008000a00 */
[----:B------:R-:W1:Y:S01]  /*18d0*/  LDCU.64 UR8, c[0x0][0x348] ;  /* 0x00006900ff0877ac */ /* 0x000e620008000a00 */
[----:B-----5:R-:W-:-:S05]  /*18e0*/  MOV R6, UR5 ;  /* 0x0000000500067c02 */ /* 0x020fca0008000f00 */
[----:B------:R-:W5:Y:S01]  /*18f0*/  S2UR UR77, SR_CTAID.Z ;  /* 0x00000000004d79c3 */ /* 0x000f620000002700 */
[----:B------:R-:W-:Y:S01]  /*1900*/  ULEA UR4, UR5, UR4, 0x18 ;  /* 0x0000000405047291 */ /* 0x000fe2000f8ec0ff */
[----:B------:R-:W2:Y:S01]  /*1910*/  LDCU UR5, c[0x0][0x398] ;  /* 0x00007300ff0577ac */ /* 0x000ea20008000800 */
[----:B----4-:R-:W-:Y:S01]  /*1920*/  USHF.L.U32 UR59, UR11, 0x7, URZ ;  /* 0x000000070b3b7899 */ /* 0x010fe200080006ff */
[----:B------:R-:W4:Y:S06]  /*1930*/  LDCU.64 UR24, c[0x0][0x348] ;  /* 0x00006900ff1877ac */ /* 0x000f2c0008000a00 */
[----:B------:R-:W5:Y:S01]  /*1940*/  SYNCS.PHASECHK.TRANS64.TRYWAIT P0, [UR4+0x8], R8 ;  /* 0x00000808ff0075a7 */ /* 0x000f620008001104 */
[----:B------:R-:W-:-:S02]  /*1950*/  ULOP3.LUT UR59, UR59, 0xffffff00, URZ, 0xc0, !UPT ;  /* 0xffffff003b3b7892 */ /* 0x000fc4000f8ec0ff */
[----:B---3--:R-:W-:Y:S02]  /*1960*/  UIADD3 UR12, UP0, UPT, UR6, 0x280, URZ ;  /* 0x00000280060c7890 */ /* 0x008fe4000ff1e0ff */
[----:B------:R-:W-:Y:S02]  /*1970*/  ULOP3.LUT UR10, UR11, 0x1, URZ, 0xc0, !UPT ;  /* 0x000000010b0a7892 */ /* 0x000fe4000f8ec0ff */
[----:B------:R-:W-:Y:S02]  /*1980*/  UIADD3.X UR13, UPT, UPT, URZ, UR7, URZ, UP0, !UPT ;  /* 0x00000007ff0d7290 */ /* 0x000fe400087fe4ff */
[----:B--2---:R-:W-:Y:S02]  /*1990*/  UIADD3 UR5, UPT, UPT, -UR5, UR59, UR39 ;  /* 0x0000003b05057290 */ /* 0x004fe4000fffe127 */
[----:B-1----:R-:W-:Y:S02]  /*19a0*/  UIADD3 UR31, UP0, UPT, UR32, 0x180, URZ ;  /* 0x00000180201f7890 */ /* 0x002fe4000ff1e0ff */
[----:B------:R-:W-:-:S02]  /*19b0*/  USHF.R.S32.HI UR6, URZ, 0x1f, UR5 ;  /* 0x0000001fff067899 */ /* 0x000fc40008011405 */
[----:B------:R-:W-:Y:S02]  /*19c0*/  ULOP3.LUT UR67, UR10, 0x1fffffe, UR11, 0xf8, !UPT ;  /* 0x01fffffe0a437892 */ /* 0x000fe4000f8ef80b */
[----:B------:R-:W-:Y:S02]  /*19d0*/  ULEA.HI UR5, UR6, UR5, URZ, 0x7 ;  /* 0x0000000506057291 */ /* 0x000fe4000f8f38ff */
[----:B------:R-:W-:Y:S02]  /*19e0*/  UIADD3.X UR30, UPT, UPT, URZ, UR33, URZ, UP0, !UPT ;  /* 0x00000021ff1e7290 */ /* 0x000fe400087fe4ff */
[----:B------:R-:W-:Y:S02]  /*19f0*/  USHF.R.S32.HI UR5, URZ, 0x7, UR5 ;  /* 0x00000007ff057899 */ /* 0x000fe40008011405 */
[----:B------:R-:W-:Y:S02]  /*1a00*/  USHF.L.U32 UR67, UR67, 0x7, URZ ;  /* 0x0000000743437899 */ /* 0x000fe400080006ff */
[----:B------:R-:W-:-:S02]  /*1a10*/  UISETP.LT.AND UP0, UPT, URZ, UR5, UPT ;  /* 0x00000005ff00728c */ /* 0x000fc4000bf01270 */
[----:B------:R-:W-:Y:S02]  /*1a20*/  ULOP3.LUT UR73, UR4, 0xfefffc00, URZ, 0xc0, !UPT ;  /* 0xfefffc0004497892 */ /* 0x000fe4000f8ec0ff */
[----:B------:R-:W-:Y:S02]  /*1a30*/  UIADD3 UR11, UP3, UPT, UR14, 0x280, URZ ;  /* 0x000002800e0b7890 */ /* 0x000fe4000ff7e0ff */
[----:B------:R-:W-:Y:S02]  /*1a40*/  UIADD3 UR22, UP2, UPT, UR16, 0x180, URZ ;  /* 0x0000018010167890 */ /* 0x000fe4000ff5e0ff */
[----:B------:R-:W-:Y:S02]  /*1a50*/  UIADD3 UR8, UP4, UPT, UR8, 0x280, URZ ;  /* 0x0000028008087890 */ /* 0x000fe4000ff9e0ff */
[----:B----4-:R-:W-:Y:S02]  /*1a60*/  UIADD3 UR23, UP1, UPT, UR24, 0x180, URZ ;  /* 0x0000018018177890 */ /* 0x010fe4000ff3e0ff */
[----:B------:R-:W-:-:S02]  /*1a70*/  USEL UR38, URZ, UR5, !UP0 ;  /* 0x00000005ff267287 */ /* 0x000fc4000c000000 */
[----:B------:R-:W-:Y:S02]  /*1a80*/  UIADD3.X UR7, UPT, UPT, URZ, UR15, URZ, UP3, !UPT ;  /* 0x0000000fff077290 */ /* 0x000fe40009ffe4ff */
[----:B------:R-:W-:Y:S02]  /*1a90*/  UIADD3.X UR15, UPT, UPT, URZ, UR17, URZ, UP2, !UPT ;  /* 0x00000011ff0f7290 */ /* 0x000fe400097fe4ff */
[----:B------:R-:W-:Y:S01]  /*1aa0*/  USHF.L.U32 UR10, UR10, 0x6, URZ ;  /* 0x000000060a0a7899 */ /* 0x000fe200080006ff */
[----:B------:R-:W-:Y:S01]  /*1ab0*/  UMOV UR66, URZ ;  /* 0x000000ff00427c82 */ /* 0x000fe20008000000 */
[----:B------:R-:W-:Y:S01]  /*1ac0*/  UMOV UR50, 0x40 ;  /* 0x0000004000327882 */ /* 0x000fe20000000000 */
[----:B------:R-:W-:Y:S01]  /*1ad0*/  UMOV UR18, 0x80 ;  /* 0x0000008000127882 */ /* 0x000fe20000000000 */
[----:B------:R-:W-:Y:S01]  /*1ae0*/  UMOV UR42, URZ ;  /* 0x000000ff002a7c82 */ /* 0x000fe20008000000 */
[----:B------:R-:W-:Y:S01]  /*1af0*/  UMOV UR26, 0x40 ;  /* 0x00000040001a7882 */ /* 0x000fe20000000000 */
[----:B------:R-:W-:Y:S01]  /*1b00*/  UMOV UR68, UR76 ;  /* 0x0000004c00447c82 */ /* 0x000fe20008000000 */
[----:B-----5:R-:W-:Y:S01]  /*1b10*/  UMOV UR69, UR77 ;  /* 0x0000004d00457c82 */ /* 0x020fe20008000000 */
[----:B------:R-:W-:Y:S01]  /*1b20*/  UMOV UR52, UR76 ;  /* 0x0000004c00347c82 */ /* 0x000fe20008000000 */
[----:B------:R-:W-:Y:S01]  /*1b30*/  UMOV UR53, UR77 ;  /* 0x0000004d00357c82 */ /* 0x000fe20008000000 */
[----:B------:R-:W-:Y:S01]  /*1b40*/  UMOV UR20, UR76 ;  /* 0x0000004c00147c82 */ /* 0x000fe20008000000 */
[----:B------:R-:W-:Y:S01]  /*1b50*/  UMOV UR21, UR77 ;  /* 0x0000004d00157c82 */ /* 0x000fe20008000000 */
[----:B------:R-:W-:Y:S01]  /*1b60*/  UMOV UR44, UR76 ;  /* 0x0000004c002c7c82 */ /* 0x000fe20008000000 */
[----:B------:R-:W-:Y:S01]  /*1b70*/  UMOV UR45, UR77 ;  /* 0x0000004d002d7c82 */ /* 0x000fe20008000000 */
[----:B------:R-:W-:Y:S01]  /*1b80*/  UMOV UR28, UR76 ;  /* 0x0000004c001c7c82 */ /* 0x000fe20008000000 */
[----:B------:R-:W-:Y:S01]  /*1b90*/  UMOV UR29, UR77 ;  /* 0x0000004d001d7c82 */ /* 0x000fe20008000000 */
[----:B------:R-:W-:-:S02]  /*1ba0*/  UIADD3.X UR9, UPT, UPT, URZ, UR9, URZ, UP4, !UPT ;  /* 0x00000009ff097290 */ /* 0x000fc4000a7fe4ff */
[----:B------:R-:W-:Y:S02]  /*1bb0*/  UIADD3.X UR14, UPT, UPT, URZ, UR25, URZ, UP1, !UPT ;  /* 0x00000019ff0e7290 */ /* 0x000fe40008ffe4ff */
[----:B------:R-:W-:Y:S02]  /*1bc0*/  UIADD3 UR64, UPT, UPT, UR4, 0x6400, URZ ;  /* 0x0000640004407890 */ /* 0x000fe4000fffe0ff */
[----:B------:R-:W-:Y:S01]  /*1bd0*/  UIADD3 UR48, UPT, UPT, UR4, 0xa400, URZ ;  /* 0x0000a40004307890 */ /* 0x000fe2000fffe0ff */
[----:B------:R-:W-:Y:S01]  /*1be0*/  UMOV UR51, UR67 ;  /* 0x0000004300337c82 */ /* 0x000fe20008000000 */
[----:B------:R-:W-:Y:S02]  /*1bf0*/  UIADD3 UR16, UPT, UPT, UR4, 0xe400, URZ ;  /* 0x0000e40004107890 */ /* 0x000fe4000fffe0ff */
[----:B------:R-:W-:Y:S02]  /*1c00*/  UIADD3 UR40, UPT, UPT, UR4, 0x400, URZ ;  /* 0x0000040004287890 */ /* 0x000fe4000fffe0ff */
[----:B------:R-:W-:-:S02]  /*1c10*/  UIADD3 UR24, UPT, UPT, UR4, 0x2400, URZ ;  /* 0x0000240004187890 */ /* 0x000fc4000fffe0ff */
[----:B------:R-:W-:Y:S01]  /*1c20*/  USHF.L.U32 UR35, UR38, 0x7, URZ ;  /* 0x0000000726237899 */ /* 0x000fe200080006ff */
[----:B------:R-:W-:Y:S01]  /*1c30*/  UMOV UR19, UR67 ;  /* 0x0000004300137c82 */ /* 0x000fe20008000000 */
[----:B------:R-:W-:Y:S01]  /*1c40*/  UMOV UR65, UR73 ;  /* 0x0000004900417c82 */ /* 0x000fe20008000000 */
[----:B------:R-:W-:Y:S01]  /*1c50*/  UMOV UR49, UR73 ;  /* 0x0000004900317c82 */ /* 0x000fe20008000000 */
[----:B------:R-:W-:Y:S01]  /*1c60*/  UMOV UR17, UR73 ;  /* 0x0000004900117c82 */ /* 0x000fe20008000000 */
[----:B------:R-:W-:Y:S07]  /*1c70*/  @!P0 BRA `(.L_x_45) ;  /* 0x000000a800388947 */ /* 0x000fee0003800000 */
.L_x_151:
[----:B------:R-:W-:Y:S05]  /*1c80*/  BRA.U UP5, `(.L_x_46) ;  /* 0x00000001050c7547 */ /* 0x000fea000b800000 */
[----:B------:R-:W-:-:S13]  /*1c90*/  ELECT P0, URZ, PT ;  /* 0x0000000000ff782f */ /* 0x000fda0003800000 */
[----:B-1----:R-:W-:-:S04]  /*1ca0*/  @P0 MOV R7, 0x24000 ;  /* 0x0002400000070802 */ /* 0x002fc80000000f00 */
[----:B------:R2:W-:Y:S03]  /*1cb0*/  @P0 SYNCS.ARRIVE.TRANS64 RZ, [UR4], R7 ;  /* 0x00000007ffff09a7 */ /* 0x0005e60008000004 */
.L_x_46:
[----:B------:R-:W-:Y:S01]  /*1cc0*/  UIADD3 UR43, UPT, UPT, UR10, UR35, URZ ;  /* 0x000000230a2b7290 */ /* 0x000fe2000fffe0ff */
[----:B------:R3:W-:Y:S01]  /*1cd0*/  UTMALDG.4D.2CTA [UR64], [UR12], desc[URZ] ;  /* 0x0000ff400c0075b4 */ /* 0x0007e20008219000 */
[----:B------:R-:W-:Y:S01]  /*1ce0*/  UMOV UR6, UR11 ;  /* 0x0000000b00067c82 */ /* 0x000fe20008000000 */
[----:B------:R-:W-:Y:S01]  /*1cf0*/  UMOV UR41, UR73 ;  /* 0x0000004900297c82 */ /* 0x000fe20008000000 */
[----:B------:R-:W-:-:S03]  /*1d00*/  UMOV UR25, UR73 ;  /* 0x0000004900197c82 */ /* 0x000fc60008000000 */
[----:B------:R-:W-:Y:S01]  /*1d10*/  UMOV UR27, UR43 ;  /* 0x0000002b001b7c82 */ /* 0x000fe20008000000 */
[----:B------:R4:W-:Y:S01]  /*1d20*/  UTMALDG.4D.2CTA [UR48], [UR8], desc[URZ] ;  /* 0x0000ff30080075b4 */ /* 0x0009e20008219000 */
[----:B------:R5:W-:Y:S01]  /*1d30*/  UTMALDG.4D.2CTA [UR16], [UR6], desc[URZ] ;  /* 0x0000ff10060075b4 */ /* 0x000be20008219000 */
[----:B---3--:R-:W3:Y:S01]  /*1d40*/  LDCU.64 UR12, c[0x0][0x3e0] ;  /* 0x00007c00ff0c77ac */ /* 0x008ee20008000a00 */
[----:B----4-:R-:W-:Y:S01]  /*1d50*/  UMOV UR8, UR22 ;  /* 0x0000001600087c82 */ /* 0x010fe20008000000 */
[----:B------:R-:W-:Y:S02]  /*1d60*/  UMOV UR9, UR15 ;  /* 0x0000000f00097c82 */ /* 0x000fe40008000000 */
[----:B------:R4:W-:Y:S01]  /*1d70*/  UTMALDG.4D.2CTA [UR40], [UR8], desc[URZ] ;  /* 0x0000ff28080075b4 */ /* 0x0009e20008219000 */
[----:B-----5:R-:W-:Y:S01]  /*1d80*/  UIADD3 UR16, UPT, UPT, UR4, 0x4400, URZ ;  /* 0x0000440004107890 */ /* 0x020fe2000fffe0ff */
[----:B------:R-:W-:Y:S01]  /*1d90*/  UMOV UR6, UR23 ;  /* 0x0000001700067c82 */ /* 0x000fe20008000000 */
[----:B------:R-:W-:Y:S01]  /*1da0*/  UMOV UR7, UR14 ;  /* 0x0000000e00077c82 */ /* 0x000fe20008000000 */
[----:B------:R-:W-:Y:S01]  /*1db0*/  UMOV UR18, 0x80 ;  /* 0x0000008000127882 */ /* 0x000fe20000000000 */
[----:B------:R5:W-:Y:S01]  /*1dc0*/  UTMALDG.4D.2CTA [UR24], [UR6], desc[URZ] ;  /* 0x0000ff18060075b4 */ /* 0x000be20008219000 */
[----:B------:R-:W-:Y:S01]  /*1dd0*/  UMOV UR20, UR76 ;  /* 0x0000004c00147c82 */ /* 0x000fe20008000000 */
[----:B------:R-:W-:Y:S01]  /*1de0*/  UMOV UR21, UR77 ;  /* 0x0000004d00157c82 */ /* 0x000fe20008000000 */
[----:B------:R-:W-:Y:S01]  /*1df0*/  UMOV UR17, UR73 ;  /* 0x0000004900117c82 */ /* 0x000fe20008000000 */
[----:B------:R-:W-:Y:S01]  /*1e00*/  UMOV UR19, UR43 ;  /* 0x0000002b00137c82 */ /* 0x000fe20008000000 */
[----:B------:R-:W1:Y:S01]  /*1e10*/  LDCU.64 UR14, c[0x0][0x3c0] ;  /* 0x00007800ff0e77ac */ /* 0x000e620008000a00 */
[----:B----4-:R-:W4:Y:S01]  /*1e20*/  LDCU.64 UR8, c[0x0][0x3d8] ;  /* 0x00007b00ff0877ac */ /* 0x010f220008000a00 */
[----:B-----5:R-:W-:Y:S01]  /*1e30*/  UMOV UR6, UR31 ;  /* 0x0000001f00067c82 */ /* 0x020fe20008000000 */
[----:B------:R-:W-:-:S02]  /*1e40*/  UMOV UR7, UR30 ;  /* 0x0000001e00077c82 */ /* 0x000fc40008000000 */
[----:B------:R4:W-:Y:S01]  /*1e50*/  UTMALDG.4D.2CTA [UR16], [UR6], desc[URZ] ;  /* 0x0000ff10060075b4 */ /* 0x0009e20008219000 */
[----:B------:R-:W5:Y:S01]  /*1e60*/  SYNCS.PHASECHK.TRANS64.TRYWAIT P0, [UR4+0x28], R8 ;  /* 0x00002808ff0075a7 */ /* 0x000f620008001104 */
[----:B----4-:R-:W-:-:S04]  /*1e70*/  UIMAD.WIDE.U32 UR6, UR76, UR8, URZ ;  /* 0x000000084c0672a5 */ /* 0x010fc8000f8e00ff */
[----:B------:R-:W-:-:S04]  /*1e80*/  UIMAD UR7, UR76, UR9, UR7 ;  /* 0x000000094c0772a4 */ /* 0x000fc8000f8e0207 */
[----:B---3--:R-:W-:-:S06]  /*1e90*/  UIMAD.WIDE.U32 UR6, UR77, UR12, UR6 ;  /* 0x0000000c4d0672a5 */ /* 0x008fcc000f8e0006 */
[----:B------:R-:W-:Y:S02]  /*1ea0*/  MOV R28, UR6 ;  /* 0x00000006001c7c02 */ /* 0x000fe40008000f00 */
[----:B------:R-:W-:Y:S01]  /*1eb0*/  MOV R29, UR7 ;  /* 0x00000007001d7c02 */ /* 0x000fe20008000f00 */
[----:B-1---5:R-:W-:Y:S06]  /*1ec0*/  @!P0 BRA `(.L_x_47) ;  /* 0x000000a400c48947 */ /* 0x022fec0003800000 */
.L_x_153:
[----:B------:R-:W-:Y:S02]  /*1ed0*/  R2UR UR17, R29 ;  /* 0x000000001d1172ca */ /* 0x000fe400000e0000 */
[----:B------:R-:W-:Y:S02]  /*1ee0*/  ELECT P0, URZ, PT ;  /* 0x0000000000ff782f */ /* 0x000fe40003800000 */
[----:B------:R-:W-:Y:S01]  /*1ef0*/  R2UR UR16, R28 ;  /* 0x000000001c1072ca */ /* 0x000fe200000e0000 */
[----:B------:R-:W-:Y:S01]  /*1f00*/  UIADD3 UR7, UPT, UPT, UR4, 0x32400, URZ ;  /* 0x0003240004077890 */ /* 0x000fe2000fffe0ff */
[----:B------:R-:W-:Y:S01]  /*1f10*/  R2UR UR8, R6 ;  /* 0x00000000060872ca */ /* 0x000fe200000e0000 */
[----:B------:R-:W-:Y:S01]  /*1f20*/  UIADD3 UR9, UPT, UPT, UR4, 0x20, URZ ;  /* 0x0000002004097890 */ /* 0x000fe2000fffe0ff */
[----:B------:R-:W3:Y:S01]  /*1f30*/  LDCU.64 UR22, c[0x0][0x348] ;  /* 0x00006900ff1677ac */ /* 0x000ee20008000a00 */
[----:B------:R-:W-:-:S04]  /*1f40*/  UIADD3 UR49, UPT, UPT, UR4, 0x10, URZ ;  /* 0x0000001004317890 */ /* 0x000fc8000fffe0ff */
[----:B------:R-:W-:Y:S02]  /*1f50*/  UIMAD UR6, UR77, UR13, UR17 ;  /* 0x0000000d4d0672a4 */ /* 0x000fe4000f8e0211 */
[----:B-12---:R-:W-:Y:S02]  /*1f60*/  @P0 IMAD.MOV.U32 R7, RZ, RZ, 0x200 ;  /* 0x00000200ff070424 */ /* 0x006fe400078e00ff */
[----:B------:R-:W-:Y:S02]  /*1f70*/  UIADD3 UR5, UP0, UPT, UR35, UR16, URZ ;  /* 0x0000001023057290 */ /* 0x000fe4000ff1e0ff */
[----:B------:R-:W-:Y:S01]  /*1f80*/  UPRMT UR8, UR8, 0x654, UR7 ;  /* 0x0000065408087896 */ /* 0x000fe20008000007 */
[----:B------:R1:W-:Y:S01]  /*1f90*/  @P0 SYNCS.ARRIVE.TRANS64 RZ, [UR4+0x20], R7 ;  /* 0x00002007ffff09a7 */ /* 0x0003e20008000004 */
[----:B------:R-:W-:Y:S01]  /*1fa0*/  IMAD.U32 R20, RZ, RZ, UR6 ;  /* 0x00000006ff147e24 */ /* 0x000fe2000f8e00ff */
[----:B------:R-:W-:Y:S02]  /*1fb0*/  UIADD3.X UR11, UPT, UPT, URZ, UR6, URZ, UP0, !UPT ;  /* 0x00000006ff0b7290 */ /* 0x000fe400087fe4ff */
[----:B------:R-:W-:Y:S01]  /*1fc0*/  ULEA UR6, UP0, UR5, UR14, 0x2 ;  /* 0x0000000e05067291 */ /* 0x000fe2000f8010ff */
[----:B------:R-:W2:Y:S03]  /*1fd0*/  LDCU.64 UR12, c[0x0][0x348] ;  /* 0x00006900ff0c77ac */ /* 0x000ea60008000a00 */
[----:B------:R-:W-:Y:S01]  /*1fe0*/  ULEA.HI.X UR7, UR5, UR15, UR11, 0x2, UP0 ;  /* 0x0000000f05077291 */ /* 0x000fe200080f140b */
[----:B------:R-:W4:Y:S02]  /*1ff0*/  LDCU.64 UR14, c[0x0][0x348] ;  /* 0x00006900ff0e77ac */ /* 0x000f240008000a00 */
[----:B------:R-:W-:Y:S01]  /*2000*/  UMOV UR5, 0x20 ;  /* 0x0000002000057882 */ /* 0x000fe20000000000 */
[----:B------:R-:W-:-:S05]  /*2010*/  ULOP3.LUT UR49, UR49, 0xfefffc10, URZ, 0xc0, !UPT ;  /* 0xfefffc1031317892 */ /* 0x000fca000f8ec0ff */
[----:B------:R5:W-:Y:S01]  /*2020*/  UBLKCP.S.G [UR8], [UR6], UR5 ;  /* 0x00000008060073ba */ /* 0x000be20008000205 */
[----:B------:R-:W1:Y:S01]  /*2030*/  SYNCS.PHASECHK.TRANS64.TRYWAIT P0, [UR4+0x18], R8 ;  /* 0x00001808ff0075a7 */ /* 0x000e620008001104 */
[----:B------:R-:W-:Y:S01]  /*2040*/  UMOV UR18, URZ ;  /* 0x000000ff00127c82 */ /* 0x000fe20008000000 */
[----:B------:R-:W-:Y:S01]  /*2050*/  UMOV UR50, 0x40 ;  /* 0x0000004000327882 */ /* 0x000fe20000000000 */
[----:B------:R-:W-:Y:S01]  /*2060*/  UMOV UR26, URZ ;  /* 0x000000ff001a7c82 */ /* 0x000fe20008000000 */
[----:B------:R-:W-:Y:S01]  /*2070*/  UMOV UR20, UR76 ;  /* 0x0000004c00147c82 */ /* 0x000fe20008000000 */
[----:B------:R-:W-:Y:S01]  /*2080*/  UMOV UR21, UR77 ;  /* 0x0000004d00157c82 */ /* 0x000fe20008000000 */
[----:B------:R-:W-:Y:S01]  /*2090*/  UMOV UR52, UR76 ;  /* 0x0000004c00347c82 */ /* 0x000fe20008000000 */
[----:B------:R-:W-:Y:S01]  /*20a0*/  UMOV UR53, UR77 ;  /* 0x0000004d00357c82 */ /* 0x000fe20008000000 */
[----:B------:R-:W-:Y:S02]  /*20b0*/  UIADD3 UR16, UPT, UPT, UR4, 0x12400, URZ ;  /* 0x0001240004107890 */ /* 0x000fe4000fffe0ff */
[----:B----4-:R-:W-:-:S02]  /*20c0*/  UIADD3 UR11, UP1, UPT, UR14, 0x480, URZ ;  /* 0x000004800e0b7890 */ /* 0x010fc4000ff3e0ff */
[----:B------:R-:W-:Y:S02]  /*20d0*/  UIADD3 UR48, UPT, UPT, UR4, 0x16400, URZ ;  /* 0x0001640004307890 */ /* 0x000fe4000fffe0ff */
[----:B------:R-:W-:Y:S01]  /*20e0*/  UIADD3 UR24, UPT, UPT, UR4, 0x1a400, URZ ;  /* 0x0001a40004187890 */ /* 0x000fe2000fffe0ff */
[----:B------:R-:W-:Y:S01]  /*20f0*/  UMOV UR28, UR76 ;  /* 0x0000004c001c7c82 */ /* 0x000fe20008000000 */
[----:B------:R-:W-:Y:S01]  /*2100*/  UMOV UR29, UR77 ;  /* 0x0000004d001d7c82 */ /* 0x000fe20008000000 */
[----:B------:R-:W-:Y:S01]  /*2110*/  UMOV UR19, UR67 ;  /* 0x0000004300137c82 */ /* 0x000fe20008000000 */
[----:B------:R-:W-:Y:S01]  /*2120*/  UMOV UR51, UR67 ;  /* 0x0000004300337c82 */ /* 0x000fe20008000000 */
[----:B------:R-:W-:Y:S01]  /*2130*/  UMOV UR17, UR49 ;  /* 0x0000003100117c82 */ /* 0x000fe20008000000 */
[----:B-----5:R-:W4:Y:S01]  /*2140*/  LDCU.64 UR6, c[0x0][0x348] ;  /* 0x00006900ff0677ac */ /* 0x020f220008000a00 */
[----:B--2---:R-:W-:Y:S02]  /*2150*/  UIADD3 UR9, UP2, UPT, UR12, 0x380, URZ ;  /* 0x000003800c097890 */ /* 0x004fe4000ff5e0ff */
[----:B---3--:R-:W-:-:S02]  /*2160*/  UIADD3 UR12, UP0, UPT, UR22, 0x480, URZ ;  /* 0x00000480160c7890 */ /* 0x008fc4000ff1e0ff */
[----:B------:R-:W-:Y:S02]  /*2170*/  UIADD3.X UR8, UPT, UPT, URZ, UR13, URZ, UP2, !UPT ;  /* 0x0000000dff087290 */ /* 0x000fe400097fe4ff */
[----:B------:R-:W-:Y:S02]  /*2180*/  UIADD3.X UR5, UPT, UPT, URZ, UR15, URZ, UP1, !UPT ;  /* 0x0000000fff057290 */ /* 0x000fe40008ffe4ff */
[----:B----4-:R-:W-:-:S04]  /*2190*/  UIADD3 UR6, UP3, UPT, UR6, 0x380, URZ ;  /* 0x0000038006067890 */ /* 0x010fc8000ff7e0ff */
[----:B------:R-:W-:Y:S01]  /*21a0*/  UIADD3.X UR7, UPT, UPT, URZ, UR7, URZ, UP3, !UPT ;  /* 0x00000007ff077290 */ /* 0x000fe20009ffe4ff */
[----:B-1----:R-:W-:Y:S11]  /*21b0*/  @!P0 BRA `(.L_x_48) ;  /* 0x000000a400288947 */ /* 0x002ff60003800000 */
.L_x_155:
[----:B------:R-:W-:Y:S05]  /*21c0*/  BRA.U UP5, `(.L_x_49) ;  /* 0x00000001050c7547 */ /* 0x000fea000b800000 */
[----:B------:R-:W-:-:S13]  /*21d0*/  ELECT P0, URZ, PT ;  /* 0x0000000000ff782f */ /* 0x000fda0003800000 */
[----:B-1----:R-:W-:-:S04]  /*21e0*/  @P0 MOV R7, 0x18000 ;  /* 0x0001800000070802 */ /* 0x002fc80000000f00 */
[----:B------:R2:W-:Y:S03]  /*21f0*/  @P0 SYNCS.ARRIVE.TRANS64 RZ, [UR4+0x10], R7 ;  /* 0x00001007ffff09a7 */ /* 0x0005e60008000004 */
.L_x_49:
[----:B------:R-:W-:Y:S01]  /*2200*/  ULOP3.LUT UR9, UR9, UR8, URZ, 0x3c, !UPT ;  /* 0x0000000809097292 */ /* 0x000fe2000f8e3cff */
[----:B------:R3:W-:Y:S01]  /*2210*/  UTMALDG.4D.2CTA [UR16], [UR6], desc[URZ] ;  /* 0x0000ff10060075b4 */ /* 0x0007e20008219000 */
[----:B------:R-:W-:Y:S01]  /*2220*/  UMOV UR25, UR49 ;  /* 0x0000003100197c82 */ /* 0x000fe20008000000 */
[----:B------:R-:W-:Y:S01]  /*2230*/  UMOV UR27, UR43 ;  /* 0x0000002b001b7c82 */ /* 0x000fe20008000000 */
[----:B------:R-:W-:-:S04]  /*2240*/  ULOP3.LUT UR8, UR9, UR8, URZ, 0x3c, !UPT ;  /* 0x0000000809087292 */ /* 0x000fc8000f8e3cff */
[----:B------:R-:W-:-:S09]  /*2250*/  ULOP3.LUT UR9, UR9, UR8, URZ, 0x3c, !UPT ;  /* 0x0000000809097292 */ /* 0x000fd2000f8e3cff */
[----:B------:R4:W-:Y:S01]  /*2260*/  UTMALDG.4D.2CTA [UR48], [UR8], desc[URZ] ;  /* 0x0000ff30080075b4 */ /* 0x0009e20008219000 */
[----:B---3--:R-:W-:Y:S02]  /*2270*/  UIADD3.X UR7, UPT, UPT, URZ, UR23, URZ, UP0, !UPT ;  /* 0x00000017ff077290 */ /* 0x008fe400087fe4ff */
[----:B------:R-:W-:Y:S01]  /*2280*/  UIADD3 UR16, UPT, UPT, UR4, 0x1c400, URZ ;  /* 0x0001c40004107890 */ /* 0x000fe2000fffe0ff */
[----:B------:R-:W-:Y:S01]  /*2290*/  UMOV UR18, 0x40 ;  /* 0x0000004000127882 */ /* 0x000fe20000000000 */
[----:B------:R-:W-:Y:S01]  /*22a0*/  UMOV UR20, UR76 ;  /* 0x0000004c00147c82 */ /* 0x000fe20008000000 */
[----:B------:R-:W-:Y:S01]  /*22b0*/  UMOV UR21, UR77 ;  /* 0x0000004d00157c82 */ /* 0x000fe20008000000 */
[----:B------:R-:W-:Y:S01]  /*22c0*/  UMOV UR17, UR49 ;  /* 0x0000003100117c82 */ /* 0x000fe20008000000 */
[----:B------:R-:W-:Y:S01]  /*22d0*/  UMOV UR19, UR43 ;  /* 0x0000002b00137c82 */ /* 0x000fe20008000000 */
[----:B------:R-:W-:Y:S01]  /*22e0*/  UMOV UR6, UR12 ;  /* 0x0000000c00067c82 */ /* 0x000fe20008000000 */
[----:B------:R-:W3:Y:S01]  /*22f0*/  LDCU.128 UR12, c[0x0][0x400] ;  /* 0x00008000ff0c77ac */ /* 0x000ee20008000c00 */
[----:B----4-:R-:W-:Y:S01]  /*2300*/  UMOV UR8, UR11 ;  /* 0x0000000b00087c82 */ /* 0x010fe20008000000 */
[----:B------:R-:W-:-:S02]  /*2310*/  UMOV UR9, UR5 ;  /* 0x0000000500097c82 */ /* 0x000fc40008000000 */
[----:B------:R-:W-:Y:S01]  /*2320*/  UTMALDG.4D.2CTA [UR24], [UR8], desc[URZ] ;  /* 0x0000ff18080075b4 */ /* 0x000fe20008219000 */
[----:B------:R3:W-:Y:S01]  /*2330*/  UTMALDG.4D.2CTA [UR16], [UR6], desc[URZ] ;  /* 0x0000ff10060075b4 */ /* 0x0007e20008219000 */
[----:B------:R-:W4:Y:S01]  /*2340*/  SYNCS.PHASECHK.TRANS64.TRYWAIT P0, [UR4+0x38], R8 ;  /* 0x00003808ff0075a7 */ /* 0x000f220008001104 */
[----:B---3--:R-:W-:-:S04]  /*2350*/  UIMAD.WIDE.U32 UR6, UR76, UR12, URZ ;  /* 0x0000000c4c0672a5 */ /* 0x008fc8000f8e00ff */
[----:B------:R-:W-:Y:S01]  /*2360*/  UIMAD UR7, UR76, UR13, UR7 ;  /* 0x0000000d4c0772a4 */ /* 0x000fe2000f8e0207 */
[----:B------:R-:W3:Y:S03]  /*2370*/  LDCU.64 UR12, c[0x0][0x3e8] ;  /* 0x00007d00ff0c77ac */ /* 0x000ee60008000a00 */
[----:B------:R-:W-:-:S06]  /*2380*/  UIMAD.WIDE.U32 UR6, UR77, UR14, UR6 ;  /* 0x0000000e4d0672a5 */ /* 0x000fcc000f8e0006 */
[----:B------:R-:W-:Y:S02]  /*2390*/  MOV R26, UR6 ;  /* 0x00000006001a7c02 */ /* 0x000fe40008000f00 */
[----:B------:R-:W-:Y:S01]  /*23a0*/  MOV R27, UR7 ;  /* 0x00000007001b7c02 */ /* 0x000fe20008000f00 */
[----:B---34-:R-:W-:Y:S06]  /*23b0*/  @!P0 BRA `(.L_x_50) ;  /* 0x000000a000c88947 */ /* 0x018fec0003800000 */
.L_x_157:
[----:B------:R-:W-:Y:S02]  /*23c0*/  R2UR UR17, R27 ;  /* 0x000000001b1172ca */ /* 0x000fe400000e0000 */
[----:B------:R-:W-:Y:S02]  /*23d0*/  ELECT P0, URZ, PT ;  /* 0x0000000000ff782f */ /* 0x000fe40003800000 */
[----:B------:R-:W-:Y:S01]  /*23e0*/  R2UR UR16, R26 ;  /* 0x000000001a1072ca */ /* 0x000fe200000e0000 */
[----:B------:R-:W-:Y:S01]  /*23f0*/  UIADD3 UR7, UPT, UPT, UR4, 0x32600, URZ ;  /* 0x0003260004077890 */ /* 0x000fe2000fffe0ff */
[----:B------:R-:W-:Y:S01]  /*2400*/  R2UR UR8, R6 ;  /* 0x00000000060872ca */ /* 0x000fe200000e0000 */
[----:B------:R-:W-:Y:S01]  /*2410*/  UIADD3 UR9, UPT, UPT, UR4, 0x30, URZ ;  /* 0x0000003004097890 */ /* 0x000fe2000fffe0ff */
[----:B------:R-:W3:Y:S01]  /*2420*/  S2UR UR14, SR_CTAID.X ;  /* 0x00000000000e79c3 */ /* 0x000ee20000002500 */
[----:B------:R-:W4:Y:S01]  /*2430*/  LDCU.64 UR24, c[0x0][0x348] ;  /* 0x00006900ff1877ac */ /* 0x000f220008000a00 */
[----:B------:R-:W5:Y:S05]  /*2440*/  LDCU.64 UR26, c[0x0][0x348] ;  /* 0x00006900ff1a77ac */ /* 0x000f6a0008000a00 */
[----:B-12---:R-:W-:Y:S01]  /*2450*/  @P0 IMAD.MOV.U32 R7, RZ, RZ, 0x200 ;  /* 0x00000200ff070424 */ /* 0x006fe200078e00ff */
[----:B------:R-:W-:-:S02]  /*2460*/  UIMAD UR6, UR77, UR15, UR17 ;  /* 0x0000000f4d0672a4 */ /* 0x000fc4000f8e0211 */
[----:B------:R-:W-:Y:S01]  /*2470*/  UIADD3 UR5, UP0, UPT, UR35, UR16, URZ ;  /* 0x0000001023057290 */ /* 0x000fe2000ff1e0ff */
[----:B------:R1:W-:Y:S01]  /*2480*/  @P0 SYNCS.ARRIVE.TRANS64 RZ, [UR4+0x30], R7 ;  /* 0x00003007ffff09a7 */ /* 0x0003e20008000004 */
[----:B------:R-:W-:Y:S02]  /*2490*/  UPRMT UR8, UR8, 0x654, UR7 ;  /* 0x0000065408087896 */ /* 0x000fe40008000007 */
[----:B------:R-:W-:Y:S01]  /*24a0*/  IMAD.U32 R21, RZ, RZ, UR6 ;  /* 0x00000006ff157e24 */ /* 0x000fe2000f8e00ff */
[----:B------:R-:W-:Y:S02]  /*24b0*/  UIADD3.X UR11, UPT, UPT, URZ, UR6, URZ, UP0, !UPT ;  /* 0x00000006ff0b7290 */ /* 0x000fe400087fe4ff */
[----:B------:R-:W-:Y:S01]  /*24c0*/  ULEA UR6, UP0, UR5, UR12, 0x2 ;  /* 0x0000000c05067291 */ /* 0x000fe2000f8010ff */
[----:B------:R-:W2:Y:S03]  /*24d0*/  LDCU.64 UR16, c[0x0][0x348] ;  /* 0x00006900ff1077ac */ /* 0x000ea60008000a00 */
[----:B------:R-:W-:Y:S01]  /*24e0*/  ULEA.HI.X UR7, UR5, UR13, UR11, 0x2, UP0 ;  /* 0x0000000d05077291 */ /* 0x000fe200080f140b */
[----:B------:R-:W1:Y:S02]  /*24f0*/  LDCU.64 UR18, c[0x0][0x348] ;  /* 0x00006900ff1277ac */ /* 0x000e640008000a00 */
[----:B------:R-:W-:Y:S01]  /*2500*/  UMOV UR5, 0x20 ;  /* 0x0000002000057882 */ /* 0x000fe20000000000 */
[----:B------:R-:W2:Y:S05]  /*2510*/  LDCU.64 UR30, c[0x0][0x348] ;  /* 0x00006900ff1e77ac */ /* 0x000eaa0008000a00 */
[----:B------:R1:W-:Y:S01]  /*2520*/  UBLKCP.S.G [UR8], [UR6], UR5 ;  /* 0x00000008060073ba */ /* 0x0003e20008000205 */
[----:B------:R-:W2:Y:S01]  /*2530*/  SYNCS.PHASECHK.TRANS64.TRYWAIT P0, [UR4+0x8], RZ ;  /* 0x000008ffff0075a7 */ /* 0x000ea20008001104 */
[----:B---3--:R-:W-:-:S02]  /*2540*/  ULOP3.LUT UR14, UR14, 0x1, URZ, 0xc0, !UPT ;  /* 0x000000010e0e7892 */ /* 0x008fc4000f8ec0ff */
[----:B----4-:R-:W-:Y:S02]  /*2550*/  UIADD3 UR13, UP2, UPT, UR24, 0x300, URZ ;  /* 0x00000300180d7890 */ /* 0x010fe4000ff5e0ff */
[----:B------:R-:W-:Y:S02]  /*2560*/  UIMAD UR34, UR14, 0x60, URZ ;  /* 0x000000600e2278a4 */ /* 0x000fe4000f8e02ff */
[----:B-----5:R-:W-:Y:S02]  /*2570*/  UIADD3 UR15, UP1, UPT, UR26, 0x300, URZ ;  /* 0x000003001a0f7890 */ /* 0x020fe4000ff3e0ff */
[----:B------:R-:W-:Y:S02]  /*2580*/  UIADD3.X UR12, UPT, UPT, URZ, UR25, URZ, UP2, !UPT ;  /* 0x00000019ff0c7290 */ /* 0x000fe400097fe4ff */
[----:B-1----:R-:W-:Y:S02]  /*2590*/  UIADD3 UR11, UP3, UPT, UR18, 0x200, URZ ;  /* 0x00000200120b7890 */ /* 0x002fe4000ff7e0ff */
[----:B------:R-:W-:-:S02]  /*25a0*/  UIADD3.X UR14, UPT, UPT, URZ, UR27, URZ, UP1, !UPT ;  /* 0x0000001bff0e7290 */ /* 0x000fc40008ffe4ff */
[----:B------:R-:W-:Y:S02]  /*25b0*/  UIADD3 UR26, UPT, UPT, UR34, 0x20, URZ ;  /* 0x00000020221a7890 */ /* 0x000fe4000fffe0ff */
[----:B------:R-:W-:Y:S01]  /*25c0*/  UIADD3 UR18, UPT, UPT, UR34, 0x40, URZ ;  /* 0x0000004022127890 */ /* 0x000fe2000fffe0ff */
        /* <DEDUP_REMOVED lines=11> */
[----:B------:R-:W1:Y:S01]  /*2680*/  LDCU.64 UR6, c[0x0][0x348] ;  /* 0x00006900ff0677ac */ /* 0x000e620008000a00 */
[----:B------:R-:W-:-:S02]  /*2690*/  UIADD3.X UR5, UPT, UPT, URZ, UR19, URZ, UP3, !UPT ;  /* 0x00000013ff057290 */ /* 0x000fc40009ffe4ff */
[----:B------:R-:W-:Y:S02]  /*26a0*/  UIADD3 UR32, UPT, UPT, UR4, 0x400, URZ ;  /* 0x0000040004207890 */ /* 0x000fe4000fffe0ff */
[----:B------:R-:W-:Y:S02]  /*26b0*/  UIADD3 UR24, UPT, UPT, UR4, 0x2400, URZ ;  /* 0x0000240004187890 */ /* 0x000fe4000fffe0ff */
[----:B------:R-:W-:Y:S01]  /*26c0*/  UIADD3 UR56, UPT, UPT, UR4, 0x1e400, URZ ;  /* 0x0001e40004387890 */ /* 0x000fe2000fffe0ff */
[----:B------:R-:W-:Y:S01]  /*26d0*/  UMOV UR33, UR73 ;  /* 0x0000004900217c82 */ /* 0x000fe20008000000 */
[----:B------:R-:W-:Y:S01]  /*26e0*/  UMOV UR25, UR73 ;  /* 0x0000004900197c82 */ /* 0x000fe20008000000 */
[----:B------:R-:W-:Y:S01]  /*26f0*/  UMOV UR27, UR35 ;  /* 0x00000023001b7c82 */ /* 0x000fe20008000000 */
[----:B-1----:R-:W-:Y:S02]  /*2700*/  UIADD3 UR8, UP0, UPT, UR6, 0x200, URZ ;  /* 0x0000020006087890 */ /* 0x002fe4000ff1e0ff */
[----:B--2---:R-:W-:-:S02]  /*2710*/  UIADD3 UR6, UP4, UPT, UR16, 0x200, URZ ;  /* 0x0000020010067890 */ /* 0x004fc4000ff9e0ff */
[----:B------:R-:W-:Y:S02]  /*2720*/  UIADD3.X UR9, UPT, UPT, URZ, UR7, URZ, UP0, !UPT ;  /* 0x00000007ff097290 */ /* 0x000fe400087fe4ff */
[----:B------:R-:W-:Y:S02]  /*2730*/  UIADD3 UR23, UP0, UPT, UR30, 0x300, URZ ;  /* 0x000003001e177890 */ /* 0x000fe4000ff1e0ff */
[----:B------:R-:W-:Y:S02]  /*2740*/  UIADD3.X UR7, UPT, UPT, URZ, UR17, URZ, UP4, !UPT ;  /* 0x00000011ff077290 */ /* 0x000fe4000a7fe4ff */
[----:B------:R-:W-:Y:S02]  /*2750*/  UIADD3.X UR22, UPT, UPT, URZ, UR31, URZ, UP0, !UPT ;  /* 0x0000001fff167290 */ /* 0x000fe400087fe4ff */
[----:B------:R-:W-:Y:S01]  /*2760*/  UIADD3 UR16, UPT, UPT, UR4, 0x4400, URZ ;  /* 0x0000440004107890 */ /* 0x000fe2000fffe0ff */
[----:B------:R-:W-:Y:S11]  /*2770*/  @!P0 BRA `(.L_x_51) ;  /* 0x0000009c00f88947 */ /* 0x000ff60003800000 */
.L_x_159:
[----:B------:R-:W-:Y:S05]  /*2780*/  BRA.U UP5, `(.L_x_52) ;  /* 0x00000001050c7547 */ /* 0x000fea000b800000 */
[----:B------:R-:W-:-:S13]  /*2790*/  ELECT P0, URZ, PT ;  /* 0x0000000000ff782f */ /* 0x000fda0003800000 */
[----:B-1----:R-:W-:-:S04]  /*27a0*/  @P0 MOV R7, 0x24000 ;  /* 0x0002400000070802 */ /* 0x002fc80000000f00 */
[----:B------:R2:W-:Y:S03]  /*27b0*/  @P0 SYNCS.ARRIVE.TRANS64 RZ, [UR4], R7 ;  /* 0x00000007ffff09a7 */ /* 0x0005e60008000004 */
.L_x_52:
[----:B------:R-:W-:Y:S01]  /*27c0*/  UIADD3 UR40, UPT, UPT, UR4, 0x22400, URZ ;  /* 0x0002240004287890 */ /* 0x000fe2000fffe0ff */
[----:B------:R3:W-:Y:S01]  /*27d0*/  UTMALDG.4D.2CTA [UR32], [UR8], desc[URZ] ;  /* 0x0000ff20080075b4 */ /* 0x0007e20008219000 */
[----:B------:R-:W-:Y:S01]  /*27e0*/  UIADD3 UR72, UPT, UPT, UR4, 0x26400, URZ ;  /* 0x0002640004487890 */ /* 0x000fe2000fffe0ff */
[----:B------:R-:W-:Y:S01]  /*27f0*/  UMOV UR17, UR73 ;  /* 0x0000004900117c82 */ /* 0x000fe20008000000 */
[----:B------:R-:W-:Y:S01]  /*2800*/  UMOV UR19, UR35 ;  /* 0x0000002300137c82 */ /* 0x000fe20008000000 */
[----:B------:R-:W-:Y:S01]  /*2810*/  UMOV UR57, UR73 ;  /* 0x0000004900397c82 */ /* 0x000fe20008000000 */
[----:B------:R-:W-:Y:S01]  /*2820*/  UMOV UR42, UR26 ;  /* 0x0000001a002a7c82 */ /* 0x000fe20008000000 */
[----:B------:R-:W-:Y:S01]  /*2830*/  UMOV UR43, UR59 ;  /* 0x0000003b002b7c82 */ /* 0x000fe20008000000 */
[----:B------:R4:W-:Y:S01]  /*2840*/  UTMALDG.4D.2CTA [UR24], [UR6], desc[URZ] ;  /* 0x0000ff18060075b4 */ /* 0x0009e20008219000 */
[----:B------:R-:W-:Y:S01]  /*2850*/  UMOV UR41, UR73 ;  /* 0x0000004900297c82 */ /* 0x000fe20008000000 */
[----:B------:R-:W-:Y:S01]  /*2860*/  UMOV UR74, UR18 ;  /* 0x00000012004a7c82 */ /* 0x000fe20008000000 */
[----:B------:R-:W-:Y:S01]  /*2870*/  UMOV UR75, UR59 ;  /* 0x0000003b004b7c82 */ /* 0x000fe20008000000 */
[----:B------:R-:W-:Y:S01]  /*2880*/  UISETP.GT.AND UP1, UPT, UR39, URZ, UPT ;  /* 0x000000ff2700728c */ /* 0x000fe2000bf24270 */
[----:B---3--:R-:W-:Y:S01]  /*2890*/  UMOV UR8, UR13 ;  /* 0x0000000d00087c82 */ /* 0x008fe20008000000 */
[----:B------:R-:W-:Y:S01]  /*28a0*/  UMOV UR9, UR12 ;  /* 0x0000000c00097c82 */ /* 0x000fe20008000000 */
[----:B------:R-:W-:Y:S01]  /*28b0*/  UMOV UR12, UR76 ;  /* 0x0000004c000c7c82 */ /* 0x000fe20008000000 */
[----:B------:R-:W-:Y:S01]  /*28c0*/  UMOV UR13, UR77 ;  /* 0x0000004d000d7c82 */ /* 0x000fe20008000000 */
[----:B----4-:R-:W-:Y:S01]  /*28d0*/  UMOV UR6, UR11 ;  /* 0x0000000b00067c82 */ /* 0x010fe20008000000 */
[----:B------:R-:W-:Y:S01]  /*28e0*/  UMOV UR7, UR5 ;  /* 0x0000000500077c82 */ /* 0x000fe20008000000 */
[----:B------:R-:W-:Y:S01]  /*28f0*/  UIADD3 UR5, UPT, UPT, -UR39, URZ, URZ ;  /* 0x000000ff27057290 */ /* 0x000fe2000fffe1ff */
[----:B------:R3:W-:Y:S01]  /*2900*/  UTMALDG.4D.2CTA [UR16], [UR6], desc[URZ] ;  /* 0x0000ff10060075b4 */ /* 0x0007e20008219000 */
[----:B------:R-:W-:-:S02]  /*2910*/  UMOV UR11, UR35 ;  /* 0x00000023000b7c82 */ /* 0x000fc40008000000 */
[----:B------:R-:W-:-:S04]  /*2920*/  USHF.R.S32.HI UR5, URZ, 0x1f, UR5 ;  /* 0x0000001fff057899 */ /* 0x000fc80008011405 */
[----:B------:R-:W-:Y:S01]  /*2930*/  ULEA.HI UR5, UR5, -UR39, URZ, 0x7 ;  /* 0x8000002705057291 */ /* 0x000fe2000f8f38ff */
[----:B------:R4:W-:Y:S01]  /*2940*/  UTMALDG.4D.2CTA [UR56], [UR8], desc[URZ] ;  /* 0x0000ff38080075b4 */ /* 0x0009e20008219000 */
[----:B---3--:R-:W-:Y:S01]  /*2950*/  UMOV UR6, UR15 ;  /* 0x0000000f00067c82 */ /* 0x008fe20008000000 */
[----:B------:R-:W-:Y:S01]  /*2960*/  UMOV UR7, UR14 ;  /* 0x0000000e00077c82 */ /* 0x000fe20008000000 */
[----:B------:R-:W-:Y:S01]  /*2970*/  UIADD3 UR15, UPT, UPT, UR39, -0x1, URZ ;  /* 0xffffffff270f7890 */ /* 0x000fe2000fffe0ff */
[----:B------:R3:W-:Y:S03]  /*2980*/  UTMALDG.4D.2CTA [UR40], [UR6], desc[URZ] ;  /* 0x0000ff28060075b4 */ /* 0x0007e60008219000 */
[----:B----4-:R-:W-:Y:S02]  /*2990*/  USHF.R.S32.HI UR9, URZ, 0x1f, UR15 ;  /* 0x0000001fff097899 */ /* 0x010fe4000801140f */
[----:B------:R-:W-:-:S02]  /*29a0*/  UIADD3 UR8, UPT, UPT, UR4, 0x1a400, URZ ;  /* 0x0001a40004087890 */ /* 0x000fc4000fffe0ff */
[----:B------:R-:W-:-:S03]  /*29b0*/  ULEA.HI UR15, UR9, UR15, URZ, 0x7 ;  /* 0x0000000f090f7291 */ /* 0x000fc6000f8f38ff */
[----:B------:R-:W-:Y:S01]  /*29c0*/  UMOV UR9, UR49 ;  /* 0x0000003100097c82 */ /* 0x000fe20008000000 */
[----:B---3--:R-:W-:Y:S01]  /*29d0*/  UMOV UR6, UR23 ;  /* 0x0000001700067c82 */ /* 0x008fe20008000000 */
[----:B------:R-:W-:Y:S02]  /*29e0*/  UMOV UR7, UR22 ;  /* 0x0000001600077c82 */ /* 0x000fe40008000000 */
[----:B------:R3:W-:Y:S01]  /*29f0*/  UTMALDG.4D.2CTA [UR72], [UR6], desc[URZ] ;  /* 0x0000ff48060075b4 */ /* 0x0007e20008219000 */
[----:B------:R-:W4:Y:S01]  /*2a00*/  SYNCS.PHASECHK.TRANS64.TRYWAIT P0, [UR4+0x18], RZ ;  /* 0x000018ffff0075a7 */ /* 0x000f220008001104 */
[----:B---3--:R-:W3:Y:S02]  /*2a10*/  LDCU.64 UR6, c[0x0][0x348] ;  /* 0x00006900ff0677ac */ /* 0x008ee40008000a00 */
[----:B---3--:R-:W-:-:S04]  /*2a20*/  UIADD3 UR6, UP0, UPT, UR6, 0x400, URZ ;  /* 0x0000040006067890 */ /* 0x008fc8000ff1e0ff */
[----:B------:R-:W-:Y:S01]  /*2a30*/  UIADD3.X UR7, UPT, UPT, URZ, UR7, URZ, UP0, !UPT ;  /* 0x00000007ff077290 */ /* 0x000fe200087fe4ff */
[----:B----4-:R-:W-:Y:S11]  /*2a40*/  @!P0 BRA `(.L_x_53) ;  /* 0x0000009c005c8947 */ /* 0x010ff60003800000 */
.L_x_161:
[----:B------:R-:W-:Y:S05]  /*2a50*/  BRA.U UP5, `(.L_x_54) ;  /* 0x00000001050c7547 */ /* 0x000fea000b800000 */
[----:B------:R-:W-:-:S13]  /*2a60*/  ELECT P0, URZ, PT ;  /* 0x0000000000ff782f */ /* 0x000fda0003800000 */
[----:B-12---:R-:W-:-:S04]  /*2a70*/  @P0 MOV R7, 0x8000 ;  /* 0x0000800000070802 */ /* 0x006fc80000000f00 */
[----:B------:R3:W-:Y:S03]  /*2a80*/  @P0 SYNCS.ARRIVE.TRANS64 RZ, [UR4+0x10], R7 ;  /* 0x00001007ffff09a7 */ /* 0x0007e60008000004 */
.L_x_54:
[----:B------:R-:W-:Y:S01]  /*2a90*/  USHF.R.S32.HI UR5, URZ, 0x7, UR5 ;  /* 0x00000007ff057899 */ /* 0x000fe20008011405 */
[----:B------:R4:W-:Y:S01]  /*2aa0*/  UTMALDG.4D.2CTA [UR8], [UR6], desc[URZ] ;  /* 0x0000ff08060075b4 */ /* 0x0009e20008219000 */
[----:B------:R-:W-:Y:S01]  /*2ab0*/  ULEA.HI.SX32 UR15, UR15, 0x1, 0x19 ;  /* 0x000000010f0f7891 */ /* 0x000fe2000f8fcaff */
[----:B------:R-:W-:Y:S01]  /*2ac0*/  CS2R R10, SRZ ;  /* 0x00000000000a7805 */ /* 0x000fe2000001ff00 */
[----:B------:R-:W-:Y:S02]  /*2ad0*/  UIADD3 UR5, UPT, UPT, -UR5, URZ, URZ ;  /* 0x000000ff05057290 */ /* 0x000fe4000fffe1ff */
[----:B------:R-:W-:-:S05]  /*2ae0*/  UIADD3 UR14, UPT, UPT, UR38, 0x1, URZ ;  /* 0x00000001260e7890 */ /* 0x000fca000fffe0ff */
[----:B------:R-:W-:Y:S02]  /*2af0*/  @!UP1 UMOV UR15, UR5 ;  /* 0x00000005000f9c82 */ /* 0x000fe40008000000 */
[----:B------:R-:W-:-:S09]  /*2b00*/  UISETP.GE.AND UP0, UPT, UR14, UR15, UPT ;  /* 0x0000000f0e00728c */ /* 0x000fd2000bf06270 */
[----:B----4-:R-:W-:Y:S05]  /*2b10*/  BRA.U UP0, `(.L_x_55) ;  /* 0x0000000900ac7547 */ /* 0x010fea000b800000 */
[----:B------:R-:W4:Y:S01]  /*2b20*/  S2UR UR6, SR_CTAID.X ;  /* 0x00000000000679c3 */ /* 0x000f220000002500 */
[----:B------:R-:W5:Y:S01]  /*2b30*/  LDCU.64 UR20, c[0x0][0x3c0] ;  /* 0x00007800ff1477ac */ /* 0x000f620008000a00 */
[----:B------:R-:W-:Y:S02]  /*2b40*/  R2UR UR11, R6 ;  /* 0x00000000060b72ca */ /* 0x000fe400000e0000 */
[----:B------:R-:W-:Y:S01]  /*2b50*/  CS2R R10, SRZ ;  /* 0x00000000000a7805 */ /* 0x000fe2000001ff00 */
[----:B------:R-:W-:Y:S01]  /*2b60*/  UIADD3 UR12, UPT, UPT, UR4, 0x20, URZ ;  /* 0x00000020040c7890 */ /* 0x000fe2000fffe0ff */
[----:B------:R-:W1:Y:S05]  /*2b70*/  LDCU.64 UR16, c[0x0][0x3e8] ;  /* 0x00007d00ff1077ac */ /* 0x000e6a0008000a00 */
[----:B------:R-:W-:Y:S01]  /*2b80*/  MOV R15, UR12 ;  /* 0x0000000c000f7c02 */ /* 0x000fe20008000f00 */
[----:B------:R-:W-:-:S02]  /*2b90*/  UIADD3 UR5, UPT, UPT, UR4, 0x32400, URZ ;  /* 0x0003240004057890 */ /* 0x000fc4000fffe0ff */
[----:B------:R-:W-:Y:S02]  /*2ba0*/  UIADD3 UR9, UPT, UPT, UR4, 0x32600, URZ ;  /* 0x0003260004097890 */ /* 0x000fe4000fffe0ff */
[----:B------:R-:W-:Y:S01]  /*2bb0*/  UIADD3 UR72, UPT, UPT, UR4, 0x400, URZ ;  /* 0x0000040004487890 */ /* 0x000fe2000fffe0ff */
[----:B------:R-:W-:Y:S01]  /*2bc0*/  UMOV UR74, URZ ;  /* 0x000000ff004a7c82 */ /* 0x000fe20008000000 */
[----:B-----5:R-:W-:Y:S01]  /*2bd0*/  IMAD.U32 R17, RZ, RZ, UR20 ;  /* 0x00000014ff117e24 */ /* 0x020fe2000f8e00ff */
[----:B------:R-:W-:Y:S01]  /*2be0*/  UIADD3 UR64, UPT, UPT, UR4, 0x2400, URZ ;  /* 0x0000240004407890 */ /* 0x000fe2000fffe0ff */
[----:B------:R-:W-:Y:S01]  /*2bf0*/  IMAD.U32 R16, RZ, RZ, UR21 ;  /* 0x00000015ff107e24 */ /* 0x000fe2000f8e00ff */
[----:B------:R-:W-:Y:S01]  /*2c00*/  UMOV UR66, 0x40 ;  /* 0x0000004000427882 */ /* 0x000fe20000000000 */
[----:B------:R-:W-:Y:S02]  /*2c10*/  UIADD3 UR56, UPT, UPT, UR4, 0x4400, URZ ;  /* 0x0000440004387890 */ /* 0x000fe4000fffe0ff */
[----:B----4-:R-:W-:Y:S01]  /*2c20*/  ULOP3.LUT UR8, UR6, 0x1, URZ, 0xc0, !UPT ;  /* 0x0000000106087892 */ /* 0x010fe2000f8ec0ff */
[----:B-1----:R-:W-:Y:S01]  /*2c30*/  IMAD.U32 R13, RZ, RZ, UR17 ;  /* 0x00000011ff0d7e24 */ /* 0x002fe2000f8e00ff */
[----:B------:R-:W1:Y:S01]  /*2c40*/  LDCU.64 UR6, c[0x0][0x348] ;  /* 0x00006900ff0677ac */ /* 0x000e620008000a00 */
[----:B------:R-:W-:Y:S01]  /*2c50*/  MOV R14, UR16 ;  /* 0x00000010000e7c02 */ /* 0x000fe20008000f00 */
[----:B------:R-:W-:-:S02]  /*2c60*/  UISETP.NE.AND UP0, UPT, UR8, URZ, UPT ;  /* 0x000000ff0800728c */ /* 0x000fc4000bf05270 */
[----:B------:R-:W-:Y:S02]  /*2c70*/  UIADD3 UR8, UPT, UPT, UR4, 0x30, URZ ;  /* 0x0000003004087890 */ /* 0x000fe4000fffe0ff */
[----:B------:R-:W-:Y:S02]  /*2c80*/  UIADD3 UR48, UPT, UPT, UR4, 0x1a400, URZ ;  /* 0x0001a40004307890 */ /* 0x000fe4000fffe0ff */
[----:B------:R-:W-:Y:S02]  /*2c90*/  UIADD3 UR40, UPT, UPT, UR4, 0x1c400, URZ ;  /* 0x0001c40004287890 */ /* 0x000fe4000fffe0ff */
[----:B------:R-:W-:Y:S01]  /*2ca0*/  IMAD.U32 R12, RZ, RZ, UR8 ;  /* 0x00000008ff0c7e24 */ /* 0x000fe2000f8e00ff */
[----:B------:R-:W-:Y:S02]  /*2cb0*/  UIADD3 UR32, UPT, UPT, UR4, 0x400, URZ ;  /* 0x0000040004207890 */ /* 0x000fe4000fffe0ff */
[----:B------:R-:W-:Y:S02]  /*2cc0*/  UIADD3 UR24, UPT, UPT, UR4, 0x2400, URZ ;  /* 0x0000240004187890 */ /* 0x000fe4000fffe0ff */
[----:B------:R-:W-:-:S02]  /*2cd0*/  UIADD3 UR16, UPT, UPT, UR4, 0x4400, URZ ;  /* 0x0000440004107890 */ /* 0x000fc4000fffe0ff */
[----:B-1----:R-:W-:Y:S02]  /*2ce0*/  UIADD3 UR12, UP3, UPT, UR6, 0x180, URZ ;  /* 0x00000180060c7890 */ /* 0x002fe4000ff7e0ff */
[----:B------:R-:W-:Y:S02]  /*2cf0*/  UIADD3 UR20, UP4, UPT, UR6, 0x180, URZ ;  /* 0x0000018006147890 */ /* 0x000fe4000ff9e0ff */
[----:B------:R-:W-:Y:S02]  /*2d00*/  UIADD3 UR70, UP2, UPT, UR6, 0x180, URZ ;  /* 0x0000018006467890 */ /* 0x000fe4000ff5e0ff */
[----:B------:R-:W-:Y:S01]  /*2d10*/  MOV R22, UR12 ;  /* 0x0000000c00167c02 */ /* 0x000fe20008000f00 */
[----:B------:R-:W-:Y:S01]  /*2d20*/  UPRMT UR12, UR11, 0x654, UR5 ;  /* 0x000006540b0c7896 */ /* 0x000fe20008000005 */
[----:B------:R-:W-:Y:S01]  /*2d30*/  MOV R24, UR20 ;  /* 0x0000001400187c02 */ /* 0x000fe20008000f00 */
[----:B------:R-:W-:Y:S02]  /*2d40*/  UIADD3 UR62, UP1, UPT, UR6, 0x480, URZ ;  /* 0x00000480063e7890 */ /* 0x000fe4000ff3e0ff */
[----:B------:R-:W-:-:S02]  /*2d50*/  UIADD3.X UR21, UPT, UPT, URZ, UR7, URZ, UP4, !UPT ;  /* 0x00000007ff157290 */ /* 0x000fc4000a7fe4ff */
[----:B------:R-:W-:Y:S01]  /*2d60*/  UIADD3.X UR13, UPT, UPT, URZ, UR7, URZ, UP3, !UPT ;  /* 0x00000007ff0d7290 */ /* 0x000fe20009ffe4ff */
[----:B------:R-:W-:Y:S01]  /*2d70*/  MOV R19, UR12 ;  /* 0x0000000c00137c02 */ /* 0x000fe20008000f00 */
[----:B------:R-:W-:Y:S02]  /*2d80*/  UPRMT UR5, UR11, 0x654, UR9 ;  /* 0x000006540b057896 */ /* 0x000fe40008000009 */
[----:B------:R-:W-:Y:S01]  /*2d90*/  UIADD3.X UR71, UPT, UPT, URZ, UR7, URZ, UP2, !UPT ;  /* 0x00000007ff477290 */ /* 0x000fe200097fe4ff */
[----:B------:R-:W-:Y:S01]  /*2da0*/  IMAD.U32 R25, RZ, RZ, UR21 ;  /* 0x00000015ff197e24 */ /* 0x000fe2000f8e00ff */
[----:B------:R-:W-:Y:S01]  /*2db0*/  UIADD3.X UR63, UPT, UPT, URZ, UR7, URZ, UP1, !UPT ;  /* 0x00000007ff3f7290 */ /* 0x000fe20008ffe4ff */
[----:B------:R-:W-:Y:S01]  /*2dc0*/  IMAD.U32 R23, RZ, RZ, UR13 ;  /* 0x0000000dff177e24 */ /* 0x000fe2000f8e00ff */
[----:B------:R-:W-:Y:S01]  /*2dd0*/  UIADD3 UR54, UP5, UPT, UR6, 0x480, URZ ;  /* 0x0000048006367890 */ /* 0x000fe2000ffbe0ff */
[----:B------:R-:W-:Y:S01]  /*2de0*/  IMAD.U32 R18, RZ, RZ, UR5 ;  /* 0x00000005ff127e24 */ /* 0x000fe2000f8e00ff */
[----:B------:R-:W-:-:S02]  /*2df0*/  UIADD3 UR46, UP4, UPT, UR6, 0x200, URZ ;  /* 0x00000200062e7890 */ /* 0x000fc4000ff9e0ff */
[----:B------:R-:W-:Y:S02]  /*2e00*/  UIADD3 UR38, UP3, UPT, UR6, 0x200, URZ ;  /* 0x0000020006267890 */ /* 0x000fe4000ff7e0ff */
[----:B------:R-:W-:Y:S02]  /*2e10*/  UIADD3 UR30, UP2, UPT, UR6, 0x200, URZ ;  /* 0x00000200061e7890 */ /* 0x000fe4000ff5e0ff */
[----:B------:R-:W-:Y:S02]  /*2e20*/  UIADD3 UR22, UP1, UPT, UR6, 0x400, URZ ;  /* 0x0000040006167890 */ /* 0x000fe4000ff3e0ff */
[----:B------:R-:W-:Y:S02]  /*2e30*/  UIADD3 UR8, UPT, UPT, UR4, 0x1a400, URZ ;  /* 0x0001a40004087890 */ /* 0x000fe4000fffe0ff */
[----:B------:R-:W-:Y:S02]  /*2e40*/  UIADD3.X UR55, UPT, UPT, URZ, UR7, URZ, UP5, !UPT ;  /* 0x00000007ff377290 */ /* 0x000fe4000affe4ff */
[----:B------:R-:W-:-:S02]  /*2e50*/  UIADD3.X UR47, UPT, UPT, URZ, UR7, URZ, UP4, !UPT ;  /* 0x00000007ff2f7290 */ /* 0x000fc4000a7fe4ff */
[----:B------:R-:W-:Y:S02]  /*2e60*/  UIADD3.X UR39, UPT, UPT, URZ, UR7, URZ, UP3, !UPT ;  /* 0x00000007ff277290 */ /* 0x000fe40009ffe4ff */
[----:B------:R-:W-:Y:S02]  /*2e70*/  UIADD3.X UR31, UPT, UPT, URZ, UR7, URZ, UP2, !UPT ;  /* 0x00000007ff1f7290 */ /* 0x000fe400097fe4ff */
[----:B------:R-:W-:Y:S01]  /*2e80*/  UIADD3.X UR23, UPT, UPT, URZ, UR7, URZ, UP1, !UPT ;  /* 0x00000007ff177290 */ /* 0x000fe20008ffe4ff */
[----:B------:R-:W-:Y:S01]  /*2e90*/  UMOV UR58, 0x80 ;  /* 0x00000080003a7882 */ /* 0x000fe20000000000 */
[----:B------:R-:W-:Y:S01]  /*2ea0*/  UMOV UR50, URZ ;  /* 0x000000ff00327c82 */ /* 0x000fe20008000000 */
[----:B------:R-:W-:-:S09]  /*2eb0*/  UMOV UR42, 0x40 ;  /* 0x00000040002a7882 */ /* 0x000fd20000000000 */
.L_x_66:
[----:B------:R-:W-:-:S04]  /*2ec0*/  SHF.L.U32 R9, R10, 0x1f, RZ ;  /* 0x0000001f0a097819 */ /* 0x000fc800000006ff */
[----:B------:R-:W1:Y:S02]  /*2ed0*/  SYNCS.PHASECHK.TRANS64.TRYWAIT P0, [UR4+0x28], R9 ;  /* 0x00002809ff0075a7 */ /* 0x000e640008001104 */
[----:B-1--4-:R-:W-:Y:S05]  /*2ee0*/  @!P0 BRA `(.L_x_56) ;  /* 0x00000098004c8947 */ /* 0x012fea0003800000 */
.L_x_163:
[----:B------:R-:W-:Y:S02]  /*2ef0*/  R2UR UR20, R28 ;  /* 0x000000001c1472ca */ /* 0x000fe400000e0000 */
[----:B------:R-:W-:Y:S02]  /*2f00*/  ELECT P0, URZ, PT ;  /* 0x0000000000ff782f */ /* 0x000fe40003800000 */
[----:B------:R-:W-:Y:S01]  /*2f10*/  R2UR UR7, R20 ;  /* 0x00000000140772ca */ /* 0x000fe200000e0000 */
[----:B------:R-:W-:Y:S01]  /*2f20*/  USHF.L.U32 UR35, UR14, 0x7, URZ ;  /* 0x000000070e237899 */ /* 0x000fe200080006ff */
[----:B------:R-:W-:Y:S01]  /*2f30*/  R2UR UR6, R17 ;  /* 0x00000000110672ca */ /* 0x000fe200000e0000 */
[----:B------:R-:W-:Y:S01]  /*2f40*/  UPLOP3.LUT UP5, UPT, UPT, UPT, UP0, 0x80, 0x8 ;  /* 0x000000000008789c */ /* 0x000fe20003faf000 */
[----:B------:R-:W-:Y:S01]  /*2f50*/  R2UR UR9, R16 ;  /* 0x00000000100972ca */ /* 0x000fe200000e0000 */
[----:B------:R-:W-:Y:S01]  /*2f60*/  UIADD3 UR75, UPT, UPT, UR10, UR35, URZ ;  /* 0x000000230a4b7290 */ /* 0x000fe2000fffe0ff */
[----:B------:R-:W-:Y:S01]  /*2f70*/  R2UR UR12, R19 ;  /* 0x00000000130c72ca */ /* 0x000fe200000e0000 */
[----:B------:R-:W-:Y:S01]  /*2f80*/  UMOV UR65, UR73 ;  /* 0x0000004900417c82 */ /* 0x000fe20008000000 */
[----:B------:R-:W-:Y:S01]  /*2f90*/  R2UR UR13, R15 ;  /* 0x000000000f0d72ca */ /* 0x000fe200000e0000 */
[----:B------:R-:W-:Y:S01]  /*2fa0*/  UMOV UR68, UR76 ;  /* 0x0000004c00447c82 */ /* 0x000fe20008000000 */
[----:B------:R-:W-:Y:S01]  /*2fb0*/  R2UR UR21, R29 ;  /* 0x000000001d1572ca */ /* 0x000fe200000e0000 */
[----:B------:R-:W-:Y:S01]  /*2fc0*/  ULEA UR5, UP1, UR14, UR20, 0x7 ;  /* 0x000000140e057291 */ /* 0x000fe2000f8238ff */
[----:B-123--:R-:W-:Y:S01]  /*2fd0*/  @P0 IMAD.MOV.U32 R7, RZ, RZ, 0x200 ;  /* 0x00000200ff070424 */ /* 0x00efe200078e00ff */
[----:B------:R-:W-:Y:S01]  /*2fe0*/  UMOV UR69, UR77 ;  /* 0x0000004d00457c82 */ /* 0x000fe20008000000 */
[----:B------:R-:W-:Y:S01]  /*2ff0*/  UMOV UR57, UR73 ;  /* 0x0000004900397c82 */ /* 0x000fe20008000000 */
[----:B------:R-:W-:Y:S01]  /*3000*/  UIADD3.X UR7, UPT, UPT, URZ, UR7, URZ, UP1, !UPT ;  /* 0x00000007ff077290 */ /* 0x000fe20008ffe4ff */
[----:B------:R1:W-:Y:S01]  /*3010*/  @P0 SYNCS.ARRIVE.TRANS64 RZ, [UR4+0x20], R7 ;  /* 0x00002007ffff09a7 */ /* 0x0003e20008000004 */
[----:B------:R-:W-:Y:S01]  /*3020*/  ULEA UR6, UP1, UR5, UR6, 0x2 ;  /* 0x0000000605067291 */ /* 0x000fe2000f8210ff */
[----:B------:R-:W-:Y:S01]  /*3030*/  IMAD.U32 R9, R11, -0x80000000, RZ ;  /* 0x800000000b097824 */ /* 0x000fe200078e00ff */
[----:B------:R-:W-:Y:S01]  /*3040*/  UMOV UR60, UR76 ;  /* 0x0000004c003c7c82 */ /* 0x000fe20008000000 */
[----:B------:R-:W-:Y:S01]  /*3050*/  UMOV UR61, UR77 ;  /* 0x0000004d003d7c82 */ /* 0x000fe20008000000 */
[----:B------:R-:W-:Y:S01]  /*3060*/  ULEA.HI.X UR7, UR5, UR9, UR7, 0x2, UP1 ;  /* 0x0000000905077291 */ /* 0x000fe200088f1407 */
[----:B------:R-:W-:-:S02]  /*3070*/  UMOV UR67, UR75 ;  /* 0x0000004b00437c82 */ /* 0x000fc40008000000 */
[----:B------:R-:W-:Y:S01]  /*3080*/  UMOV UR5, 0x20 ;  /* 0x0000002000057882 */ /* 0x000fe20000000000 */
[----:B------:R-:W-:-:S05]  /*3090*/  UMOV UR59, UR75 ;  /* 0x0000004b003b7c82 */ /* 0x000fca0008000000 */
[----:B------:R1:W-:Y:S01]  /*30a0*/  UBLKCP.S.G [UR12], [UR6], UR5 ;  /* 0x0000000c060073ba */ /* 0x0003e20008000205 */
[----:B------:R-:W2:Y:S02]  /*30b0*/  SYNCS.PHASECHK.TRANS64.TRYWAIT P0, [UR4+0x8], R8 ;  /* 0x00000808ff0075a7 */ /* 0x000ea40008001104 */
[----:B-12---:R-:W-:Y:S05]  /*30c0*/  @!P0 BRA `(.L_x_57) ;  /* 0x0000009400f48947 */ /* 0x006fea0003800000 */
.L_x_165:
[----:B------:R-:W-:Y:S05]  /*30d0*/  BRA.U UP5, `(.L_x_58) ;  /* 0x00000001050c7547 */ /* 0x000fea000b800000 */
[----:B------:R-:W-:-:S13]  /*30e0*/  ELECT P0, URZ, PT ;  /* 0x0000000000ff782f */ /* 0x000fda0003800000 */
[----:B-1----:R-:W-:-:S04]  /*30f0*/  @P0 MOV R7, 0xc000 ;  /* 0x0000c00000070802 */ /* 0x002fc80000000f00 */
[----:B------:R2:W-:Y:S03]  /*3100*/  @P0 SYNCS.ARRIVE.TRANS64 RZ, [UR4], R7 ;  /* 0x00000007ffff09a7 */ /* 0x0005e60008000004 */
.L_x_58:
[----:B------:R-:W-:Y:S02]  /*3110*/  R2UR UR12, R24 ;  /* 0x00000000180c72ca */ /* 0x000fe400000e0000 */
[----:B------:R-:W-:Y:S02]  /*3120*/  R2UR UR13, R25 ;  /* 0x00000000190d72ca */ /* 0x000fe400000e0000 */
[----:B------:R-:W-:Y:S02]  /*3130*/  R2UR UR6, R22 ;  /* 0x00000000160672ca */ /* 0x000fe400000e0000 */
[----:B------:R-:W-:-:S09]  /*3140*/  R2UR UR7, R23 ;  /* 0x00000000170772ca */ /* 0x000fd200000e0000 */
[----:B------:R3:W-:Y:S04]  /*3150*/  UTMALDG.4D.2CTA [UR72], [UR12], desc[URZ] ;  /* 0x0000ff480c0075b4 */ /* 0x0007e80008219000 */
[----:B------:R3:W-:Y:S01]  /*3160*/  UTMALDG.4D.2CTA [UR64], [UR6], desc[URZ] ;  /* 0x0000ff40060075b4 */ /* 0x0007e20008219000 */
[----:B------:R3:W-:Y:S01]  /*3170*/  UTMALDG.4D.2CTA [UR56], [UR70], desc[URZ] ;  /* 0x0000ff38460075b4 */ /* 0x0007e20008219000 */
[----:B------:R-:W4:Y:S02]  /*3180*/  SYNCS.PHASECHK.TRANS64.TRYWAIT P0, [UR4+0x38], R9 ;  /* 0x00003809ff0075a7 */ /* 0x000f240008001104 */
[----:B---34-:R-:W-:Y:S05]  /*3190*/  @!P0 BRA `(.L_x_59) ;  /* 0x0000009400e08947 */ /* 0x018fea0003800000 */
.L_x_167:
[----:B------:R-:W-:Y:S02]  /*31a0*/  R2UR UR20, R26 ;  /* 0x000000001a1472ca */ /* 0x000fe400000e0000 */
[----:B------:R-:W-:Y:S02]  /*31b0*/  ELECT P0, URZ, PT ;  /* 0x0000000000ff782f */ /* 0x000fe40003800000 */
[----:B------:R-:W-:Y:S01]  /*31c0*/  R2UR UR7, R21 ;  /* 0x00000000150772ca */ /* 0x000fe200000e0000 */
[----:B------:R-:W-:Y:S01]  /*31d0*/  UMOV UR52, UR76 ;  /* 0x0000004c00347c82 */ /* 0x000fe20008000000 */
        /* <DEDUP_REMOVED lines=9> */
[----:B------:R-:W-:Y:S01]  /*3270*/  UIADD3 UR5, UP1, UPT, UR35, UR20, URZ ;  /* 0x0000001423057290 */ /* 0x000fe2000ff3e0ff */
[----:B-12---:R-:W-:Y:S01]  /*3280*/  @P0 IMAD.MOV.U32 R7, RZ, RZ, 0x200 ;  /* 0x00000200ff070424 */ /* 0x006fe200078e00ff */
[----:B------:R-:W-:Y:S01]  /*3290*/  UMOV UR51, UR75 ;  /* 0x0000004b00337c82 */ /* 0x000fe20008000000 */
[----:B------:R-:W-:Y:S01]  /*32a0*/  UMOV UR43, UR75 ;  /* 0x0000004b002b7c82 */ /* 0x000fe20008000000 */
[----:B------:R-:W-:Y:S01]  /*32b0*/  UIADD3.X UR7, UPT, UPT, URZ, UR7, URZ, UP1, !UPT ;  /* 0x00000007ff077290 */ /* 0x000fe20008ffe4ff */
[----:B------:R1:W-:Y:S01]  /*32c0*/  @P0 SYNCS.ARRIVE.TRANS64 RZ, [UR4+0x30], R7 ;  /* 0x00003007ffff09a7 */ /* 0x0003e20008000004 */
[----:B------:R-:W-:-:S04]  /*32d0*/  ULEA UR6, UP1, UR5, UR6, 0x2 ;  /* 0x0000000605067291 */ /* 0x000fc8000f8210ff */
[----:B------:R-:W-:-:S03]  /*32e0*/  ULEA.HI.X UR7, UR5, UR9, UR7, 0x2, UP1 ;  /* 0x0000000905077291 */ /* 0x000fc600088f1407 */
[----:B------:R-:W-:-:S06]  /*32f0*/  UMOV UR5, 0x20 ;  /* 0x0000002000057882 */ /* 0x000fcc0000000000 */
[----:B------:R1:W-:Y:S01]  /*3300*/  UBLKCP.S.G [UR12], [UR6], UR5 ;  /* 0x0000000c060073ba */ /* 0x0003e20008000205 */
[----:B------:R-:W2:Y:S02]  /*3310*/  SYNCS.PHASECHK.TRANS64.TRYWAIT P0, [UR4+0x18], R8 ;  /* 0x00001808ff0075a7 */ /* 0x000ea40008001104 */
[----:B-12---:R-:W-:Y:S05]  /*3320*/  @!P0 BRA `(.L_x_60) ;  /* 0x00000094009c8947 */ /* 0x006fea0003800000 */
.L_x_169:
[----:B------:R-:W-:Y:S05]  /*3330*/  BRA.U UP5, `(.L_x_61) ;  /* 0x00000001050c7547 */ /* 0x000fea000b800000 */
[----:B------:R-:W-:-:S13]  /*3340*/  ELECT P0, URZ, PT ;  /* 0x0000000000ff782f */ /* 0x000fda0003800000 */
[----:B-1----:R-:W-:-:S04]  /*3350*/  @P0 MOV R7, 0x8000 ;  /* 0x0000800000070802 */ /* 0x002fc80000000f00 */
[----:B------:R2:W-:Y:S03]  /*3360*/  @P0 SYNCS.ARRIVE.TRANS64 RZ, [UR4+0x10], R7 ;  /* 0x00001007ffff09a7 */ /* 0x0005e60008000004 */
.L_x_61:
[----:B------:R3:W-:Y:S01]  /*3370*/  UTMALDG.4D.2CTA [UR48], [UR62], desc[URZ] ;  /* 0x0000ff303e0075b4 */ /* 0x0007e20008219000 */
[----:B------:R-:W-:Y:S01]  /*3380*/  UMOV UR33, UR73 ;  /* 0x0000004900217c82 */ /* 0x000fe20008000000 */
[----:B------:R-:W-:Y:S01]  /*3390*/  UMOV UR36, UR76 ;  /* 0x0000004c00247c82 */ /* 0x000fe20008000000 */
[----:B------:R-:W-:Y:S01]  /*33a0*/  UMOV UR37, UR77 ;  /* 0x0000004d00257c82 */ /* 0x000fe20008000000 */
[----:B------:R-:W-:Y:S01]  /*33b0*/  UMOV UR25, UR73 ;  /* 0x0000004900197c82 */ /* 0x000fe20008000000 */
[----:B------:R-:W-:Y:S01]  /*33c0*/  UMOV UR28, UR76 ;  /* 0x0000004c001c7c82 */ /* 0x000fe20008000000 */
[----:B------:R-:W-:Y:S01]  /*33d0*/  UMOV UR29, UR77 ;  /* 0x0000004d001d7c82 */ /* 0x000fe20008000000 */
[----:B------:R-:W-:Y:S01]  /*33e0*/  UMOV UR17, UR73 ;  /* 0x0000004900117c82 */ /* 0x000fe20008000000 */
[----:B------:R3:W-:Y:S01]  /*33f0*/  UTMALDG.4D.2CTA [UR40], [UR54], desc[URZ] ;  /* 0x0000ff28360075b4 */ /* 0x0007e20008219000 */
[----:B------:R-:W4:Y:S01]  /*3400*/  SYNCS.PHASECHK.TRANS64.TRYWAIT P0, [UR4+0x8], RZ ;  /* 0x000008ffff0075a7 */ /* 0x000f220008001104 */
[----:B------:R-:W-:Y:S01]  /*3410*/  UMOV UR20, UR76 ;  /* 0x0000004c00147c82 */ /* 0x000fe20008000000 */
[----:B------:R-:W-:Y:S01]  /*3420*/  UMOV UR21, UR77 ;  /* 0x0000004d00157c82 */ /* 0x000fe20008000000 */
[----:B------:R-:W-:Y:S01]  /*3430*/  UMOV UR27, UR35 ;  /* 0x00000023001b7c82 */ /* 0x000fe20008000000 */
[----:B---34-:R-:W-:Y:S05]  /*3440*/  @!P0 BRA `(.L_x_62) ;  /* 0x0000009400748947 */ /* 0x018fea0003800000 */
.L_x_171:
[----:B------:R-:W-:Y:S05]  /*3450*/  BRA.U UP5, `(.L_x_63) ;  /* 0x00000001050c7547 */ /* 0x000fea000b800000 */
[----:B------:R-:W-:-:S13]  /*3460*/  ELECT P0, URZ, PT ;  /* 0x0000000000ff782f */ /* 0x000fda0003800000 */
[----:B-12---:R-:W-:-:S04]  /*3470*/  @P0 MOV R7, 0xc000 ;  /* 0x0000c00000070802 */ /* 0x006fc80000000f00 */
[----:B------:R3:W-:Y:S03]  /*3480*/  @P0 SYNCS.ARRIVE.TRANS64 RZ, [UR4], R7 ;  /* 0x00000007ffff09a7 */ /* 0x0007e60008000004 */
.L_x_63:
[----:B------:R4:W-:Y:S01]  /*3490*/  UTMALDG.4D.2CTA [UR32], [UR46], desc[URZ] ;  /* 0x0000ff202e0075b4 */ /* 0x0009e20008219000 */
[----:B------:R-:W-:Y:S01]  /*34a0*/  UMOV UR19, UR35 ;  /* 0x0000002300137c82 */ /* 0x000fe20008000000 */
[----:B------:R4:W-:Y:S01]  /*34b0*/  UTMALDG.4D.2CTA [UR24], [UR38], desc[URZ] ;  /* 0x0000ff18260075b4 */ /* 0x0009e20008219000 */
[----:B------:R4:W-:Y:S01]  /*34c0*/  UTMALDG.4D.2CTA [UR16], [UR30], desc[URZ] ;  /* 0x0000ff101e0075b4 */ /* 0x0009e20008219000 */
[----:B------:R-:W5:Y:S02]  /*34d0*/  SYNCS.PHASECHK.TRANS64.TRYWAIT P0, [UR4+0x18], RZ ;  /* 0x000018ffff0075a7 */ /* 0x000f640008001104 */
[----:B----45:R-:W-:Y:S05]  /*34e0*/  @!P0 BRA `(.L_x_64) ;  /* 0x0000009400648947 */ /* 0x030fea0003800000 */
.L_x_173:
[----:B------:R-:W-:Y:S05]  /*34f0*/  BRA.U UP5, `(.L_x_65) ;  /* 0x00000001050c7547 */ /* 0x000fea000b800000 */
[----:B------:R-:W-:-:S13]  /*3500*/  ELECT P0, URZ, PT ;  /* 0x0000000000ff782f */ /* 0x000fda0003800000 */
[----:B-123--:R-:W-:-:S04]  /*3510*/  @P0 MOV R7, 0x8000 ;  /* 0x0000800000070802 */ /* 0x00efc80000000f00 */
[----:B------:R4:W-:Y:S03]  /*3520*/  @P0 SYNCS.ARRIVE.TRANS64 RZ, [UR4+0x10], R7 ;  /* 0x00001007ffff09a7 */ /* 0x0009e60008000004 */
.L_x_65:
[----:B------:R-:W-:Y:S01]  /*3530*/  UMOV UR9, UR49 ;  /* 0x0000003100097c82 */ /* 0x000fe20008000000 */
[----:B------:R-:W-:Y:S01]  /*3540*/  UMOV UR11, UR35 ;  /* 0x00000023000b7c82 */ /* 0x000fe20008000000 */
[----:B------:R-:W-:Y:S01]  /*3550*/  UMOV UR12, UR76 ;  /* 0x0000004c000c7c82 */ /* 0x000fe20008000000 */
[----:B------:R-:W-:Y:S01]  /*3560*/  UMOV UR13, UR77 ;  /* 0x0000004d000d7c82 */ /* 0x000fe20008000000 */
[----:B------:R-:W-:Y:S01]  /*3570*/  UIADD3 UR14, UPT, UPT, UR14, 0x1, URZ ;  /* 0x000000010e0e7890 */ /* 0x000fe2000fffe0ff */
[----:B------:R1:W-:Y:S01]  /*3580*/  UTMALDG.4D.2CTA [UR8], [UR22], desc[URZ] ;  /* 0x0000ff08160075b4 */ /* 0x0003e20008219000 */
[----:B------:R-:W-:Y:S02]  /*3590*/  LOP3.LUT R11, R11, 0x1, RZ, 0x3c, !PT ;  /* 0x000000010b0b7812 */ /* 0x000fe400078e3cff */
[----:B------:R-:W-:Y:S01]  /*35a0*/  UISETP.NE.AND UP1, UPT, UR14, UR15, UPT ;  /* 0x0000000f0e00728c */ /* 0x000fe2000bf25270 */
[----:B------:R-:W-:-:S08]  /*35b0*/  LOP3.LUT R10, R10, 0x1, RZ, 0x3c, !PT ;  /* 0x000000010a0a7812 */ /* 0x000fd000078e3cff */
[----:B-1----:R-:W-:Y:S05]  /*35c0*/  BRA.U UP1, `(.L_x_66) ;  /* 0xfffffff9013c7547 */ /* 0x002fea000b83ffff */
.L_x_55:
[----:B------:R-:W5:Y:S01]  /*35d0*/  SYNCS.PHASECHK.TRANS64.TRYWAIT P0, [UR4+0x8], R8 ;  /* 0x00000808ff0075a7 */ /* 0x000f620008001104 */
[----:B------:R-:W-:Y:S01]  /*35e0*/  SHF.L.U32 R14, R10, 0x1f, RZ ;  /* 0x0000001f0a0e7819 */ /* 0x000fe200000006ff */
[----:B-----5:R-:W-:Y:S06]  /*35f0*/  @!P0 BRA `(.L_x_67) ;  /* 0x0000009400388947 */ /* 0x020fec0003800000 */
.L_x_175:
[----:B------:R-:W-:Y:S05]  /*3600*/  BRA.U UP5, `(.L_x_68) ;  /* 0x00000001050c7547 */ /* 0x000fea000b800000 */
[----:B------:R-:W-:-:S13]  /*3610*/  ELECT P0, URZ, PT ;  /* 0x0000000000ff782f */ /* 0x000fda0003800000 */
[----:B-1234-:R-:W-:-:S04]  /*3620*/  @P0 MOV R7, 0xc000 ;  /* 0x0000c00000070802 */ /* 0x01efc80000000f00 */
[----:B------:R1:W-:Y:S03]  /*3630*/  @P0 SYNCS.ARRIVE.TRANS64 RZ, [UR4], R7 ;  /* 0x00000007ffff09a7 */ /* 0x0003e60008000004 */
.L_x_68:
[----:B------:R-:W5:Y:S02]  /*3640*/  SYNCS.PHASECHK.TRANS64.TRYWAIT P0, [UR4+0x28], R14 ;  /* 0x0000280eff0075a7 */ /* 0x000f640008001104 */
[----:B-----5:R-:W-:Y:S05]  /*3650*/  @!P0 BRA `(.L_x_69) ;  /* 0x0000009400408947 */ /* 0x020fea0003800000 */
.L_x_177:
[----:B------:R-:W-:Y:S02]  /*3660*/  ELECT P0, URZ, PT ;  /* 0x0000000000ff782f */ /* 0x000fe40003800000 */
[----:B------:R-:W-:-:S11]  /*3670*/  SHF.L.U32 R10, R11, 0x1f, RZ ;  /* 0x0000001f0b0a7819 */ /* 0x000fd600000006ff */
[----:B-1234-:R-:W-:-:S04]  /*3680*/  @P0 IMAD.MOV.U32 R7, RZ, RZ, 0x200 ;  /* 0x00000200ff070424 */ /* 0x01efc800078e00ff */
[----:B------:R1:W-:Y:S01]  /*3690*/  @P0 SYNCS.ARRIVE.TRANS64 RZ, [UR4+0x20], R7 ;  /* 0x00002007ffff09a7 */ /* 0x0003e20008000004 */
[----:B------:R-:W2:Y:S02]  /*36a0*/  SYNCS.PHASECHK.TRANS64.TRYWAIT P0, [UR4+0x18], R8 ;  /* 0x00001808ff0075a7 */ /* 0x000ea40008001104 */
[----:B-12---:R-:W-:Y:S05]  /*36b0*/  @!P0 BRA `(.L_x_70) ;  /* 0x0000009400448947 */ /* 0x006fea0003800000 */
.L_x_179:
[----:B------:R-:W-:Y:S05]  /*36c0*/  BRA.U UP5, `(.L_x_71) ;  /* 0x00000001050c7547 */ /* 0x000fea000b800000 */
[----:B------:R-:W-:-:S13]  /*36d0*/  ELECT P0, URZ, PT ;  /* 0x0000000000ff782f */ /* 0x000fda0003800000 */
[----:B-1----:R-:W-:-:S04]  /*36e0*/  @P0 MOV R7, 0x8000 ;  /* 0x0000800000070802 */ /* 0x002fc80000000f00 */
[----:B------:R2:W-:Y:S03]  /*36f0*/  @P0 SYNCS.ARRIVE.TRANS64 RZ, [UR4+0x10], R7 ;  /* 0x00001007ffff09a7 */ /* 0x0005e60008000004 */
.L_x_71:
[----:B------:R-:W3:Y:S02]  /*3700*/  SYNCS.PHASECHK.TRANS64.TRYWAIT P0, [UR4+0x38], R10 ;  /* 0x0000380aff0075a7 */ /* 0x000ee40008001104 */
[----:B---3--:R-:W-:Y:S05]  /*3710*/  @!P0 BRA `(.L_x_72) ;  /* 0x00000094004c8947 */ /* 0x008fea0003800000 */
.L_x_181:
[----:B------:R-:W-:-:S13]  /*3720*/  ELECT P0, URZ, PT ;  /* 0x0000000000ff782f */ /* 0x000fda0003800000 */
[----:B------:R-:W-:Y:S05]  /*3730*/  @!P0 BRA `(.L_x_44) ;  /* 0x0000000000088947 */ /* 0x000fea0003800000 */
[----:B-12---:R-:W-:-:S04]  /*3740*/  HFMA2 R7, -RZ, RZ, 0, 3.0517578125e-05 ;  /* 0x00000200ff077431 */ /* 0x006fc800000001ff */
[----:B------:R4:W-:Y:S03]  /*3750*/  SYNCS.ARRIVE.TRANS64 RZ, [UR4+0x30], R7 ;  /* 0x00003007ffff79a7 */ /* 0x0009e60008000004 */
.L_x_44:
[----:B------:R-:W-:Y:S05]  /*3760*/  BSYNC.RECONVERGENT B0 ;  /* 0x0000000000007941 */ /* 0x000fea0003800200 */
.L_x_35:
[----:B------:R-:W-:-:S13]  /*3770*/  PLOP3.LUT P0, PT, PT, PT, UP6, 0x80, 0x8 ;  /* 0x000000000008781c */ /* 0x000fda0003f0f068 */
[----:B------:R-:W-:Y:S01]  /*3780*/  @!P0 NOP ;  /* 0x0000000000008918 */ /* 0x000fe20000000000 */
[----:B------:R-:W-:Y:S05]  /*3790*/  BRA.U !UP6, `(.L_x_73) ;  /* 0x0000003d0eec7547 */ /* 0x000fea000b800000 */
[----:B------:R-:W5:Y:S01]  /*37a0*/  S2UR UR4, SR_CgaCtaId ;  /* 0x00000000000479c3 */ /* 0x000f620000008800 */
[----:B------:R-:W-:Y:S01]  /*37b0*/  UMOV UR6, 0x400 ;  /* 0x0000040000067882 */ /* 0x000fe20000000000 */
[----:B------:R-:W-:Y:S01]  /*37c0*/  UMOV UR5, 0x20 ;  /* 0x0000002000057882 */ /* 0x000fe20000000000 */
[----:B------:R-:W-:-:S05]  /*37d0*/  ELECT P0, URZ, PT ;  /* 0x0000000000ff782f */ /* 0x000fca0003800000 */
[----:B------:R-:W1:Y:S01]  /*37e0*/  S2UR UR7, SR_CTAID.X ;  /* 0x00000000000779c3 */ /* 0x000e620000002500 */
[----:B-----5:R-:W-:Y:S02]  /*37f0*/  ULEA UR6, UR4, UR6, 0x18 ;  /* 0x0000000604067291 */ /* 0x020fe4000f8ec0ff */
[----:B------:R-:W-:-:S04]  /*3800*/  UIADD3 UR4, UPT, UPT, -UR5, 0x100000, URZ ;  /* 0x0010000005047890 */ /* 0x000fc8000fffe1ff */
[----:B------:R-:W-:Y:S02]  /*3810*/  USHF.L.U32 UR5, UR4, 0xb, URZ ;  /* 0x0000000b04057899 */ /* 0x000fe400080006ff */
[----:B------:R-:W-:Y:S02]  /*3820*/  USHF.L.U32 UR4, UR4, 0x1, URZ ;  /* 0x0000000104047899 */ /* 0x000fe400080006ff */
[----:B-1----:R-:W-:-:S04]  /*3830*/  ULOP3.LUT UR7, UR7, 0x1, URZ, 0xc0, !UPT ;  /* 0x0000000107077892 */ /* 0x002fc8000f8ec0ff */
[----:B------:R-:W-:Y:S01]  /*3840*/  UISETP.NE.AND UP0, UPT, UR7, URZ, UPT ;  /* 0x000000ff0700728c */ /* 0x000fe2000bf05270 */
[----:B------:R-:W1:Y:S05]  /*3850*/  FENCE.VIEW.ASYNC.S ;  /* 0x00000000000073c6 */ /* 0x000e6a0000000000 */
[----:B-1----:R1:W5:Y:S01]  /*3860*/  SYNCS.EXCH.64 URZ, [UR6+0xd8], UR4 ;  /* 0x0000d80406ff75b2 */ /* 0x0023620008000100 */
[----:B------:R-:W-:Y:S01]  /*3870*/  NOP ;  /* 0x0000000000007918 */ /* 0x000fe20000000000 */
[----:B------:R-:W2:-:S00]  /*3880*/  USETMAXREG.DEALLOC.CTAPOOL 0x68 ;  /* 0x00000068000079c8 */ /* 0x000e8000080e0500 */
[----:B--2---:R-:W2:Y:S01]  /*3890*/  S2R R10, SR_CgaCtaId ;  /* 0x00000000000a7919 */ /* 0x004ea20000008800 */
[----:B-----5:R-:W-:Y:S01]  /*38a0*/  NOP ;  /* 0x0000000000007918 */ /* 0x020fe20000000000 */
[----:B----4-:R-:W-:Y:S02]  /*38b0*/  MOV R7, 0x40 ;  /* 0x0000004000077802 */ /* 0x010fe40000000f00 */
[----:B------:R-:W-:Y:S02]  /*38c0*/  MOV R9, 0x400 ;  /* 0x0000040000097802 */ /* 0x000fe40000000f00 */
[C---:B--2---:R-:W-:Y:S02]  /*38d0*/  LEA R6, R10.reuse, R7, 0x18 ;  /* 0x000000070a067211 */ /* 0x044fe400078ec0ff */
[----:B------:R-:W-:-:S04]  /*38e0*/  LEA R9, R10, R9, 0x18 ;  /* 0x000000090a097211 */ /* 0x000fc800078ec0ff */
[----:B------:R-:W2:Y:S02]  /*38f0*/  LDS.U8 R6, [R6] ;  /* 0x0000000006067984 */ /* 0x000ea40000000000 */
[----:B--2---:R-:W-:-:S13]  /*3900*/  ISETP.NE.AND P0, PT, R6, RZ, PT ;  /* 0x000000ff0600720c */ /* 0x004fda0003f05270 */
[----:B-1----:R-:W-:Y:S05]  /*3910*/  @P0 BRA `(.L_x_74) ;  /* 0x0000000400500947 */ /* 0x002fea0003800000 */
[C---:B------:R-:W-:Y:S02]  /*3920*/  LOP3.LUT R6, R10.reuse, 0x1, RZ, 0xc0, !PT ;  /* 0x000000010a067812 */ /* 0x040fe400078ec0ff */
[----:B------:R-:W-:Y:S02]  /*3930*/  LOP3.LUT R17, R10, 0x1, RZ, 0x3c, !PT ;  /* 0x000000010a117812 */ /* 0x000fe400078e3cff */
[----:B------:R-:W-:-:S13]  /*3940*/  ISETP.NE.U32.AND P1, PT, R6, 0x1, PT ;  /* 0x000000010600780c */ /* 0x000fda0003f25070 */
[----:B------:R-:W-:Y:S05]  /*3950*/  @!P1 BRA `(.L_x_75) ;  /* 0x0000000000c49947 */ /* 0x000fea0003800000 */
[----:B------:R-:W-:Y:S01]  /*3960*/  ELECT P0, URZ, PT ;  /* 0x0000000000ff782f */ /* 0x000fe20003800000 */
[----:B------:R-:W-:-:S12]  /*3970*/  BSSY B0, `(.L_x_75) ;  /* 0x000002f000007945 */ /* 0x000fd80003800000 */
[----:B------:R-:W-:Y:S05]  /*3980*/  @!P0 BRA `(.L_x_76) ;  /* 0x0000000000b48947 */ /* 0x000fea0003800000 */
[----:B------:R-:W-:-:S05]  /*3990*/  UMOV UR4, 0x10 ;  /* 0x0000001000047882 */ /* 0x000fca0000000000 */
[----:B------:R-:W-:Y:S04]  /*39a0*/  DEPBAR.LE SB1, 0x36 ;  /* 0x00009d800000791a */ /* 0x000fe80000000000 */
[----:B------:R-:W1:Y:S02]  /*39b0*/  UTCATOMSWS.2CTA.FIND_AND_SET.ALIGN UP1, UR4, UR4 ;  /* 0x00000004000475e3 */ /* 0x000e640008220800 */
[----:B-1----:R-:W-:Y:S01]  /*39c0*/  PLOP3.LUT P0, PT, PT, PT, UP1, 0x80, 0x8 ;  /* 0x000000000008781c */ /* 0x002fe20003f0f018 */
[----:B------:R-:W-:-:S03]  /*39d0*/  IMAD.U32 R16, RZ, RZ, UR4 ;  /* 0x00000004ff107e24 */ /* 0x000fc6000f8e00ff */
[----:B------:R-:W-:-:S04]  /*39e0*/  SEL R6, RZ, 0xffffffff, !P0 ;  /* 0xffffffffff067807 */ /* 0x000fc80004000000 */
[----:B------:R-:W-:-:S13]  /*39f0*/  ISETP.NE.AND P0, PT, R6, RZ, PT ;  /* 0x000000ff0600720c */ /* 0x000fda0003f05270 */
[----:B------:R-:W-:Y:S05]  /*3a00*/  @P0 BRA `(.L_x_77) ;  /* 0x0000000000240947 */ /* 0x000fea0003800000 */
.L_x_78:
[----:B------:R-:W-:Y:S05]  /*3a10*/  NANOSLEEP 0x64 ;  /* 0x000000640000795d */ /* 0x000fea0003800000 */
[----:B------:R-:W-:-:S05]  /*3a20*/  UMOV UR4, 0x10 ;  /* 0x0000001000047882 */ /* 0x000fca0000000000 */
[----:B------:R-:W-:Y:S04]  /*3a30*/  DEPBAR.LE SB1, 0x36 ;  /* 0x00009d800000791a */ /* 0x000fe80000000000 */
[----:B------:R-:W1:Y:S02]  /*3a40*/  UTCATOMSWS.2CTA.FIND_AND_SET.ALIGN UP1, UR4, UR4 ;  /* 0x00000004000475e3 */ /* 0x000e640008220800 */
[----:B-1----:R-:W-:Y:S01]  /*3a50*/  PLOP3.LUT P0, PT, PT, PT, UP1, 0x80, 0x8 ;  /* 0x000000000008781c */ /* 0x002fe20003f0f018 */
[----:B------:R-:W-:-:S03]  /*3a60*/  IMAD.U32 R16, RZ, RZ, UR4 ;  /* 0x00000004ff107e24 */ /* 0x000fc6000f8e00ff */
[----:B------:R-:W-:-:S04]  /*3a70*/  SEL R6, RZ, 0xffffffff, !P0 ;  /* 0xffffffffff067807 */ /* 0x000fc80004000000 */
[----:B------:R-:W-:-:S13]  /*3a80*/  ISETP.NE.AND P0, PT, R6, RZ, PT ;  /* 0x000000ff0600720c */ /* 0x000fda0003f05270 */
[----:B------:R-:W-:Y:S05]  /*3a90*/  @!P0 BRA `(.L_x_78) ;  /* 0xfffffffc00dc8947 */ /* 0x000fea000383ffff */
.L_x_77:
[----:B------:R-:W-:Y:S01]  /*3aa0*/  MOV R15, 0x60 ;  /* 0x00000060000f7802 */ /* 0x000fe20000000f00 */
[----:B------:R-:W-:Y:S01]  /*3ab0*/  VIADD R6, R9, 0xd0 ;  /* 0x000000d009067836 */ /* 0x000fe20000000000 */
[----:B------:R-:W-:Y:S01]  /*3ac0*/  MOV R7, 0x58 ;  /* 0x0000005800077802 */ /* 0x000fe20000000f00 */
[----:B------:R-:W-:Y:S01]  /*3ad0*/  IMAD.MOV.U32 R12, RZ, RZ, 0x4 ;  /* 0x00000004ff0c7424 */ /* 0x000fe200078e00ff */
[C---:B------:R-:W-:Y:S02]  /*3ae0*/  LEA R15, R10.reuse, R15, 0x18 ;  /* 0x0000000f0a0f7211 */ /* 0x040fe400078ec0ff */
[----:B---3--:R-:W-:-:S03]  /*3af0*/  LEA R8, R10, R7, 0x18 ;  /* 0x000000070a087211 */ /* 0x008fc600078ec0ff */
[----:B------:R-:W1:Y:S02]  /*3b00*/  LDS R18, [R15] ;  /* 0x000000000f127984 */ /* 0x000e640000000800 */
[----:B-1----:R-:W-:-:S04]  /*3b10*/  IMAD.U32 R18, R18, -0x80000000, RZ ;  /* 0x8000000012127824 */ /* 0x002fc800078e00ff */
[----:B------:R-:W1:Y:S02]  /*3b20*/  SYNCS.PHASECHK.TRANS64.TRYWAIT P0, [R8+URZ], R18 ;  /* 0x00000012080075a7 */ /* 0x000e6400080011ff */
[----:B-1----:R-:W-:Y:S05]  /*3b30*/  @P0 BRA `(.L_x_79) ;  /* 0x0000000000080947 */ /* 0x002fea0003800000 */
[----:B------:R-:W1:Y:S02]  /*3b40*/  SYNCS.PHASECHK.TRANS64.TRYWAIT P0, [R8+URZ], R18 ;  /* 0x00000012080075a7 */ /* 0x000e6400080011ff */
[----:B-1----:R-:W-:Y:S05]  /*3b50*/  @!P0 BRA `(.L_x_80) ;  /* 0x0000009000588947 */ /* 0x002fea0003800000 */
.L_x_79:
[C---:B------:R-:W-:Y:S01]  /*3b60*/  PRMT R7, R17.reuse, 0x654, R8 ;  /* 0x0000065411077816 */ /* 0x040fe20000000008 */
[C---:B------:R-:W-:Y:S01]  /*3b70*/  IMAD.SHL.U32 R14, R16.reuse, 0x20, RZ ;  /* 0x00000020100e7824 */ /* 0x040fe200078e00ff */
[----:B------:R-:W-:Y:S01]  /*3b80*/  PRMT R6, R17, 0x654, R6 ;  /* 0x0000065411067816 */ /* 0x000fe20000000006 */
[----:B------:R-:W-:Y:S01]  /*3b90*/  IMAD.MOV.U32 R11, RZ, RZ, 0xffff ;  /* 0x0000ffffff0b7424 */ /* 0x000fe200078e00ff */
[----:B------:R2:W-:Y:S01]  /*3ba0*/  SYNCS.ARRIVE.TRANS64.RED RZ, [R7+URZ], R12 ;  /* 0x0000000c07ff79a7 */ /* 0x0005e200080004ff */
[----:B-1----:R-:W-:Y:S01]  /*3bb0*/  IMAD.MOV.U32 R8, RZ, RZ, 0x1 ;  /* 0x00000001ff087424 */ /* 0x002fe200078e00ff */
[----:B------:R1:W-:Y:S01]  /*3bc0*/  STS [R9+0xd0], R14 ;  /* 0x0000d00e09007388 */ /* 0x0003e20000000800 */
[----:B------:R-:W-:Y:S01]  /*3bd0*/  VIADD R13, R16, 0x10 ;  /* 0x00000010100d7836 */ /* 0x000fe20000000000 */
[----:B------:R-:W-:Y:S02]  /*3be0*/  SHF.L.U32 R11, R11, R16, RZ ;  /* 0x000000100b0b7219 */ /* 0x000fe400000006ff */
[----:B------:R1:W-:Y:S02]  /*3bf0*/  STAS [R6.64], R16 ;  /* 0x0000001006007dbd */ /* 0x0003e4000c0008ff */
[----:B--2---:R-:W-:-:S02]  /*3c00*/  SHF.L.U32 R12, R8, R13, RZ ;  /* 0x0000000d080c7219 */ /* 0x004fc400000006ff */
[----:B------:R-:W-:Y:S02]  /*3c10*/  MOV R13, 0x50 ;  /* 0x00000050000d7802 */ /* 0x000fe40000000f00 */
[----:B------:R-:W-:Y:S02]  /*3c20*/  LOP3.LUT R11, R12, R11, RZ, 0xfc, !PT ;  /* 0x0000000b0c0b7212 */ /* 0x000fe400078efcff */
[----:B------:R-:W-:-:S05]  /*3c30*/  LEA R12, R10, R13, 0x18 ;  /* 0x0000000d0a0c7211 */ /* 0x000fca00078ec0ff */
[----:B------:R1:W-:Y:S04]  /*3c40*/  ATOMS.OR RZ, [R12], R11 ;  /* 0x0000000b0cff738c */ /* 0x0003e80003000000 */
[----:B------:R1:W-:Y:S02]  /*3c50*/  ATOMS.XOR RZ, [R15], R8 ;  /* 0x000000080fff738c */ /* 0x0003e40003800000 */
.L_x_76:
[----:B------:R-:W-:Y:S05]  /*3c60*/  BSYNC B0 ;  /* 0x0000000000007941 */ /* 0x000fea0003800000 */
.L_x_75:
[----:B------:R-:W-:Y:S05]  /*3c70*/  @P1 BRA `(.L_x_81) ;  /* 0x0000000000881947 */ /* 0x000fea0003800000 */
[----:B------:R-:W-:Y:S05]  /*3c80*/  WARPSYNC.ALL ;  /* 0x0000000000007948 */ /* 0x000fea0003800000 */
[----:B------:R-:W-:Y:S01]  /*3c90*/  NOP ;  /* 0x0000000000007918 */ /* 0x000fe20000000000 */
[----:B------:R-:W-:-:S13]  /*3ca0*/  ELECT P0, URZ, PT ;  /* 0x0000000000ff782f */ /* 0x000fda0003800000 */
[----:B------:R-:W-:Y:S05]  /*3cb0*/  @!P0 BRA `(.L_x_81) ;  /* 0x0000000000788947 */ /* 0x000fea0003800000 */
[----:B-1----:R-:W-:Y:S02]  /*3cc0*/  MOV R11, 0x60 ;  /* 0x00000060000b7802 */ /* 0x002fe40000000f00 */
[----:B------:R-:W-:Y:S02]  /*3cd0*/  MOV R7, 0x58 ;  /* 0x0000005800077802 */ /* 0x000fe40000000f00 */
        /* <DEDUP_REMOVED lines=8> */
.L_x_82:
[----:B------:R-:W2:Y:S01]  /*3d60*/  LDS R14, [R9+0xd0] ;  /* 0x0000d000090e7984 */ /* 0x000ea20000000800 */
[----:B-1----:R-:W-:Y:S01]  /*3d70*/  IMAD.MOV.U32 R7, RZ, RZ, 0xffff ;  /* 0x0000ffffff077424 */ /* 0x002fe200078e00ff */
[----:B------:R-:W-:Y:S01]  /*3d80*/  PRMT R8, R17, 0x654, R8 ;  /* 0x0000065411087816 */ /* 0x000fe20000000008 */
[----:B------:R-:W-:Y:S02]  /*3d90*/  IMAD.MOV.U32 R6, RZ, RZ, 0x1 ;  /* 0x00000001ff067424 */ /* 0x000fe400078e00ff */
[C---:B--2---:R-:W-:Y:S01]  /*3da0*/  IMAD.SHL.U32 R12, R14.reuse, 0x20, RZ ;  /* 0x000000200e0c7824 */ /* 0x044fe200078e00ff */
[----:B------:R-:W-:Y:S01]  /*3db0*/  SHF.L.U32 R7, R7, R14, RZ ;  /* 0x0000000e07077219 */ /* 0x000fe200000006ff */
[----:B------:R-:W-:-:S03]  /*3dc0*/  VIADD R13, R14, 0x10 ;  /* 0x000000100e0d7836 */ /* 0x000fc60000000000 */
[----:B------:R2:W-:Y:S02]  /*3dd0*/  STS [R9+0xd0], R12 ;  /* 0x0000d00c09007388 */ /* 0x0005e40000000800 */
[----:B------:R-:W-:Y:S02]  /*3de0*/  SHF.L.U32 R14, R6, R13, RZ ;  /* 0x0000000d060e7219 */ /* 0x000fe400000006ff */
[----:B------:R-:W-:Y:S02]  /*3df0*/  MOV R13, 0x50 ;  /* 0x00000050000d7802 */ /* 0x000fe40000000f00 */
[----:B------:R-:W-:Y:S02]  /*3e00*/  LOP3.LUT R7, R14, R7, RZ, 0xfc, !PT ;  /* 0x000000070e077212 */ /* 0x000fe400078efcff */
[----:B------:R-:W-:-:S05]  /*3e10*/  LEA R10, R10, R13, 0x18 ;  /* 0x0000000d0a0a7211 */ /* 0x000fca00078ec0ff */
[----:B------:R2:W-:Y:S01]  /*3e20*/  ATOMS.OR RZ, [R10], R7 ;  /* 0x000000070aff738c */ /* 0x0005e20003000000 */
[----:B------:R2:W-:Y:S03]  /*3e30*/  SYNCS.ARRIVE.TRANS64.RED.A1T0 RZ, [R8+URZ], RZ ;  /* 0x000000ff08ff79a7 */ /* 0x0005e600081004ff */
[----:B------:R2:W-:Y:S01]  /*3e40*/  ATOMS.XOR RZ, [R11], R6 ;  /* 0x000000060bff738c */ /* 0x0005e20003800000 */
[----:B------:R-:W-:Y:S05]  /*3e50*/  BRA `(.L_x_81) ;  /* 0x0000000000107947 */ /* 0x000fea0003800000 */
.L_x_74:
[----:B------:R-:W-:Y:S02]  /*3e60*/  MOV R6, 0xffffffff ;  /* 0xffffffff00067802 */ /* 0x000fe40000000f00 */
[----:B---3--:R-:W-:-:S03]  /*3e70*/  MOV R8, 0x3ea0 ;  /* 0x00003ea000087802 */ /* 0x008fc60000000f00 */
[----:B------:R1:W-:Y:S04]  /*3e80*/  STS [R9+0xd0], R6 ;  /* 0x0000d00609007388 */ /* 0x0003e80000000800 */
[----:B-1----:R-:W-:Y:S05]  /*3e90*/  CALL.REL.NOINC `($__internal_1_$__cuda_sm10x_tcgen05_guardrail_trap_phase_invalid_during_alloc) ;  /* 0x0000009800387944 */ /* 0x002fea0003c00000 */
.L_x_81:
[----:B------:R-:W-:Y:S05]  /*3ea0*/  WARPSYNC.ALL ;  /* 0x0000000000007948 */ /* 0x000fea0003800000 */
[----:B------:R-:W-:Y:S01]  /*3eb0*/  NOP ;  /* 0x0000000000007918 */ /* 0x000fe20000000000 */
[----:B------:R-:W4:Y:S08]  /*3ec0*/  S2UR UR4, SR_CgaCtaId ;  /* 0x00000000000479c3 */ /* 0x000f300000008800 */
[----:B------:R-:W-:Y:S06]  /*3ed0*/  BAR.SYNC.DEFER_BLOCKING 0x5, 0x1a0 ;  /* 0x0146800000007b1d */ /* 0x000fec0000010000 */
[----:B------:R-:W-:Y:S01]  /*3ee0*/  UMOV UR24, 0x400 ;  /* 0x0000040000187882 */ /* 0x000fe20000000000 */
[----:B-12-4-:R-:W-:-:S04]  /*3ef0*/  MOV R7, UR4 ;  /* 0x0000000400077c02 */ /* 0x016fc80008000f00 */
[----:B------:R-:W-:-:S13]  /*3f00*/  R2UR UR4, R7 ;  /* 0x00000000070472ca */ /* 0x000fda00000e0000 */
[----:B------:R-:W-:-:S09]  /*3f10*/  ULEA UR24, UR4, UR24, 0x18 ;  /* 0x0000001804187291 */ /* 0x000fd2000f8ec0ff */
[----:B------:R-:W1:Y:S01]  /*3f20*/  LDS R11, [UR24+0xd0] ;  /* 0x0000d018ff0b7984 */ /* 0x000e620008000800 */
[----:B------:R-:W-:Y:S05]  /*3f30*/  BRA.U UP0, `(.L_x_84) ;  /* 0x0000003100f07547 */ /* 0x000fea000b800000 */
[----:B------:R-:W2:Y:S01]  /*3f40*/  S2UR UR4, SR_CTAID.X ;  /* 0x00000000000479c3 */ /* 0x000ea20000002500 */
[----:B------:R-:W4:Y:S01]  /*3f50*/  LDCU UR9, c[0x0][0x380] ;  /* 0x00007000ff0977ac */ /* 0x000f220008000800 */
[----:B------:R-:W5:Y:S01]  /*3f60*/  LDCU UR5, c[0x0][0x398] ;  /* 0x00007300ff0577ac */ /* 0x000f620008000800 */
[----:B------:R-:W-:Y:S01]  /*3f70*/  UMOV UR12, 0x0 ;  /* 0x00000000000c7882 */ /* 0x000fe20000000000 */
[----:B------:R-:W-:Y:S01]  /*3f80*/  UMOV UR13, 0x1 ;  /* 0x00000001000d7882 */ /* 0x000fe20000000000 */
[----:B----4-:R-:W-:Y:S02]  /*3f90*/  UIADD3 UR6, UPT, UPT, -UR9, URZ, URZ ;  /* 0x000000ff09067290 */ /* 0x010fe4000fffe1ff */
[----:B------:R-:W-:Y:S02]  /*3fa0*/  UIADD3 UR8, UPT, UPT, UR9, -0x1, URZ ;  /* 0xffffffff09087890 */ /* 0x000fe4000fffe0ff */
[----:B------:R-:W-:Y:S02]  /*3fb0*/  USHF.R.S32.HI UR6, URZ, 0x1f, UR6 ;  /* 0x0000001fff067899 */ /* 0x000fe40008011406 */
[----:B--2---:R-:W-:-:S02]  /*3fc0*/  USHF.L.U32 UR4, UR4, 0x7, URZ ;  /* 0x0000000704047899 */ /* 0x004fc400080006ff */
[----:B------:R-:W-:Y:S02]  /*3fd0*/  UISETP.GT.AND UP1, UPT, UR9, URZ, UPT ;  /* 0x000000ff0900728c */ /* 0x000fe4000bf24270 */
[----:B------:R-:W-:Y:S02]  /*3fe0*/  ULOP3.LUT UR4, UR4, 0xffffff00, URZ, 0xc0, !UPT ;  /* 0xffffff0004047892 */ /* 0x000fe4000f8ec0ff */
[----:B------:R-:W-:Y:S02]  /*3ff0*/  USHF.R.S32.HI UR7, URZ, 0x1f, UR8 ;  /* 0x0000001fff077899 */ /* 0x000fe40008011408 */
[----:B-----5:R-:W-:Y:S02]  /*4000*/  UIADD3 UR4, UPT, UPT, -UR5, UR4, UR9 ;  /* 0x0000000405047290 */ /* 0x020fe4000fffe109 */
[----:B------:R-:W-:Y:S02]  /*4010*/  ULEA.HI UR6, UR6, -UR9, URZ, 0x7 ;  /* 0x8000000906067291 */ /* 0x000fe4000f8f38ff */
[----:B------:R-:W-:-:S02]  /*4020*/  USHF.R.S32.HI UR5, URZ, 0x1f, UR4 ;  /* 0x0000001fff057899 */ /* 0x000fc40008011404 */
[----:B------:R-:W-:Y:S02]  /*4030*/  ULEA.HI UR7, UR7, UR8, URZ, 0x7 ;  /* 0x0000000807077291 */ /* 0x000fe4000f8f38ff */
[----:B------:R-:W-:Y:S02]  /*4040*/  ULEA.HI UR4, UR5, UR4, URZ, 0x7 ;  /* 0x0000000405047291 */ /* 0x000fe4000f8f38ff */
[----:B------:R-:W-:Y:S02]  /*4050*/  @UP1 UIMAD.WIDE UR10, UR7, 0x2000000, UR12 ;  /* 0x02000000070a18a5 */ /* 0x000fe4000f8e020c */
[----:B------:R-:W-:Y:S02]  /*4060*/  USHF.R.S32.HI UR5, URZ, 0x7, UR4 ;  /* 0x00000007ff057899 */ /* 0x000fe40008011404 */
[----:B------:R-:W-:Y:S02]  /*4070*/  USHF.R.S32.HI UR4, URZ, 0x7, UR6 ;  /* 0x00000007ff047899 */ /* 0x000fe40008011406 */
[----:B------:R-:W-:-:S02]  /*4080*/  UISETP.LT.AND UP0, UPT, URZ, UR5, UPT ;  /* 0x00000005ff00728c */ /* 0x000fc4000bf01270 */
[----:B------:R-:W-:Y:S02]  /*4090*/  UIADD3 UR4, UPT, UPT, -UR4, URZ, URZ ;  /* 0x000000ff04047290 */ /* 0x000fe4000fffe1ff */
[----:B------:R-:W-:-:S05]  /*40a0*/  USEL UR5, URZ, UR5, !UP0 ;  /* 0x00000005ff057287 */ /* 0x000fca000c000000 */
[----:B------:R-:W-:Y:S02]  /*40b0*/  @UP1 UMOV UR4, UR11 ;  /* 0x0000000b00041c82 */ /* 0x000fe40008000000 */
[----:B------:R-:W-:-:S04]  /*40c0*/  UIADD3 UR14, UPT, UPT, UR4, -UR5, URZ ;  /* 0x80000005040e7290 */ /* 0x000fc8000fffe0ff */
[----:B------:R-:W-:Y:S02]  /*40d0*/  UISETP.GE.AND UP0, UPT, UR14, 0x1, UPT ;  /* 0x000000010e00788c */ /* 0x000fe4000bf06270 */
[----:B------:R-:W-:-:S07]  /*40e0*/  MOV R17, UR14 ;  /* 0x0000000e00117c02 */ /* 0x000fce0008000f00 */
[----:B------:R-:W-:Y:S05]  /*40f0*/  BRA.U !UP0, `(.L_x_85) ;  /* 0x0000003108507547 */ /* 0x000fea000b800000 */
[----:B------:R-:W-:Y:S01]  /*4100*/  R2UR UR4, R5 ;  /* 0x00000000050472ca */ /* 0x000fe200000e0000 */
[----:B------:R-:W-:Y:S01]  /*4110*/  UIADD3 UR8, UPT, UPT, UR24, 0x6400, URZ ;  /* 0x0000640018087890 */ /* 0x000fe2000fffe0ff */
[----:B------:R-:W-:Y:S01]  /*4120*/  MOV.SPILL R5, UR24 ;  /* 0x0000001800057c02 */ /* 0x000fe20009000f00 */
[----:B------:R-:W-:Y:S01]  /*4130*/  UIADD3 UR7, UPT, UPT, UR24, 0x400, URZ ;  /* 0x0000040018077890 */ /* 0x000fe2000fffe0ff */
[----:B------:R-:W-:Y:S01]  /*4140*/  MOV.SPILL R30, UR37 ;  /* 0x00000025001e7c02 */ /* 0x000fe20009000f00 */
[----:B------:R-:W-:Y:S01]  /*4150*/  USHF.R.U32.HI UR8, URZ, 0x4, UR8 ;  /* 0x00000004ff087899 */ /* 0x000fe20008011608 */
[----:B------:R-:W-:Y:S01]  /*4160*/  MOV.SPILL R34, UR33 ;  /* 0x0000002100227c02 */ /* 0x000fe20009000f00 */
[----:B------:R-:W-:Y:S01]  /*4170*/  USHF.R.U32.HI UR48, URZ, 0x4, UR7 ;  /* 0x00000004ff307899 */ /* 0x000fe20008011607 */
[----:B------:R-:W-:Y:S01]  /*4180*/  MOV.SPILL R36, UR29 ;  /* 0x0000001d00247c02 */ /* 0x000fe20009000f00 */
[----:B------:R-:W-:Y:S01]  /*4190*/  ULOP3.LUT UR44, UR8, 0x3fc0, URZ, 0xc0, !UPT ;  /* 0x00003fc0082c7892 */ /* 0x000fe2000f8ec0ff */
[----:B------:R-:W-:Y:S01]  /*41a0*/  MOV.SPILL R38, UR23 ;  /* 0x0000001700267c02 */ /* 0x000fe20009000f00 */
[----:B------:R-:W-:Y:S01]  /*41b0*/  UIADD3 UR6, UPT, UPT, UR24, 0x12400, URZ ;  /* 0x0001240018067890 */ /* 0x000fe2000fffe0ff */
[----:B------:R-:W-:Y:S01]  /*41c0*/  MOV.SPILL R40, UR19 ;  /* 0x0000001300287c02 */ /* 0x000fe20009000f00 */
[----:B------:R-:W-:Y:S01]  /*41d0*/  ULOP3.LUT UR14, UR4, 0xffff, URZ, 0xc0, !UPT ;  /* 0x0000ffff040e7892 */ /* 0x000fe2000f8ec0ff */
[----:B------:R-:W-:Y:S01]  /*41e0*/  MOV.SPILL R42, UR15 ;  /* 0x0000000f002a7c02 */ /* 0x000fe20009000f00 */
[----:B------:R-:W-:Y:S01]  /*41f0*/  ULOP3.LUT UR12, UR4, 0xffff, URZ, 0xc0, !UPT ;  /* 0x0000ffff040c7892 */ /* 0x000fe2000f8ec0ff */
[----:B------:R-:W-:Y:S01]  /*4200*/  MOV.SPILL R44, UR39 ;  /* 0x00000027002c7c02 */ /* 0x000fe20009000f00 */
[----:B------:R-:W-:Y:S01]  /*4210*/  ULOP3.LUT UR16, UR4, 0xffff, URZ, 0xc0, !UPT ;  /* 0x0000ffff04107892 */ /* 0x000fe2000f8ec0ff */
[----:B------:R-:W-:Y:S01]  /*4220*/  MOV.SPILL R46, UR35 ;  /* 0x00000023002e7c02 */ /* 0x000fe20009000f00 */
[----:B------:R-:W-:Y:S01]  /*4230*/  IMAD.U32 R14, RZ, RZ, UR14 ;  /* 0x0000000eff0e7e24 */ /* 0x000fe2000f8e00ff */
[----:B------:R-:W-:Y:S01]  /*4240*/  UIADD3 UR14, UPT, UPT, UR24, 0x40, URZ ;  /* 0x00000040180e7890 */ /* 0x000fe2000fffe0ff */
[----:B------:R-:W-:Y:S01]  /*4250*/  IMAD.U32 R22, RZ, RZ, UR12 ;  /* 0x0000000cff167e24 */ /* 0x000fe2000f8e00ff */
[----:B------:R-:W-:Y:S01]  /*4260*/  ULOP3.LUT UR44, UR44, 0x10000, URZ, 0xfc, !UPT ;  /* 0x000100002c2c7892 */ /* 0x000fe2000f8efcff */
[----:B------:R-:W-:Y:S01]  /*4270*/  IMAD.U32 R16, RZ, RZ, UR16 ;  /* 0x00000010ff107e24 */ /* 0x000fe2000f8e00ff */
[----:B------:R-:W-:Y:S01]  /*4280*/  UIADD3 UR16, UPT, UPT, UR24, 0x50, URZ ;  /* 0x0000005018107890 */ /* 0x000fe2000fffe0ff */
[----:B------:R-:W-:Y:S01]  /*4290*/  IMAD.U32 R12, RZ, RZ, UR12 ;  /* 0x0000000cff0c7e24 */ /* 0x000fe2000f8e00ff */
[----:B------:R-:W-:Y:S01]  /*42a0*/  UIADD3 UR12, UPT, UPT, UR24, 0x8, URZ ;  /* 0x00000008180c7890 */ /* 0x000fe2000fffe0ff */
[----:B------:R-:W-:Y:S01]  /*42b0*/  IMAD.U32 R24, RZ, RZ, UR14 ;  /* 0x0000000eff187e24 */ /* 0x000fe2000f8e00ff */
[----:B------:R-:W-:Y:S01]  /*42c0*/  UIADD3 UR14, UPT, UPT, UR24, 0x18, URZ ;  /* 0x00000018180e7890 */ /* 0x000fe2000fffe0ff */
[----:B------:R-:W-:Y:S01]  /*42d0*/  MOV.SPILL R48, UR31 ;  /* 0x0000001f00307c02 */ /* 0x000fe20009000f00 */
[----:B------:R-:W-:Y:S01]  /*42e0*/  IMAD.U32 R21, RZ, RZ, UR16 ;  /* 0x00000010ff157e24 */ /* 0x000fe2000f8e00ff */
[----:B------:R-:W-:Y:S01]  /*42f0*/  UIADD3 UR5, UPT, UPT, UR24, 0x1a400, URZ ;  /* 0x0001a40018057890 */ /* 0x000fe2000fffe0ff */
[----:B------:R-:W-:Y:S01]  /*4300*/  IMAD.U32 R23, RZ, RZ, UR12 ;  /* 0x0000000cff177e24 */ /* 0x000fe2000f8e00ff */
[----:B------:R-:W-:Y:S01]  /*4310*/  UIADD3 UR9, UPT, UPT, UR24, 0x1e400, URZ ;  /* 0x0001e40018097890 */ /* 0x000fe2000fffe0ff */
[----:B------:R-:W-:Y:S01]  /*4320*/  IMAD.U32 R20, RZ, RZ, UR14 ;  /* 0x0000000eff147e24 */ /* 0x000fe2000f8e00ff */
[----:B------:R-:W-:Y:S01]  /*4330*/  UIADD3 UR10, UPT, UPT, UR24, 0x2a400, URZ ;  /* 0x0002a400180a7890 */ /* 0x000fe2000fffe0ff */
[----:B------:R-:W-:Y:S01]  /*4340*/  IMAD.U32 R15, RZ, RZ, UR12 ;  /* 0x0000000cff0f7e24 */ /* 0x000fe2000f8e00ff */
[----:B------:R-:W-:Y:S01]  /*4350*/  UIADD3 UR16, UPT, UPT, UR24, 0x18, URZ ;  /* 0x0000001818107890 */ /* 0x000fe2000fffe0ff */
[----:B------:R-:W-:Y:S01]  /*4360*/  MOV.SPILL R50, UR27 ;  /* 0x0000001b00327c02 */ /* 0x000fe20009000f00 */
[----:B------:R-:W-:Y:S01]  /*4370*/  UIADD3 UR14, UPT, UPT, UR24, 0x90, URZ ;  /* 0x00000090180e7890 */ /* 0x000fe2000fffe0ff */
[----:B------:R-:W-:Y:S01]  /*4380*/  MOV.SPILL R52, UR21 ;  /* 0x0000001500347c02 */ /* 0x000fe20009000f00 */
[----:B------:R-:W-:Y:S01]  /*4390*/  UIADD3 UR12, UPT, UPT, UR24, 0x68, URZ ;  /* 0x00000068180c7890 */ /* 0x000fe2000fffe0ff */
[----:B------:R-:W-:Y:S01]  /*43a0*/  MOV.SPILL R54, UR17 ;  /* 0x0000001100367c02 */ /* 0x000fe20009000f00 */
[----:B------:R-:W-:Y:S01]  /*43b0*/  UIADD3 UR36, UPT, UPT, UR44, 0x804, URZ ;  /* 0x000008042c247890 */ /* 0x000fe2000fffe0ff */
[----:B------:R-:W-:Y:S01]  /*43c0*/  IMAD.U32 R13, RZ, RZ, UR16 ;  /* 0x00000010ff0d7e24 */ /* 0x000fe2000f8e00ff */
[----:B------:R-:W-:Y:S01]  /*43d0*/  UIADD3 UR24, UPT, UPT, UR44, 0x806, URZ ;  /* 0x000008062c187890 */ /* 0x000fe2000fffe0ff */
[----:B------:R-:W-:Y:S01]  /*43e0*/  IMAD.U32 R19, RZ, RZ, UR14 ;  /* 0x0000000eff137e24 */ /* 0x000fe2000f8e00ff */
[----:B------:R-:W-:Y:S01]  /*43f0*/  ULOP3.LUT UR48, UR48, 0x3fc0, URZ, 0xc0, !UPT ;  /* 0x00003fc030307892 */ /* 0x000fe2000f8ec0ff */
[----:B------:R-:W-:Y:S01]  /*4400*/  IMAD.U32 R18, RZ, RZ, UR12 ;  /* 0x0000000cff127e24 */ /* 0x000fe2000f8e00ff */
[----:B------:R-:W-:Y:S01]  /*4410*/  UMOV UR25, URZ ;  /* 0x000000ff00197c82 */ /* 0x000fe20008000000 */
[----:B------:R-:W-:Y:S01]  /*4420*/  UIADD3 UR32, UPT, UPT, UR44, 0x802, URZ ;  /* 0x000008022c207890 */ /* 0x000fe2000fffe0ff */
[----:B------:R-:W-:Y:S01]  /*4430*/  MOV.SPILL R6, UR25 ;  /* 0x0000001900067c02 */ /* 0x000fe20009000f00 */
[----:B------:R-:W-:Y:S01]  /*4440*/  ULOP3.LUT UR42, UR48, 0x10000, URZ, 0xfc, !UPT ;  /* 0x00010000302a7892 */ /* 0x000fe2000f8efcff */
[----:B------:R-:W-:Y:S01]  /*4450*/  MOV.SPILL R29, UR25 ;  /* 0x00000019001d7c02 */ /* 0x000fe20009000f00 */
[----:B------:R-:W-:Y:S01]  /*4460*/  UMOV UR25, UR37 ;  /* 0x0000002500197c82 */ /* 0x000fe20008000000 */
[----:B------:R-:W-:Y:S01]  /*4470*/  MOV.SPILL R28, UR24 ;  /* 0x00000018001c7c02 */ /* 0x000fe20009000f00 */
[----:B------:R-:W-:Y:S01]  /*4480*/  UMOV UR24, UR36 ;  /* 0x0000002400187c82 */ /* 0x000fe20008000000 */
[----:B------:R-:W-:Y:S01]  /*4490*/  R2UR.FILL UR37, R30 ;  /* 0x000000001e2572ca */ /* 0x000fe200004e0000 */
[----:B------:R-:W-:Y:S01]  /*44a0*/  UIADD3 UR28, UPT, UPT, UR42, 0x400, URZ ;  /* 0x000004002a1c7890 */ /* 0x000fe2000fffe0ff */
[----:B------:R-:W-:Y:S01]  /*44b0*/  MOV.SPILL R30, UR24 ;  /* 0x00000018001e7c02 */ /* 0x000fe20009000f00 */
[----:B------:R-:W-:Y:S01]  /*44c0*/  UIADD3 UR24, UPT, UPT, UR42, 0x402, URZ ;  /* 0x000004022a187890 */ /* 0x000fe2000fffe0ff */
[----:B------:R-:W-:Y:S01]  /*44d0*/  MOV.SPILL R31, UR25 ;  /* 0x00000019001f7c02 */ /* 0x000fe20009000f00 */
[----:B------:R-:W-:Y:S01]  /*44e0*/  UIADD3 UR22, UPT, UPT, UR44, 0x800, URZ ;  /* 0x000008002c167890 */ /* 0x000fe2000fffe0ff */
[----:B------:R-:W-:Y:S01]  /*44f0*/  MOV.SPILL R33, UR25 ;  /* 0x0000001900217c02 */ /* 0x000fe20009000f00 */
[----:B------:R-:W-:Y:S01]  /*4500*/  UMOV UR25, UR33 ;  /* 0x0000002100197c82 */ /* 0x000fe20008000000 */
[----:B------:R-:W-:Y:S01]  /*4510*/  R2UR.FILL UR33, R34 ;  /* 0x00000000222172ca */ /* 0x000fe200004e0000 */
[----:B------:R-:W-:Y:S01]  /*4520*/  UIADD3 UR18, UPT, UPT, UR42, 0x206, URZ ;  /* 0x000002062a127890 */ /* 0x000fe2000fffe0ff */
[----:B------:R-:W-:Y:S01]  /*4530*/  MOV.SPILL R32, UR24 ;  /* 0x0000001800207c02 */ /* 0x000fe20009000f00 */
[----:B------:R-:W-:Y:S01]  /*4540*/  UMOV UR24, UR32 ;  /* 0x0000002000187c82 */ /* 0x000fe20008000000 */
[----:B------:R-:W-:Y:S01]  /*4550*/  MOV.SPILL R35, UR25 ;  /* 0x0000001900237c02 */ /* 0x000fe20009000f00 */
[----:B------:R-:W-:Y:S01]  /*4560*/  UMOV UR25, UR29 ;  /* 0x0000001d00197c82 */ /* 0x000fe20008000000 */
        /* <DEDUP_REMOVED lines=57> */
[----:B------:R-:W-:Y:S01]  /*4900*/  UIADD3 UR74, UPT, UPT, UR42, 0x4, URZ ;  /* 0x000000042a4a7890 */ /* 0x000fe2000fffe0ff */
        /* <DEDUP_REMOVED lines=15> */
[----:B------:R-:W-:Y:S01]  /*4a00*/  USHF.R.U32.HI UR9, URZ, 0x4, UR9 ;  /* 0x00000004ff097899 */ /* 0x000fe20008011609 */
[----:B------:R-:W-:Y:S01]  /*4a10*/  R2UR.FILL UR77, R58 ;  /* 0x000000003a4d72ca */ /* 0x000fe200004e0000 */
[----:B------:R-:W-:Y:S01]  /*4a20*/  UMOV UR4, URZ ;  /* 0x000000ff00047c82 */ /* 0x000fe20008000000 */
[----:B------:R-:W-:Y:S01]  /*4a30*/  MOV.SPILL R59, UR25 ;  /* 0x00000019003b7c02 */ /* 0x000fe20009000f00 */
[----:B------:R-:W-:Y:S01]  /*4a40*/  UMOV UR25, UR75 ;  /* 0x0000004b00197c82 */ /* 0x000fe20008000000 */
[----:B------:R-:W-:Y:S01]  /*4a50*/  MOV.SPILL R58, UR24 ;  /* 0x00000018003a7c02 */ /* 0x000fe20009000f00 */
[----:B------:R-:W-:Y:S01]  /*4a60*/  UMOV UR24, UR74 ;  /* 0x0000004a00187c82 */ /* 0x000fe20008000000 */
[----:B------:R-:W-:Y:S01]  /*4a70*/  R2UR.FILL UR75, R60 ;  /* 0x000000003c4b72ca */ /* 0x000fe200004e0000 */
[----:B------:R-:W-:Y:S01]  /*4a80*/  ULOP3.LUT UR9, UR9, 0x3fc0, URZ, 0xc0, !UPT ;  /* 0x00003fc009097892 */ /* 0x000fe2000f8ec0ff */
[----:B------:R-:W-:Y:S01]  /*4a90*/  MOV.SPILL R61, UR25 ;  /* 0x00000019003d7c02 */ /* 0x000fe20009000f00 */
[----:B------:R-:W-:Y:S01]  /*4aa0*/  UMOV UR25, UR73 ;  /* 0x0000004900197c82 */ /* 0x000fe20008000000 */
        /* <DEDUP_REMOVED lines=10> */
[----:B------:R-:W-:Y:S01]  /*4b50*/  UMOV UR25, 0x40004040 ;  /* 0x4000404000197882 */ /* 0x000fe20000000000 */
[----:B------:R-:W-:Y:S01]  /*4b60*/  IMAD.U32 R66, RZ, RZ, UR24 ;  /* 0x00000018ff427e24 */ /* 0x000fe2000f8e00ff */
[----:B------:R-:W-:Y:S01]  /*4b70*/  R2UR.FILL UR24, R64 ;  /* 0x00000000401872ca */ /* 0x000fe200004e0000 */
[----:B------:R-:W-:Y:S01]  /*4b80*/  IMAD.U32 R67, RZ, RZ, UR25 ;  /* 0x00000019ff437e24 */ /* 0x000fe2000f8e00ff */
[----:B------:R-:W-:Y:S01]  /*4b90*/  R2UR.FILL UR25, R65 ;  /* 0x00000000411972ca */ /* 0x000fe200004e0000 */
[----:B------:R-:W-:Y:S01]  /*4ba0*/  ULOP3.LUT UR9, UR9, 0x4000000, URZ, 0xfc, !UPT ;  /* 0x0400000009097892 */ /* 0x000fe2000f8efcff */
[----:B------:R-:W-:Y:S01]  /*4bb0*/  MOV.SPILL R27, UR4 ;  /* 0x00000004001b7c02 */ /* 0x000fe20009000f00 */
[----:B------:R-:W-:Y:S01]  /*4bc0*/  USHF.R.U32.HI UR7, URZ, 0x4, UR6 ;  /* 0x00000004ff077899 */ /* 0x000fe20008011606 */
[----:B------:R-:W-:Y:S01]  /*4bd0*/  MOV.SPILL R10, UR73 ;  /* 0x00000049000a7c02 */ /* 0x000fe20009000f00 */
[----:B------:R-:W-:Y:S01]  /*4be0*/  UIADD3 UR4, UPT, UPT, UR9, 0x100, URZ ;  /* 0x0000010009047890 */ /* 0x000fe2000fffe0ff */
[----:B------:R-:W-:Y:S01]  /*4bf0*/  MOV.SPILL R9, UR71 ;  /* 0x0000004700097c02 */ /* 0x000fe20009000f00 */
[----:B------:R-:W-:Y:S01]  /*4c00*/  USHF.R.U32.HI UR6, URZ, 0x4, UR5 ;  /* 0x00000004ff067899 */ /* 0x000fe20008011605 */
[----:B---3--:R-:W-:Y:S01]  /*4c10*/  MOV.SPILL R8, UR69 ;  /* 0x0000004500087c02 */ /* 0x008fe20009000f00 */
[----:B------:R-:W-:Y:S01]  /*4c20*/  USHF.R.U32.HI UR5, URZ, 0x4, UR10 ;  /* 0x00000004ff057899 */ /* 0x000fe2000801160a */
[----:B------:R-:W-:Y:S01]  /*4c30*/  R2UR.FILL UR73, R10 ;  /* 0x000000000a4972ca */ /* 0x000fe200004e0000 */
[----:B------:R-:W-:Y:S01]  /*4c40*/  UMOV UR25, 0x40004040 ;  /* 0x4000404000197882 */ /* 0x000fe20000000000 */
[----:B------:R-:W-:Y:S01]  /*4c50*/  IMAD.U32 R64, RZ, RZ, UR24 ;  /* 0x00000018ff407e24 */ /* 0x000fe2000f8e00ff */
[----:B------:R-:W-:Y:S01]  /*4c60*/  R2UR.FILL UR24, R62 ;  /* 0x000000003e1872ca */ /* 0x000fe200004e0000 */
[----:B------:R-:W-:Y:S01]  /*4c70*/  IMAD.U32 R65, RZ, RZ, UR25 ;  /* 0x00000019ff417e24 */ /* 0x000fe2000f8e00ff */
[----:B------:R-:W-:Y:S01]  /*4c80*/  R2UR.FILL UR25, R63 ;  /* 0x000000003f1972ca */ /* 0x000fe200004e0000 */
[----:B------:R-:W-:Y:S01]  /*4c90*/  ULOP3.LUT UR5, UR5, 0x3fc0, URZ, 0xc0, !UPT ;  /* 0x00003fc005057892 */ /* 0x000fe2000f8ec0ff */
[----:B------:R-:W-:Y:S01]  /*4ca0*/  IMAD.U32 R26, RZ, RZ, UR4 ;  /* 0x00000004ff1a7e24 */ /* 0x000fe2000f8e00ff */
[----:B------:R-:W-:Y:S01]  /*4cb0*/  UIADD3 UR4, UPT, UPT, UR42, 0x404, URZ ;  /* 0x000004042a047890 */ /* 0x000fe2000fffe0ff */
[----:B------:R-:W-:Y:S01]  /*4cc0*/  R2UR.FILL UR71, R9 ;  /* 0x00000000094772ca */ /* 0x000fe200004e0000 */
[----:B------:R-:W-:Y:S01]  /*4cd0*/  ULOP3.LUT UR7, UR7, 0x3fc0, URZ, 0xc0, !UPT ;  /* 0x00003fc007077892 */ /* 0x000fe2000f8ec0ff */
[----:B------:R-:W-:Y:S01]  /*4ce0*/  R2UR.FILL UR69, R8 ;  /* 0x00000000084572ca */ /* 0x000fe200004e0000 */
[----:B------:R-:W-:Y:S01]  /*4cf0*/  ULOP3.LUT UR46, UR6, 0x3fc0, URZ, 0xc0, !UPT ;  /* 0x00003fc0062e7892 */ /* 0x000fe2000f8ec0ff */
[----:B------:R2:W-:Y:S01]  /*4d00*/  STL.64 [R1+0x20], R66 ;  /* 0x0000204201007387 */ /* 0x0005e20000100a00 */
[----:B------:R-:W-:Y:S01]  /*4d10*/  UIADD3 UR6, UPT, UPT, UR5, 0x200, URZ ;  /* 0x0000020005067890 */ /* 0x000fe2000fffe0ff */
[----:B------:R-:W-:Y:S01]  /*4d20*/  IMAD.U32 R72, RZ, RZ, UR4 ;  /* 0x00000004ff487e24 */ /* 0x000fe2000f8e00ff */
[----:B------:R-:W-:Y:S01]  /*4d30*/  UMOV UR25, 0x40004040 ;  /* 0x4000404000197882 */ /* 0x000fe20000000000 */
[----:B------:R-:W-:Y:S01]  /*4d40*/  IMAD.U32 R62, RZ, RZ, UR24 ;  /* 0x00000018ff3e7e24 */ /* 0x000fe2000f8e00ff */
[----:B------:R-:W-:Y:S01]  /*4d50*/  R2UR.FILL UR24, R60 ;  /* 0x000000003c1872ca */ /* 0x000fe200004e0000 */
[----:B------:R-:W-:Y:S01]  /*4d60*/  IMAD.U32 R63, RZ, RZ, UR25 ;  /* 0x00000019ff3f7e24 */ /* 0x000fe2000f8e00ff */
[----:B------:R-:W-:Y:S01]  /*4d70*/  R2UR.FILL UR25, R61 ;  /* 0x000000003d1972ca */ /* 0x000fe200004e0000 */
[----:B------:R-:W-:Y:S01]  /*4d80*/  ULOP3.LUT UR48, UR48, 0x2000000, URZ, 0xfc, !UPT ;  /* 0x0200000030307892 */ /* 0x000fe2000f8efcff */
[----:B------:R-:W-:Y:S01]  /*4d90*/  R2UR.FILL UR4, R27 ;  /* 0x000000001b0472ca */ /* 0x000fe200004e0000 */
[----:B------:R-:W-:Y:S01]  /*4da0*/  ULOP3.LUT UR52, UR7, 0x10000, URZ, 0xfc, !UPT ;  /* 0x0001000007347892 */ /* 0x000fe2000f8efcff */
[----:B------:R-:W-:Y:S01]  /*4db0*/  IMAD.U32 R25, RZ, RZ, UR6 ;  /* 0x00000006ff197e24 */ /* 0x000fe2000f8e00ff */
[----:B------:R-:W-:Y:S01]  /*4dc0*/  ULOP3.LUT UR50, UR46, 0x10000, URZ, 0xfc, !UPT ;  /* 0x000100002e327892 */ /* 0x000fe2000f8efcff */
[----:B------:R-:W-:Y:S01]  /*4dd0*/  STL.64 [R1+0x18], R64 ;  /* 0x0000184001007387 */ /* 0x000fe20000100a00 */
[----:B------:R-:W-:Y:S01]  /*4de0*/  UIADD3 UR8, UPT, UPT, UR42, 0x406, URZ ;  /* 0x000004062a087890 */ /* 0x000fe2000fffe0ff */
[----:B------:R-:W-:Y:S01]  /*4df0*/  IMAD.MOV.U32 R10, RZ, RZ, 0x1 ;  /* 0x00000001ff0a7424 */ /* 0x000fe200078e00ff */
[----:B------:R-:W-:Y:S01]  /*4e00*/  UIADD3 UR22, UPT, UPT, UR52, 0x402, URZ ;  /* 0x0000040234167890 */ /* 0x000fe2000fffe0ff */
[----:B------:R3:W-:Y:S01]  /*4e10*/  STL.64 [R1+0x10], R62 ;  /* 0x0000103e01007387 */ /* 0x0007e20000100a00 */
[----:B------:R-:W-:Y:S01]  /*4e20*/  UMOV UR25, 0x40004040 ;  /* 0x4000404000197882 */ /* 0x000fe20000000000 */
[----:B------:R-:W-:Y:S01]  /*4e30*/  IMAD.U32 R60, RZ, RZ, UR24 ;  /* 0x00000018ff3c7e24 */ /* 0x000fe2000f8e00ff */
[----:B------:R-:W-:Y:S01]  /*4e40*/  R2UR.FILL UR24, R58 ;  /* 0x000000003a1872ca */ /* 0x000fe200004e0000 */
[----:B------:R-:W-:Y:S01]  /*4e50*/  IMAD.U32 R61, RZ, RZ, UR25 ;  /* 0x00000019ff3d7e24 */ /* 0x000fe2000f8e00ff */
[----:B------:R-:W-:Y:S01]  /*4e60*/  R2UR.FILL UR25, R59 ;  /* 0x000000003b1972ca */ /* 0x000fe200004e0000 */
[----:B------:R-:W-:Y:S01]  /*4e70*/  UIADD3 UR18, UPT, UPT, UR52, 0x404, URZ ;  /* 0x0000040434127890 */ /* 0x000fe2000fffe0ff */
[----:B------:R-:W-:Y:S01]  /*4e80*/  CS2R R8, SRZ ;  /* 0x0000000000087805 */ /* 0x000fe2000001ff00 */
[----:B------:R-:W-:Y:S01]  /*4e90*/  UIADD3 UR14, UPT, UPT, UR52, 0x406, URZ ;  /* 0x00000406340e7890 */ /* 0x000fe2000fffe0ff */
[----:B------:R4:W-:Y:S01]  /*4ea0*/  STL.64 [R1+0x8], R60 ;  /* 0x0000083c01007387 */ /* 0x0009e20000100a00 */
[----:B------:R-:W-:Y:S01]  /*4eb0*/  UIADD3 UR20, UPT, UPT, UR50, 0x202, URZ ;  /* 0x0000020232147890 */ /* 0x000fe2000fffe0ff */
[----:B------:R-:W-:Y:S01]  /*4ec0*/  IMAD.U32 R68, RZ, RZ, UR8 ;  /* 0x00000008ff447e24 */ /* 0x000fe2000f8e00ff */
[----:B------:R-:W-:-:S02]  /*4ed0*/  UIADD3 UR16, UPT, UPT, UR50, 0x204, URZ ;  /* 0x0000020432107890 */ /* 0x000fc4000fffe0ff */
[----:B------:R-:W-:Y:S02]  /*4ee0*/  UIADD3 UR12, UPT, UPT, UR50, 0x206, URZ ;  /* 0x00000206320c7890 */ /* 0x000fe4000fffe0ff */
[----:B------:R-:W-:Y:S01]  /*4ef0*/  UMOV UR25, 0x40004040 ;  /* 0x4000404000197882 */ /* 0x000fe20000000000 */
[----:B------:R-:W-:Y:S01]  /*4f00*/  IMAD.U32 R58, RZ, RZ, UR24 ;  /* 0x00000018ff3a7e24 */ /* 0x000fe2000f8e00ff */
[----:B------:R-:W-:Y:S01]  /*4f10*/  R2UR.FILL UR24, R56 ;  /* 0x00000000381872ca */ /* 0x000fe200004e0000 */
[----:B------:R-:W-:Y:S01]  /*4f20*/  IMAD.U32 R59, RZ, RZ, UR25 ;  /* 0x00000019ff3b7e24 */ /* 0x000fe2000f8e00ff */
[----:B------:R-:W-:Y:S01]  /*4f30*/  R2UR.FILL UR25, R57 ;  /* 0x00000000391972ca */ /* 0x000fe200004e0000 */
[----:B------:R-:W-:Y:S02]  /*4f40*/  UIADD3 UR10, UPT, UPT, UR48, 0x40, URZ ;  /* 0x00000040300a7890 */ /* 0x000fe4000fffe0ff */
[----:B------:R-:W-:Y:S01]  /*4f50*/  UIADD3 UR6, UPT, UPT, UR48, 0x80, URZ ;  /* 0x0000008030067890 */ /* 0x000fe2000fffe0ff */
[----:B------:R5:W-:Y:S01]  /*4f60*/  STL.64 [R1], R58 ;  /* 0x0000003a01007387 */ /* 0x000be20000100a00 */
[----:B------:R-:W-:-:S02]  /*4f70*/  UIADD3 UR40, UPT, UPT, UR52, 0x2, URZ ;  /* 0x0000000234287890 */ /* 0x000fc4000fffe0ff */
[----:B------:R-:W-:Y:S02]  /*4f80*/  UIADD3 UR36, UPT, UPT, UR52, 0x4, URZ ;  /* 0x0000000434247890 */ /* 0x000fe4000fffe0ff */
[----:B------:R-:W-:Y:S02]  /*4f90*/  UIADD3 UR32, UPT, UPT, UR52, 0x6, URZ ;  /* 0x0000000634207890 */ /* 0x000fe4000fffe0ff */
[----:B------:R-:W-:Y:S01]  /*4fa0*/  UMOV UR25, 0x40004040 ;  /* 0x4000404000197882 */ /* 0x000fe20000000000 */
[----:B------:R-:W-:Y:S01]  /*4fb0*/  IMAD.U32 R100, RZ, RZ, UR24 ;  /* 0x00000018ff647e24 */ /* 0x000fe2000f8e00ff */
[----:B------:R-:W-:Y:S01]  /*4fc0*/  R2UR.FILL UR24, R54 ;  /* 0x00000000361872ca */ /* 0x000fe200004e0000 */
[----:B------:R-:W-:Y:S01]  /*4fd0*/  IMAD.U32 R101, RZ, RZ, UR25 ;  /* 0x00000019ff657e24 */ /* 0x000fe2000f8e00ff */
[----:B------:R-:W-:Y:S01]  /*4fe0*/  R2UR.FILL UR25, R55 ;  /* 0x00000000371972ca */ /* 0x000fe200004e0000 */
[----:B------:R-:W-:Y:S01]  /*4ff0*/  UIADD3 UR28, UPT, UPT, UR52, 0x400, URZ ;  /* 0x00000400341c7890 */ /* 0x000fe2000fffe0ff */
[----:B--2---:R-:W-:Y:S01]  /*5000*/  IMAD.U32 R66, RZ, RZ, UR40 ;  /* 0x00000028ff427e24 */ /* 0x004fe2000f8e00ff */
[----:B------:R-:W-:Y:S01]  /*5010*/  UIADD3 UR38, UPT, UPT, UR50, 0x2, URZ ;  /* 0x0000000232267890 */ /* 0x000fe2000fffe0ff */
[----:B---3--:R-:W-:Y:S01]  /*5020*/  IMAD.U32 R62, RZ, RZ, UR36 ;  /* 0x00000024ff3e7e24 */ /* 0x008fe2000f8e00ff */
[----:B------:R-:W-:-:S02]  /*5030*/  UIADD3 UR34, UPT, UPT, UR50, 0x4, URZ ;  /* 0x0000000432227890 */ /* 0x000fc4000fffe0ff */
[----:B------:R-:W-:Y:S01]  /*5040*/  UIADD3 UR30, UPT, UPT, UR50, 0x6, URZ ;  /* 0x00000006321e7890 */ /* 0x000fe2000fffe0ff */
[----:B------:R-:W-:Y:S01]  /*5050*/  IMAD.U32 R54, RZ, RZ, UR28 ;  /* 0x0000001cff367e24 */ /* 0x000fe2000f8e00ff */
[----:B------:R-:W-:Y:S01]  /*5060*/  UIADD3 UR26, UPT, UPT, UR50, 0x200, URZ ;  /* 0x00000200321a7890 */ /* 0x000fe2000fffe0ff */
[----:B------:R-:W-:Y:S01]  /*5070*/  IMAD.U32 R64, RZ, RZ, UR38 ;  /* 0x00000026ff407e24 */ /* 0x000fe2000f8e00ff */
[----:B------:R-:W-:Y:S01]  /*5080*/  UMOV UR25, 0x40004040 ;  /* 0x4000404000197882 */ /* 0x000fe20000000000 */
[----:B------:R-:W-:Y:S01]  /*5090*/  IMAD.U32 R98, RZ, RZ, UR24 ;  /* 0x00000018ff627e24 */ /* 0x000fe2000f8e00ff */
[----:B------:R-:W-:Y:S01]  /*50a0*/  R2UR.FILL UR24, R52 ;  /* 0x00000000341872ca */ /* 0x000fe200004e0000 */
[----:B------:R-:W-:Y:S01]  /*50b0*/  IMAD.U32 R99, RZ, RZ, UR25 ;  /* 0x00000019ff637e24 */ /* 0x000fe2000f8e00ff */
[----:B------:R-:W-:Y:S01]  /*50c0*/  R2UR.FILL UR25, R53 ;  /* 0x00000000351972ca */ /* 0x000fe200004e0000 */
[----:B------:R-:W-:Y:S01]  /*50d0*/  UMOV UR5, 0x40004040 ;  /* 0x4000404000057882 */ /* 0x000fe20000000000 */
        /* <DEDUP_REMOVED lines=10> */
[----:B------:R-:W-:Y:S01]  /*5180*/  IMAD.U32 R96, RZ, RZ, UR24 ;  /* 0x00000018ff607e24 */ /* 0x000fe2000f8e00ff */
[----:B------:R-:W-:Y:S01]  /*5190*/  R2UR.FILL UR24, R50 ;  /* 0x00000000321872ca */ /* 0x000fe200004e0000 */
[----:B------:R-:W-:Y:S01]  /*51a0*/  IMAD.U32 R97, RZ, RZ, UR25 ;  /* 0x00000019ff617e24 */ /* 0x000fe2000f8e00ff */
[----:B------:R-:W-:Y:S01]  /*51b0*/  R2UR.FILL UR25, R51 ;  /* 0x00000000331972ca */ /* 0x000fe200004e0000 */
[----:B------:R-:W-:Y:S01]  /*51c0*/  IMAD.U32 R73, RZ, RZ, UR5 ;  /* 0x00000005ff497e24 */ /* 0x000fe2000f8e00ff */
[----:B------:R-:W-:Y:S01]  /*51d0*/  UMOV UR41, 0x40004040 ;  /* 0x4000404000297882 */ /* 0x000fe20000000000 */
[----:B------:R-:W-:Y:S01]  /*51e0*/  UMOV UR39, 0x40004040 ;  /* 0x4000404000277882 */ /* 0x000fe20000000000 */
[----:B------:R-:W-:Y:S01]  /*51f0*/  UMOV UR37, 0x40004040 ;  /* 0x4000404000257882 */ /* 0x000fe20000000000 */
[----:B------:R-:W-:Y:S01]  /*5200*/  IMAD.U32 R69, RZ, RZ, UR9 ;  /* 0x00000009ff457e24 */ /* 0x000fe2000f8e00ff */
        /* <DEDUP_REMOVED lines=21> */
[----:B------:R-:W-:Y:S01]  /*5360*/  UMOV UR25, 0x40004040 ;  /* 0x4000404000197882 */ /* 0x000fe20000000000 */
        /* <DEDUP_REMOVED lines=8> */
[----:B------:R-:W-:Y:S01]  /*53f0*/  UMOV UR47, 0x40004040 ;  /* 0x40004040002f7882 */ /* 0x000fe20000000000 */
[----:B------:R-:W-:Y:S01]  /*5400*/  IMAD.U32 R63, RZ, RZ, UR37 ;  /* 0x00000025ff3f7e24 */ /* 0x000fe2000f8e00ff */
[----:B------:R-:W-:Y:S01]  /*5410*/  UIADD3 UR76, UPT, UPT, UR48, 0xc0, URZ ;  /* 0x000000c0304c7890 */ /* 0x000fe2000fffe0ff */
[----:B----4-:R-:W-:Y:S01]  /*5420*/  IMAD.U32 R60, RZ, RZ, UR34 ;  /* 0x00000022ff3c7e24 */ /* 0x010fe2000f8e00ff */
        /* <DEDUP_REMOVED lines=9> */
[----:B------:R-:W-:Y:S01]  /*54c0*/  UMOV UR43, 0x40004040 ;  /* 0x40004040002b7882 */ /* 0x000fe20000000000 */
[----:B------:R-:W-:Y:S01]  /*54d0*/  IMAD.U32 R61, RZ, RZ, UR35 ;  /* 0x00000023ff3d7e24 */ /* 0x000fe2000f8e00ff */
[----:B------:R-:W-:Y:S01]  /*54e0*/  UIADD3 UR72, UPT, UPT, UR48, 0x140, URZ ;  /* 0x0000014030487890 */ /* 0x000fe2000fffe0ff */
[----:B-----5:R-:W-:Y:S01]  /*54f0*/  IMAD.U32 R58, RZ, RZ, UR32 ;  /* 0x00000020ff3a7e24 */ /* 0x020fe2000f8e00ff */
[----:B------:R-:W-:Y:S01]  /*5500*/  UMOV UR53, 0x40004040 ;  /* 0x4000404000357882 */ /* 0x000fe20000000000 */
        /* <DEDUP_REMOVED lines=8> */
[----:B------:R-:W-:Y:S01]  /*5590*/  UMOV UR51, 0x40004040 ;  /* 0x4000404000337882 */ /* 0x000fe20000000000 */
[----:B------:R-:W-:Y:S01]  /*55a0*/  IMAD.U32 R43, RZ, RZ, UR15 ;  /* 0x0000000fff2b7e24 */ /* 0x000fe2000f8e00ff */
[----:B------:R-:W-:Y:S01]  /*55b0*/  UIADD3 UR68, UPT, UPT, UR48, 0x1c0, URZ ;  /* 0x000001c030447890 */ /* 0x000fe2000fffe0ff */
[----:B------:R-:W-:Y:S01]  /*55c0*/  IMAD.U32 R56, RZ, RZ, UR30 ;  /* 0x0000001eff387e24 */ /* 0x000fe2000f8e00ff */
[----:B------:R-:W-:Y:S01]  /*55d0*/  UMOV UR49, 0x80004020 ;  /* 0x8000402000317882 */ /* 0x000fe20000000000 */
[----:B------:R-:W-:Y:S01]  /*55e0*/  IMAD.U32 R57, RZ, RZ, UR31 ;  /* 0x0000001fff397e24 */ /* 0x000fe2000f8e00ff */
[----:B------:R-:W-:Y:S01]  /*55f0*/  UMOV UR67, 0x40004040 ;  /* 0x4000404000437882 */ /* 0x000fe20000000000 */
[----:B------:R-:W-:Y:S01]  /*5600*/  IMAD.U32 R55, RZ, RZ, UR29 ;  /* 0x0000001dff377e24 */ /* 0x000fe2000f8e00ff */
        /* <DEDUP_REMOVED lines=8> */
[----:B------:R-:W-:Y:S01]  /*5690*/  IMAD.U32 R41, RZ, RZ, UR13 ;  /* 0x0000000dff297e24 */ /* 0x000fe2000f8e00ff */
[----:B------:R-:W-:Y:S01]  /*56a0*/  UMOV UR61, 0x40004040 ;  /* 0x40004040003d7882 */ /* 0x000fe20000000000 */
[----:B------:R-:W-:Y:S01]  /*56b0*/  IMAD.U32 R52, RZ, RZ, UR26 ;  /* 0x0000001aff347e24 */ /* 0x000fe2000f8e00ff */
[----:B------:R-:W-:Y:S01]  /*56c0*/  UMOV UR59, 0x40004040 ;  /* 0x40004040003b7882 */ /* 0x000fe20000000000 */
[----:B------:R-:W-:Y:S01]  /*56d0*/  IMAD.U32 R53, RZ, RZ, UR27 ;  /* 0x0000001bff357e24 */ /* 0x000fe2000f8e00ff */
        /* <DEDUP_REMOVED lines=41> */
[----:B------:R-:W-:-:S07]  /*5970*/  UMOV UR27, 0x8318490 ;  /* 0x08318490001b7882 */ /* 0x000fce0000000000 */
[----:B------:R-:W-:Y:S01]  /*5980*/  UMOV UR25, 0x40004040 ;  /* 0x4000404000197882 */ /* 0x000fe20000000000 */
[----:B------:R-:W-:Y:S01]  /*5990*/  IMAD.U32 R78, RZ, RZ, UR24 ;  /* 0x00000018ff4e7e24 */ /* 0x000fe2000f8e00ff */
[----:B------:R-:W-:Y:S01]  /*59a0*/  R2UR.FILL UR24, R32 ;  /* 0x00000000201872ca */ /* 0x000fe200004e0000 */
[----:B------:R-:W-:Y:S01]  /*59b0*/  IMAD.U32 R79, RZ, RZ, UR25 ;  /* 0x00000019ff4f7e24 */ /* 0x000fe2000f8e00ff */
[----:B------:R-:W-:-:S11]  /*59c0*/  R2UR.FILL UR25, R33 ;  /* 0x00000000211972ca */ /* 0x000fd600004e0000 */
        /* <DEDUP_REMOVED lines=14> */
[----:B------:R-:W-:-:S15]  /*5ab0*/  R2UR.FILL UR25, R6 ;  /* 0x00000000061972ca */ /* 0x000fde00004e0000 */
.L_x_96:
[----:B--2---:R-:W2:Y:S01]  /*5ac0*/  SYNCS.PHASECHK.TRANS64.TRYWAIT P0, [UR24], RZ ;  /* 0x000000ffff0075a7 */ /* 0x004ea20008001118 */
[----:B------:R-:W-:Y:S01]  /*5ad0*/  UISETP.NE.U32.AND UP0, UPT, UR4, URZ, UPT ;  /* 0x000000ff0400728c */ /* 0x000fe2000bf05070 */
[----:B------:R-:W-:Y:S01]  /*5ae0*/  SHF.L.U32 R27, R10, 0x1f, RZ ;  /* 0x0000001f0a1b7819 */ /* 0x000fe200000006ff */
[----:B--2--5:R-:W-:Y:S09]  /*5af0*/  @!P0 BRA `(.L_x_86) ;  /* 0x0000007000a08947 */ /* 0x024ff20003800000 */
.L_x_185:
[----:B------:R-:W3:Y:S01]  /*5b00*/  SYNCS.PHASECHK.TRANS64.TRYWAIT P0, [UR24+0x98], R27 ;  /* 0x0000981bff0075a7 */ /* 0x000ee20008001118 */
[----:B--2---:R-:W-:Y:S01]  /*5b10*/  HFMA2 R5, -RZ, RZ, 0, 1.9073486328125e-05 ;  /* 0x00000140ff057431 */ /* 0x004fe200000001ff */
[----:B---3--:R-:W-:Y:S06]  /*5b20*/  @!P0 BRA `(.L_x_87) ;  /* 0x0000007000ac8947 */ /* 0x008fec0003800000 */
.L_x_187:
[----:B------:R3:W-:Y:S04]  /*5b30*/  STL.64 [R1+0x28], R2 ;  /* 0x0000280201007387 */ /* 0x0007e80000100a00 */
[----:B------:R-:W4:Y:S04]  /*5b40*/  LDL.64 R30, [R1] ;  /* 0x00000000011e7983 */ /* 0x000f280000100a00 */
[----:B--2---:R-:W2:Y:S04]  /*5b50*/  LDL.64 R34, [R1+0x18] ;  /* 0x0000180001227983 */ /* 0x004ea80000100a00 */
[----:B------:R-:W2:Y:S04]  /*5b60*/  LDL.64 R28, [R1+0x8] ;  /* 0x00000800011c7983 */ /* 0x000ea80000100a00 */
[----:B------:R-:W2:Y:S04]  /*5b70*/  LDL.64 R32, [R1+0x10] ;  /* 0x0000100001207983 */ /* 0x000ea80000100a00 */
[----:B---3--:R-:W3:Y:S01]  /*5b80*/  LDL.64 R2, [R1+0x20] ;  /* 0x0000200001027983 */ /* 0x008ee20000100a00 */
[----:B------:R-:W-:Y:S01]  /*5b90*/  R2UR UR7, R5 ;  /* 0x00000000050772ca */ /* 0x000fe200000e0000 */
[----:B------:R-:W-:-:S05]  /*5ba0*/  IMAD.MOV.U32 R5, RZ, RZ, 0x140 ;  /* 0x00000140ff057424 */ /* 0x000fca00078e00ff */
[----:B------:R-:W-:Y:S01]  /*5bb0*/  R2UR UR6, R5 ;  /* 0x00000000050672ca */ /* 0x000fe200000e0000 */
[----:B------:R-:W-:Y:S01]  /*5bc0*/  UMOV UR12, 0x0 ;  /* 0x00000000000c7882 */ /* 0x000fe20000000000 */
[----:B------:R-:W-:Y:S01]  /*5bd0*/  UMOV UR13, 0x10200490 ;  /* 0x10200490000d7882 */ /* 0x000fe20000000000 */
[----:B------:R-:W-:-:S04]  /*5be0*/  R2UR UR22, R100 ;  /* 0x00000000641672ca */ /* 0x000fc800000e0000 */
[----:B------:R1:W-:Y:S01]  /*5bf0*/  UTCHMMA.2CTA gdesc[UR44], gdesc[UR42], tmem[UR7], tmem[UR12], idesc[UR13], !UPT ;  /* 0x00ff0c2a2c0075ea */ /* 0x0003e2000fa00007 */
[----:B------:R-:W-:Y:S02]  /*5c00*/  R2UR UR23, R101 ;  /* 0x00000000651772ca */ /* 0x000fe400000e0000 */
[----:B------:R-:W-:Y:S02]  /*5c10*/  R2UR UR20, R96 ;  /* 0x00000000601472ca */ /* 0x000fe400000e0000 */
[----:B------:R-:W-:Y:S02]  /*5c20*/  R2UR UR21, R97 ;  /* 0x00000000611572ca */ /* 0x000fe400000e0000 */
[----:B------:R-:W-:Y:S02]  /*5c30*/  R2UR UR18, R98 ;  /* 0x00000000621272ca */ /* 0x000fe400000e0000 */
[----:B------:R-:W-:Y:S02]  /*5c40*/  R2UR UR19, R99 ;  /* 0x00000000631372ca */ /* 0x000fe400000e0000 */
[----:B------:R-:W-:-:S02]  /*5c50*/  R2UR UR14, R92 ;  /* 0x000000005c0e72ca */ /* 0x000fc400000e0000 */
[----:B------:R-:W-:Y:S02]  /*5c60*/  R2UR UR15, R93 ;  /* 0x000000005d0f72ca */ /* 0x000fe400000e0000 */
[----:B-1----:R-:W-:Y:S02]  /*5c70*/  R2UR UR7, R5 ;  /* 0x00000000050772ca */ /* 0x002fe400000e0000 */
[----:B------:R-:W-:Y:S02]  /*5c80*/  R2UR UR12, R94 ;  /* 0x000000005e0c72ca */ /* 0x000fe400000e0000 */
[----:B------:R-:W-:Y:S02]  /*5c90*/  R2UR UR13, R95 ;  /* 0x000000005f0d72ca */ /* 0x000fe400000e0000 */
[----:B------:R-:W-:Y:S02]  /*5ca0*/  MOV.SPILL R27, UR27 ;  /* 0x0000001b001b7c02 */ /* 0x000fe40009000f00 */
[----:B------:R-:W-:-:S02]  /*5cb0*/  MOV.SPILL R6, UR26 ;  /* 0x0000001a00067c02 */ /* 0x000fc40009000f00 */
[----:B------:R-:W-:Y:S02]  /*5cc0*/  R2UR UR26, R82 ;  /* 0x00000000521a72ca */ /* 0x000fe400000e0000 */
[----:B------:R-:W-:Y:S02]  /*5cd0*/  R2UR UR27, R83 ;  /* 0x00000000531b72ca */ /* 0x000fe400000e0000 */
[----:B---3--:R-:W-:Y:S02]  /*5ce0*/  R2UR UR4, R2 ;  /* 0x00000000020472ca */ /* 0x008fe400000e0000 */
[----:B------:R-:W-:Y:S02]  /*5cf0*/  R2UR UR5, R3 ;  /* 0x00000000030572ca */ /* 0x000fe400000e0000 */
[----:B------:R1:W5:Y:S01]  /*5d00*/  LDL.LU.64 R2, [R1+0x28] ;  /* 0x0000280001027983 */ /* 0x0003620000300a00 */
[----:B----4-:R-:W-:Y:S02]  /*5d10*/  R2UR UR16, R30 ;  /* 0x000000001e1072ca */ /* 0x010fe400000e0000 */
[----:B------:R-:W-:-:S02]  /*5d20*/  R2UR UR17, R31 ;  /* 0x000000001f1172ca */ /* 0x000fc400000e0000 */
[----:B------:R-:W-:Y:S02]  /*5d30*/  MOV.SPILL R31, UR31 ;  /* 0x0000001f001f7c02 */ /* 0x000fe40009000f00 */
[----:B------:R-:W-:Y:S02]  /*5d40*/  MOV.SPILL R30, UR30 ;  /* 0x0000001e001e7c02 */ /* 0x000fe40009000f00 */
[----:B--2---:R-:W-:Y:S02]  /*5d50*/  R2UR UR30, R34 ;  /* 0x00000000221e72ca */ /* 0x004fe400000e0000 */
[----:B------:R-:W-:Y:S02]  /*5d60*/  R2UR UR31, R35 ;  /* 0x00000000231f72ca */ /* 0x000fe400000e0000 */
[----:B------:R-:W-:Y:S02]  /*5d70*/  R2UR UR10, R28 ;  /* 0x000000001c0a72ca */ /* 0x000fe400000e0000 */
[----:B------:R-:W-:-:S02]  /*5d80*/  R2UR UR11, R29 ;  /* 0x000000001d0b72ca */ /* 0x000fc400000e0000 */
[----:B------:R-:W-:Y:S01]  /*5d90*/  MOV.SPILL R29, UR29 ;  /* 0x0000001d001d7c02 */ /* 0x000fe20009000f00 */
[----:B------:R-:W-:Y:S01]  /*5da0*/  UMOV UR29, 0x10200490 ;  /* 0x10200490001d7882 */ /* 0x000fe20000000000 */
[----:B------:R-:W-:Y:S01]  /*5db0*/  MOV.SPILL R28, UR28 ;  /* 0x0000001c001c7c02 */ /* 0x000fe20009000f00 */
[----:B------:R-:W-:Y:S01]  /*5dc0*/  UMOV UR28, 0x0 ;  /* 0x00000000001c7882 */ /* 0x000fe20000000000 */
[----:B------:R-:W-:Y:S02]  /*5dd0*/  R2UR UR8, R32 ;  /* 0x00000000200872ca */ /* 0x000fe400000e0000 */
[----:B------:R-:W-:Y:S01]  /*5de0*/  R2UR UR9, R33 ;  /* 0x00000000210972ca */ /* 0x000fe200000e0000 */
[----:B------:R2:W-:Y:S01]  /*5df0*/  UTCHMMA.2CTA gdesc[UR4], gdesc[UR30], tmem[UR6], tmem[UR28], idesc[UR29], UPT ;  /* 0x00ff1c1e040075ea */ /* 0x0005e2000ba00006 */
[----:B------:R-:W-:Y:S01]  /*5e00*/  MOV.SPILL R33, UR33 ;  /* 0x0000002100217c02 */ /* 0x000fe20009000f00 */
[----:B------:R-:W-:Y:S01]  /*5e10*/  UMOV UR33, 0x10200490 ;  /* 0x1020049000217882 */ /* 0x000fe20000000000 */
[----:B------:R-:W-:Y:S01]  /*5e20*/  MOV.SPILL R32, UR32 ;  /* 0x0000002000207c02 */ /* 0x000fe20009000f00 */
[----:B------:R-:W-:Y:S01]  /*5e30*/  UMOV UR32, 0x0 ;  /* 0x0000000000207882 */ /* 0x000fe20000000000 */
[----:B--2---:R-:W-:-:S02]  /*5e40*/  R2UR UR5, R5 ;  /* 0x00000000050572ca */ /* 0x004fc400000e0000 */
[----:B------:R-:W-:Y:S02]  /*5e50*/  R2UR UR4, R5 ;  /* 0x00000000050472ca */ /* 0x000fe400000e0000 */
[----:B------:R-:W-:Y:S02]  /*5e60*/  R2UR UR30, R86 ;  /* 0x00000000561e72ca */ /* 0x000fe400000e0000 */
[----:B------:R-:W-:-:S07]  /*5e70*/  R2UR UR31, R87 ;  /* 0x00000000571f72ca */ /* 0x000fce00000e0000 */
[----:B------:R-:W-:Y:S02]  /*5e80*/  UTCHMMA.2CTA gdesc[UR8], gdesc[UR10], tmem[UR5], tmem[UR32], idesc[UR33], UPT ;  /* 0x00ff200a080075ea */ /* 0x000fe4000ba00005 */
[----:B------:R2:W-:Y:S01]  /*5e90*/  UTCHMMA.2CTA gdesc[UR16], gdesc[UR22], tmem[UR4], tmem[UR32], idesc[UR33], UPT ;  /* 0x00ff2016100075ea */ /* 0x0005e2000ba00004 */
[----:B------:R-:W-:Y:S02]  /*5ea0*/  R2UR UR28, R80 ;  /* 0x00000000501c72ca */ /* 0x000fe400000e0000 */
[----:B------:R-:W-:Y:S01]  /*5eb0*/  R2UR UR29, R81 ;  /* 0x00000000511d72ca */ /* 0x000fe200000e0000 */
[----:B--2---:R-:W-:Y:S01]  /*5ec0*/  UMOV UR22, 0x0 ;  /* 0x0000000000167882 */ /* 0x004fe20000000000 */
[----:B------:R-:W-:Y:S01]  /*5ed0*/  UMOV UR23, 0x10200490 ;  /* 0x1020049000177882 */ /* 0x000fe20000000000 */
[----:B------:R-:W-:Y:S01]  /*5ee0*/  UMOV UR16, 0x0 ;  /* 0x0000000000107882 */ /* 0x000fe20000000000 */
[----:B------:R-:W-:Y:S01]  /*5ef0*/  UMOV UR17, 0x10200490 ;  /* 0x1020049000117882 */ /* 0x000fe20000000000 */
[----:B------:R2:W-:Y:S01]  /*5f00*/  UTCHMMA.2CTA gdesc[UR18], gdesc[UR20], tmem[UR7], tmem[UR22], idesc[UR23], UPT ;  /* 0x00ff1614120075ea */ /* 0x0005e2000ba00007 */
[----:B------:R-:W-:Y:S01]  /*5f10*/  R2UR UR10, R88 ;  /* 0x00000000580a72ca */ /* 0x000fe200000e0000 */
[----:B------:R3:W-:Y:S01]  /*5f20*/  UTCHMMA.2CTA gdesc[UR12], gdesc[UR14], tmem[UR6], tmem[UR16], idesc[UR17], UPT ;  /* 0x00ff100e0c0075ea */ /* 0x0007e2000ba00006 */
[----:B------:R-:W-:-:S02]  /*5f30*/  R2UR UR11, R89 ;  /* 0x00000000590b72ca */ /* 0x000fc400000e0000 */
[----:B------:R-:W-:Y:S02]  /*5f40*/  R2UR UR8, R90 ;  /* 0x000000005a0872ca */ /* 0x000fe400000e0000 */
[----:B------:R-:W-:Y:S02]  /*5f50*/  R2UR UR9, R91 ;  /* 0x000000005b0972ca */ /* 0x000fe400000e0000 */
[----:B--2---:R-:W-:Y:S02]  /*5f60*/  R2UR UR7, R85 ;  /* 0x00000000550772ca */ /* 0x004fe400000e0000 */
[----:B---3--:R-:W-:Y:S01]  /*5f70*/  R2UR UR6, R84 ;  /* 0x00000000540672ca */ /* 0x008fe200000e0000 */
[----:B------:R-:W-:Y:S01]  /*5f80*/  UMOV UR12, 0x0 ;  /* 0x00000000000c7882 */ /* 0x000fe20000000000 */
[----:B------:R-:W-:-:S07]  /*5f90*/  UMOV UR13, 0x10200490 ;  /* 0x10200490000d7882 */ /* 0x000fce0000000000 */
[----:B------:R-:W-:Y:S01]  /*5fa0*/  UTCHMMA.2CTA gdesc[UR8], gdesc[UR10], tmem[UR5], tmem[UR12], idesc[UR13], UPT ;  /* 0x00ff0c0a080075ea */ /* 0x000fe2000ba00005 */
[----:B------:R-:W-:Y:S02]  /*5fb0*/  R2UR UR22, R76 ;  /* 0x000000004c1672ca */ /* 0x000fe400000e0000 */
[----:B------:R-:W-:Y:S02]  /*5fc0*/  R2UR UR23, R77 ;  /* 0x000000004d1772ca */ /* 0x000fe400000e0000 */
[----:B------:R-:W-:Y:S02]  /*5fd0*/  R2UR UR16, R78 ;  /* 0x000000004e1072ca */ /* 0x000fe400000e0000 */
[----:B------:R-:W-:Y:S01]  /*5fe0*/  R2UR UR17, R79 ;  /* 0x000000004f1172ca */ /* 0x000fe200000e0000 */
[----:B------:R2:W-:Y:S01]  /*5ff0*/  UTCHMMA.2CTA gdesc[UR30], gdesc[UR6], tmem[UR4], tmem[UR32], idesc[UR33], UPT ;  /* 0x00ff20061e0075ea */ /* 0x0005e2000ba00004 */
[----:B------:R-:W-:Y:S02]  /*6000*/  R2UR UR20, R72 ;  /* 0x00000000481472ca */ /* 0x000fe400000e0000 */
[----:B------:R-:W-:-:S02]  /*6010*/  R2UR UR21, R73 ;  /* 0x00000000491572ca */ /* 0x000fc400000e0000 */
[----:B------:R-:W-:Y:S02]  /*6020*/  R2UR UR18, R74 ;  /* 0x000000004a1272ca */ /* 0x000fe400000e0000 */
[----:B------:R-:W-:Y:S02]  /*6030*/  R2UR UR19, R75 ;  /* 0x000000004b1372ca */ /* 0x000fe400000e0000 */
[----:B------:R-:W-:Y:S02]  /*6040*/  R2UR UR14, R68 ;  /* 0x00000000440e72ca */ /* 0x000fe400000e0000 */
[C---:B--2---:R-:W-:Y:S02]  /*6050*/  R2UR UR7, R5.reuse ;  /* 0x00000000050772ca */ /* 0x044fe400000e0000 */
[----:B------:R-:W-:Y:S01]  /*6060*/  R2UR UR6, R5 ;  /* 0x00000000050672ca */ /* 0x000fe200000e0000 */
[----:B------:R-:W-:Y:S01]  /*6070*/  UMOV UR30, 0x0 ;  /* 0x00000000001e7882 */ /* 0x000fe20000000000 */
[----:B------:R-:W-:Y:S01]  /*6080*/  UMOV UR31, 0x10200490 ;  /* 0x10200490001f7882 */ /* 0x000fe20000000000 */
[----:B------:R-:W-:Y:S01]  /*6090*/  UMOV UR4, 0x0 ;  /* 0x0000000000047882 */ /* 0x000fe20000000000 */
[----:B------:R-:W-:Y:S01]  /*60a0*/  UMOV UR5, 0x10200490 ;  /* 0x1020049000057882 */ /* 0x000fe20000000000 */
[----:B------:R-:W-:-:S02]  /*60b0*/  R2UR UR15, R69 ;  /* 0x00000000450f72ca */ /* 0x000fc400000e0000 */
[----:B------:R-:W-:-:S04]  /*60c0*/  R2UR UR12, R70 ;  /* 0x00000000460c72ca */ /* 0x000fc800000e0000 */
[----:B------:R-:W-:Y:S02]  /*60d0*/  UTCHMMA.2CTA gdesc[UR26], gdesc[UR28], tmem[UR7], tmem[UR30], idesc[UR31], UPT ;  /* 0x00ff1e1c1a0075ea */ /* 0x000fe4000ba00007 */
[----:B------:R2:W-:Y:S01]  /*60e0*/  UTCHMMA.2CTA gdesc[UR16], gdesc[UR22], tmem[UR6], tmem[UR4], idesc[UR5], UPT ;  /* 0x00ff0416100075ea */ /* 0x0005e2000ba00006 */
[----:B------:R-:W-:Y:S02]  /*60f0*/  R2UR UR13, R71 ;  /* 0x00000000470d72ca */ /* 0x000fe400000e0000 */
[----:B------:R-:W-:Y:S02]  /*6100*/  R2UR UR11, R24 ;  /* 0x00000000180b72ca */ /* 0x000fe400000e0000 */
[----:B------:R-:W-:Y:S02]  /*6110*/  R2UR UR10, R22 ;  /* 0x00000000160a72ca */ /* 0x000fe400000e0000 */
[----:B------:R-:W-:Y:S01]  /*6120*/  R2UR UR9, R23 ;  /* 0x00000000170972ca */ /* 0x000fe200000e0000 */
[----:B------:R-:W-:Y:S01]  /*6130*/  UMOV UR8, 0x3 ;  /* 0x0000000300087882 */ /* 0x000fe20000000000 */
[----:B--2---:R-:W-:-:S02]  /*6140*/  R2UR UR5, R5 ;  /* 0x00000000050572ca */ /* 0x004fc400000e0000 */
[----:B------:R-:W-:Y:S01]  /*6150*/  R2UR UR4, R5 ;  /* 0x00000000050472ca */ /* 0x000fe200000e0000 */
[----:B------:R-:W-:Y:S01]  /*6160*/  UMOV UR22, 0x0 ;  /* 0x0000000000167882 */ /* 0x000fe20000000000 */
[----:B------:R-:W-:Y:S01]  /*6170*/  UMOV UR23, 0x10200490 ;  /* 0x1020049000177882 */ /* 0x000fe20000000000 */
[----:B------:R-:W-:Y:S01]  /*6180*/  UMOV UR16, 0x0 ;  /* 0x0000000000107882 */ /* 0x000fe20000000000 */
[----:B------:R-:W-:-:S07]  /*6190*/  UMOV UR17, 0x10200490 ;  /* 0x1020049000117882 */ /* 0x000fce0000000000 */
[----:B------:R1:W-:Y:S02]  /*61a0*/  UTCHMMA.2CTA gdesc[UR18], gdesc[UR20], tmem[UR5], tmem[UR22], idesc[UR23], UPT ;  /* 0x00ff1614120075ea */ /* 0x0003e4000ba00005 */
[----:B------:R1:W-:Y:S01]  /*61b0*/  UTCHMMA.2CTA gdesc[UR12], gdesc[UR14], tmem[UR4], tmem[UR16], idesc[UR17], UPT ;  /* 0x00ff100e0c0075ea */ /* 0x0003e2000ba00004 */
[----:B------:R1:W-:Y:S01]  /*61c0*/  UTCBAR.2CTA.MULTICAST [UR11], URZ, UR8 ;  /* 0x000000ff0b0073e9 */ /* 0x0003e20008200808 */
[----:B------:R1:W-:Y:S01]  /*61d0*/  UTCBAR.2CTA.MULTICAST [UR9], URZ, UR10 ;  /* 0x000000ff090073e9 */ /* 0x0003e2000820080a */
[----:B------:R-:W2:Y:S01]  /*61e0*/  SYNCS.PHASECHK.TRANS64.TRYWAIT P0, [UR24+0x10], RZ ;  /* 0x000010ffff0075a7 */ /* 0x000ea20008001118 */
[----:B------:R-:W-:Y:S02]  /*61f0*/  LOP3.LUT R10, R10, 0x1, RZ, 0x3c, !PT ;  /* 0x000000010a0a7812 */ /* 0x000fe400078e3cff */
[----:B------:R-:W-:Y:S02]  /*6200*/  R2UR.FILL UR33, R33 ;  /* 0x00000000212172ca */ /* 0x000fe400004e0000 */
[----:B------:R-:W-:-:S02]  /*6210*/  R2UR.FILL UR32, R32 ;  /* 0x00000000202072ca */ /* 0x000fc400004e0000 */
[----:B------:R-:W-:Y:S02]  /*6220*/  R2UR.FILL UR31, R31 ;  /* 0x000000001f1f72ca */ /* 0x000fe400004e0000 */
[----:B------:R-:W-:Y:S02]  /*6230*/  R2UR.FILL UR30, R30 ;  /* 0x000000001e1e72ca */ /* 0x000fe400004e0000 */
[----:B------:R-:W-:Y:S02]  /*6240*/  R2UR.FILL UR29, R29 ;  /* 0x000000001d1d72ca */ /* 0x000fe400004e0000 */
[----:B------:R-:W-:Y:S02]  /*6250*/  R2UR.FILL UR28, R28 ;  /* 0x000000001c1c72ca */ /* 0x000fe400004e0000 */
[----:B------:R-:W-:Y:S02]  /*6260*/  R2UR.FILL UR27, R27 ;  /* 0x000000001b1b72ca */ /* 0x000fe400004e0000 */
[----:B------:R-:W-:Y:S01]  /*6270*/  R2UR.FILL UR26, R6 ;  /* 0x00000000061a72ca */ /* 0x000fe200004e0000 */
[----:B------:R-:W-:Y:S01]  /*6280*/  IMAD.U32 R6, R10, -0x80000000, RZ ;  /* 0x800000000a067824 */ /* 0x000fe200078e00ff */
[----:B-12---:R-:W-:-:S13]  /*6290*/  @!P0 BRA `(.L_x_88) ;  /* 0x0000006800f08947 */ /* 0x006fda0003800000 */
.L_x_189:
[----:B------:R-:W2:Y:S01]  /*62a0*/  SYNCS.PHASECHK.TRANS64.TRYWAIT P0, [UR24+0x48], R6 ;  /* 0x00004806ff0075a7 */ /* 0x000ea20008001118 */
[----:B-1----:R-:W-:Y:S01]  /*62b0*/  MOV R5, 0x180 ;  /* 0x0000018000057802 */ /* 0x002fe20000000f00 */
[----:B--2---:R-:W-:Y:S06]  /*62c0*/  @!P0 BRA `(.L_x_89) ;  /* 0x0000006800fc8947 */ /* 0x004fec0003800000 */
.L_x_191:
[----:B------:R-:W-:Y:S01]  /*62d0*/  R2UR UR7, R5 ;  /* 0x00000000050772ca */ /* 0x000fe200000e0000 */
[----:B------:R-:W-:Y:S01]  /*62e0*/  IMAD.MOV.U32 R5, RZ, RZ, 0x180 ;  /* 0x00000180ff057424 */ /* 0x000fe200078e00ff */
[----:B------:R-:W-:Y:S01]  /*62f0*/  R2UR UR12, R64 ;  /* 0x00000000400c72ca */ /* 0x000fe200000e0000 */
[----:B------:R-:W-:Y:S01]  /*6300*/  UMOV UR16, 0x0 ;  /* 0x0000000000107882 */ /* 0x000fe20000000000 */
[----:B------:R-:W-:Y:S01]  /*6310*/  R2UR UR13, R65 ;  /* 0x00000000410d72ca */ /* 0x000fe200000e0000 */
[----:B------:R-:W-:Y:S01]  /*6320*/  UMOV UR17, 0x10200490 ;  /* 0x1020049000117882 */ /* 0x000fe20000000000 */
[----:B------:R-:W-:Y:S01]  /*6330*/  R2UR UR4, R66 ;  /* 0x00000000420472ca */ /* 0x000fe200000e0000 */
[----:B------:R-:W-:Y:S01]  /*6340*/  UMOV UR14, 0x0 ;  /* 0x00000000000e7882 */ /* 0x000fe20000000000 */
[----:B------:R-:W-:Y:S01]  /*6350*/  R2UR UR5, R67 ;  /* 0x00000000430572ca */ /* 0x000fe200000e0000 */
[----:B------:R-:W-:Y:S01]  /*6360*/  UMOV UR15, 0x10200490 ;  /* 0x10200490000f7882 */ /* 0x000fe20000000000 */
[----:B------:R-:W-:-:S02]  /*6370*/  R2UR UR6, R5 ;  /* 0x00000000050672ca */ /* 0x000fc400000e0000 */
[----:B------:R-:W-:Y:S01]  /*6380*/  R2UR UR10, R60 ;  /* 0x000000003c0a72ca */ /* 0x000fe200000e0000 */
[----:B------:R2:W-:Y:S01]  /*6390*/  UTCHMMA.2CTA gdesc[UR52], gdesc[UR50], tmem[UR7], tmem[UR16], idesc[UR17], !UPT ;  /* 0x00ff1032340075ea */ /* 0x0005e2000fa00007 */
[----:B------:R-:W-:Y:S02]  /*63a0*/  R2UR UR11, R61 ;  /* 0x000000003d0b72ca */ /* 0x000fe400000e0000 */
[----:B------:R-:W-:Y:S02]  /*63b0*/  R2UR UR8, R62 ;  /* 0x000000003e0872ca */ /* 0x000fe400000e0000 */
[----:B------:R-:W-:Y:S02]  /*63c0*/  R2UR UR9, R63 ;  /* 0x000000003f0972ca */ /* 0x000fe400000e0000 */
[----:B------:R-:W-:Y:S02]  /*63d0*/  MOV.SPILL R32, UR31 ;  /* 0x0000001f00207c02 */ /* 0x000fe40009000f00 */
[----:B------:R-:W-:Y:S01]  /*63e0*/  MOV.SPILL R31, UR30 ;  /* 0x0000001e001f7c02 */ /* 0x000fe20009000f00 */
[----:B------:R3:W-:Y:S01]  /*63f0*/  UTCHMMA.2CTA gdesc[UR4], gdesc[UR12], tmem[UR6], tmem[UR14], idesc[UR15], UPT ;  /* 0x00ff0e0c040075ea */ /* 0x0007e2000ba00006 */
[----:B------:R-:W-:-:S02]  /*6400*/  R2UR UR30, R58 ;  /* 0x000000003a1e72ca */ /* 0x000fc400000e0000 */
[----:B------:R-:W-:Y:S02]  /*6410*/  R2UR UR31, R59 ;  /* 0x000000003b1f72ca */ /* 0x000fe400000e0000 */
[----:B------:R-:W-:Y:S01]  /*6420*/  MOV.SPILL R34, UR33 ;  /* 0x0000002100227c02 */ /* 0x000fe20009000f00 */
[----:B------:R-:W-:Y:S01]  /*6430*/  UMOV UR33, 0x10200490 ;  /* 0x1020049000217882 */ /* 0x000fe20000000000 */
[----:B------:R-:W-:Y:S01]  /*6440*/  MOV.SPILL R33, UR32 ;  /* 0x0000002000217c02 */ /* 0x000fe20009000f00 */
[----:B------:R-:W-:Y:S01]  /*6450*/  UMOV UR32, 0x0 ;  /* 0x0000000000207882 */ /* 0x000fe20000000000 */
[----:B------:R-:W-:Y:S02]  /*6460*/  MOV.SPILL R30, UR29 ;  /* 0x0000001d001e7c02 */ /* 0x000fe40009000f00 */
[----:B-1----:R-:W-:Y:S02]  /*6470*/  MOV.SPILL R29, UR28 ;  /* 0x0000001c001d7c02 */ /* 0x002fe40009000f00 */
[----:B------:R-:W-:-:S02]  /*6480*/  MOV.SPILL R28, UR27 ;  /* 0x0000001b001c7c02 */ /* 0x000fc40009000f00 */
[----:B--2---:R-:W-:Y:S02]  /*6490*/  R2UR UR7, R57 ;  /* 0x00000000390772ca */ /* 0x004fe400000e0000 */
[----:B------:R-:W-:Y:S02]  /*64a0*/  MOV.SPILL R27, UR26 ;  /* 0x0000001a001b7c02 */ /* 0x000fe40009000f00 */
[----:B------:R-:W-:Y:S02]  /*64b0*/  R2UR UR28, R52 ;  /* 0x00000000341c72ca */ /* 0x000fe400000e0000 */
[----:B------:R-:W-:Y:S02]  /*64c0*/  R2UR UR29, R53 ;  /* 0x00000000351d72ca */ /* 0x000fe400000e0000 */
[----:B------:R-:W-:Y:S02]  /*64d0*/  R2UR UR26, R54 ;  /* 0x00000000361a72ca */ /* 0x000fe400000e0000 */
[C---:B---3--:R-:W-:Y:S01]  /*64e0*/  R2UR UR5, R5.reuse ;  /* 0x00000000050572ca */ /* 0x048fe200000e0000 */
[----:B------:R-:W-:Y:S01]  /*64f0*/  UMOV UR12, 0x0 ;  /* 0x00000000000c7882 */ /* 0x000fe20000000000 */
[----:B------:R-:W-:Y:S01]  /*6500*/  R2UR UR6, R56 ;  /* 0x00000000380672ca */ /* 0x000fe200000e0000 */
[----:B------:R-:W-:Y:S01]  /*6510*/  UMOV UR13, 0x10200490 ;  /* 0x10200490000d7882 */ /* 0x000fe20000000000 */
[----:B------:R-:W-:-:S02]  /*6520*/  R2UR UR4, R5 ;  /* 0x00000000050472ca */ /* 0x000fc400000e0000 */
[----:B------:R-:W-:Y:S02]  /*6530*/  R2UR UR27, R55 ;  /* 0x00000000371b72ca */ /* 0x000fe400000e0000 */
[----:B------:R-:W-:Y:S02]  /*6540*/  R2UR UR22, R48 ;  /* 0x00000000301672ca */ /* 0x000fe400000e0000 */
[----:B------:R-:W-:Y:S02]  /*6550*/  R2UR UR23, R49 ;  /* 0x00000000311772ca */ /* 0x000fe400000e0000 */
[----:B------:R-:W-:Y:S01]  /*6560*/  R2UR UR16, R50 ;  /* 0x00000000321072ca */ /* 0x000fe200000e0000 */
[----:B------:R1:W-:Y:S01]  /*6570*/  UTCHMMA.2CTA gdesc[UR8], gdesc[UR10], tmem[UR5], tmem[UR12], idesc[UR13], UPT ;  /* 0x00ff0c0a080075ea */ /* 0x0003e2000ba00005 */
[----:B------:R-:W-:Y:S02]  /*6580*/  R2UR UR17, R51 ;  /* 0x00000000331172ca */ /* 0x000fe400000e0000 */
[----:B------:R-:W-:Y:S01]  /*6590*/  R2UR UR20, R44 ;  /* 0x000000002c1472ca */ /* 0x000fe200000e0000 */
[----:B------:R2:W-:Y:S01]  /*65a0*/  UTCHMMA.2CTA gdesc[UR30], gdesc[UR6], tmem[UR4], tmem[UR32], idesc[UR33], UPT ;  /* 0x00ff20061e0075ea */ /* 0x0005e2000ba00004 */
[----:B------:R-:W-:-:S02]  /*65b0*/  R2UR UR21, R45 ;  /* 0x000000002d1572ca */ /* 0x000fc400000e0000 */
[----:B------:R-:W-:Y:S02]  /*65c0*/  R2UR UR18, R46 ;  /* 0x000000002e1272ca */ /* 0x000fe400000e0000 */
[----:B------:R-:W-:Y:S02]  /*65d0*/  R2UR UR19, R47 ;  /* 0x000000002f1372ca */ /* 0x000fe400000e0000 */
[----:B------:R-:W-:Y:S02]  /*65e0*/  R2UR UR14, R40 ;  /* 0x00000000280e72ca */ /* 0x000fe400000e0000 */
[----:B------:R-:W-:Y:S01]  /*65f0*/  R2UR UR15, R41 ;  /* 0x00000000290f72ca */ /* 0x000fe200000e0000 */
[----:B-1----:R-:W-:Y:S01]  /*6600*/  UMOV UR5, 0x10200490 ;  /* 0x1020049000057882 */ /* 0x002fe20000000000 */
[----:B------:R-:W-:Y:S01]  /*6610*/  R2UR UR12, R42 ;  /* 0x000000002a0c72ca */ /* 0x000fe200000e0000 */
[----:B------:R-:W-:Y:S01]  /*6620*/  UMOV UR8, 0x3 ;  /* 0x0000000300087882 */ /* 0x000fe20000000000 */
[----:B------:R-:W-:Y:S01]  /*6630*/  R2UR UR13, R43 ;  /* 0x000000002b0d72ca */ /* 0x000fe200000e0000 */
[----:B--2---:R-:W-:Y:S01]  /*6640*/  UMOV UR30, 0x0 ;  /* 0x00000000001e7882 */ /* 0x004fe20000000000 */
[C---:B------:R-:W-:Y:S01]  /*6650*/  R2UR UR7, R5.reuse ;  /* 0x00000000050772ca */ /* 0x040fe200000e0000 */
[----:B------:R-:W-:Y:S01]  /*6660*/  UMOV UR31, 0x10200490 ;  /* 0x10200490001f7882 */ /* 0x000fe20000000000 */
[----:B------:R-:W-:Y:S01]  /*6670*/  R2UR UR6, R5 ;  /* 0x00000000050672ca */ /* 0x000fe200000e0000 */
[----:B------:R-:W-:Y:S01]  /*6680*/  UMOV UR4, 0x0 ;  /* 0x0000000000047882 */ /* 0x000fe20000000000 */
[----:B------:R-:W-:-:S02]  /*6690*/  R2UR UR11, R21 ;  /* 0x00000000150b72ca */ /* 0x000fc400000e0000 */
[----:B------:R-:W-:Y:S02]  /*66a0*/  R2UR UR10, R16 ;  /* 0x00000000100a72ca */ /* 0x000fe400000e0000 */
[----:B------:R-:W-:Y:S02]  /*66b0*/  R2UR UR9, R20 ;  /* 0x00000000140972ca */ /* 0x000fe400000e0000 */
[----:B------:R-:W-:Y:S02]  /*66c0*/  R2UR.FILL UR33, R34 ;  /* 0x00000000222172ca */ /* 0x000fe400004e0000 */
[----:B------:R-:W-:Y:S01]  /*66d0*/  R2UR.FILL UR32, R33 ;  /* 0x00000000212072ca */ /* 0x000fe200004e0000 */
[----:B------:R1:W-:Y:S02]  /*66e0*/  UTCHMMA.2CTA gdesc[UR26], gdesc[UR28], tmem[UR7], tmem[UR30], idesc[UR31], UPT ;  /* 0x00ff1e1c1a0075ea */ /* 0x0003e4000ba00007 */
[----:B------:R2:W-:Y:S01]  /*66f0*/  UTCHMMA.2CTA gdesc[UR16], gdesc[UR22], tmem[UR6], tmem[UR4], idesc[UR5], UPT ;  /* 0x00ff0416100075ea */ /* 0x0005e2000ba00006 */
[----:B-1----:R-:W-:Y:S01]  /*6700*/  R2UR.FILL UR28, R29 ;  /* 0x000000001d1c72ca */ /* 0x002fe200004e0000 */
[----:B------:R-:W-:Y:S01]  /*6710*/  IMAD.MOV.U32 R29, RZ, RZ, -0x80000000 ;  /* 0x80000000ff1d7424 */ /* 0x000fe200078e00ff */
[C---:B--2---:R-:W-:Y:S01]  /*6720*/  R2UR UR5, R5.reuse ;  /* 0x00000000050572ca */ /* 0x044fe200000e0000 */
[----:B------:R-:W-:Y:S01]  /*6730*/  UMOV UR22, 0x0 ;  /* 0x0000000000167882 */ /* 0x000fe20000000000 */
[----:B------:R-:W-:Y:S01]  /*6740*/  R2UR UR4, R5 ;  /* 0x00000000050472ca */ /* 0x000fe200000e0000 */
[----:B------:R-:W-:Y:S01]  /*6750*/  UMOV UR23, 0x10200490 ;  /* 0x1020049000177882 */ /* 0x000fe20000000000 */
[----:B------:R-:W-:Y:S01]  /*6760*/  UMOV UR16, 0x0 ;  /* 0x0000000000107882 */ /* 0x000fe20000000000 */
[----:B------:R-:W-:Y:S01]  /*6770*/  UMOV UR17, 0x10200490 ;  /* 0x1020049000117882 */ /* 0x000fe20000000000 */
[----:B------:R-:W-:-:S02]  /*6780*/  R2UR.FILL UR31, R32 ;  /* 0x00000000201f72ca */ /* 0x000fc400004e0000 */
[----:B------:R-:W-:Y:S02]  /*6790*/  R2UR.FILL UR30, R31 ;  /* 0x000000001f1e72ca */ /* 0x000fe400004e0000 */
[----:B------:R-:W-:Y:S02]  /*67a0*/  R2UR.FILL UR29, R30 ;  /* 0x000000001e1d72ca */ /* 0x000fe400004e0000 */
[----:B------:R-:W-:Y:S01]  /*67b0*/  R2UR.FILL UR27, R28 ;  /* 0x000000001c1b72ca */ /* 0x000fe200004e0000 */
[----:B------:R1:W-:Y:S01]  /*67c0*/  UTCHMMA.2CTA gdesc[UR18], gdesc[UR20], tmem[UR5], tmem[UR22], idesc[UR23], UPT ;  /* 0x00ff1614120075ea */ /* 0x0003e2000ba00005 */
[----:B------:R-:W-:Y:S01]  /*67d0*/  R2UR.FILL UR26, R27 ;  /* 0x000000001b1a72ca */ /* 0x000fe200004e0000 */
[----:B------:R1:W-:Y:S01]  /*67e0*/  UTCHMMA.2CTA gdesc[UR12], gdesc[UR14], tmem[UR4], tmem[UR16], idesc[UR17], UPT ;  /* 0x00ff100e0c0075ea */ /* 0x0003e2000ba00004 */
[----:B------:R1:W-:Y:S01]  /*67f0*/  UTCBAR.2CTA.MULTICAST [UR11], URZ, UR8 ;  /* 0x000000ff0b0073e9 */ /* 0x0003e20008200808 */
[----:B------:R1:W-:Y:S01]  /*6800*/  UTCBAR.2CTA.MULTICAST [UR9], URZ, UR10 ;  /* 0x000000ff090073e9 */ /* 0x0003e2000820080a */
[----:B------:R-:W2:Y:S02]  /*6810*/  SYNCS.PHASECHK.TRANS64.TRYWAIT P0, [UR24], R29 ;  /* 0x0000001dff0075a7 */ /* 0x000ea40008001118 */
[----:B-12---:R-:W-:Y:S09]  /*6820*/  @!P0 BRA `(.L_x_90) ;  /* 0x0000006400c48947 */ /* 0x006ff20003800000 */
.L_x_193:
[----:B------:R-:W2:Y:S01]  /*6830*/  SYNCS.PHASECHK.TRANS64.TRYWAIT P0, [UR24+0x58], R6 ;  /* 0x00005806ff0075a7 */ /* 0x000ea20008001118 */
[----:B------:R-:W-:Y:S01]  /*6840*/  HFMA2 R27, -RZ, RZ, 0, 2.288818359375e-05 ;  /* 0x00000180ff1b7431 */ /* 0x000fe200000001ff */
[----:B-1----:R-:W-:Y:S01]  /*6850*/  MOV R5, 0x80 ;  /* 0x0000008000057802 */ /* 0x002fe20000000f00 */
[----:B--2---:R-:W-:Y:S06]  /*6860*/  @!P0 BRA `(.L_x_91) ;  /* 0x0000006400d48947 */ /* 0x004fec0003800000 */
.L_x_195:
[----:B------:R-:W-:Y:S01]  /*6870*/  R2UR UR5, R27 ;  /* 0x000000001b0572ca */ /* 0x000fe200000e0000 */
[----:B------:R-:W-:Y:S01]  /*6880*/  IMAD.MOV.U32 R6, RZ, RZ, 0x188 ;  /* 0x00000188ff067424 */ /* 0x000fe200078e00ff */
[----:B------:R-:W-:Y:S01]  /*6890*/  R2UR UR8, R5 ;  /* 0x00000000050872ca */ /* 0x000fe200000e0000 */
[----:B------:R-:W-:Y:S01]  /*68a0*/  IMAD.MOV.U32 R5, RZ, RZ, 0x80 ;  /* 0x00000080ff057424 */ /* 0x000fe200078e00ff */
[----:B------:R-:W-:Y:S01]  /*68b0*/  UMOV UR6, 0x0 ;  /* 0x0000000000067882 */ /* 0x000fe20000000000 */
[----:B------:R-:W-:Y:S01]  /*68c0*/  UMOV UR7, 0x10310490 ;  /* 0x1031049000077882 */ /* 0x000fe20000000000 */
[----:B------:R-:W-:Y:S01]  /*68d0*/  R2UR UR4, R6 ;  /* 0x00000000060472ca */ /* 0x000fe200000e0000 */
[----:B------:R-:W-:Y:S01]  /*68e0*/  IMAD.MOV.U32 R6, RZ, RZ, 0x190 ;  /* 0x00000190ff067424 */ /* 0x000fe200078e00ff */
[----:B------:R-:W-:Y:S01]  /*68f0*/  R2UR UR12, R38 ;  /* 0x00000000260c72ca */ /* 0x000fe200000e0000 */
[----:B------:R-:W-:Y:S01]  /*6900*/  UMOV UR14, 0x0 ;  /* 0x00000000000e7882 */ /* 0x000fe20000000000 */
[----:B------:R-:W-:Y:S01]  /*6910*/  R2UR UR13, R39 ;  /* 0x00000000270d72ca */ /* 0x000fe200000e0000 */
[----:B------:R-:W-:Y:S01]  /*6920*/  UMOV UR15, 0x10310490 ;  /* 0x10310490000f7882 */ /* 0x000fe20000000000 */
[----:B------:R-:W-:-:S02]  /*6930*/  R2UR UR10, R36 ;  /* 0x00000000240a72ca */ /* 0x000fc400000e0000 */
[----:B------:R-:W-:Y:S01]  /*6940*/  R2UR UR11, R37 ;  /* 0x00000000250b72ca */ /* 0x000fe200000e0000 */
[----:B------:R2:W-:Y:S01]  /*6950*/  UTCHMMA.2CTA tmem[UR5], gdesc[UR48], tmem[UR8], tmem[UR6], idesc[UR7], UP0 ;  /* 0x00ff0630050079ea */ /* 0x0005e20008200008 */
[C---:B------:R-:W-:Y:S02]  /*6960*/  R2UR UR9, R5.reuse ;  /* 0x00000000050972ca */ /* 0x040fe400000e0000 */
[C---:B--2---:R-:W-:Y:S02]  /*6970*/  R2UR UR7, R5.reuse ;  /* 0x00000000050772ca */ /* 0x044fe400000e0000 */
[----:B------:R-:W-:Y:S01]  /*6980*/  R2UR UR6, R6 ;  /* 0x00000000060672ca */ /* 0x000fe200000e0000 */
[----:B------:R-:W-:Y:S01]  /*6990*/  IMAD.MOV.U32 R6, RZ, RZ, 0x198 ;  /* 0x00000198ff067424 */ /* 0x000fe200078e00ff */
[----:B------:R-:W-:Y:S01]  /*69a0*/  R2UR UR8, R5 ;  /* 0x00000000050872ca */ /* 0x000fe200000e0000 */
[----:B------:R-:W-:-:S03]  /*69b0*/  IMAD.MOV.U32 R5, RZ, RZ, RZ ;  /* 0x000000ffff057224 */ /* 0x000fc600078e00ff */
[----:B------:R-:W-:Y:S01]  /*69c0*/  R2UR UR5, R6 ;  /* 0x00000000060572ca */ /* 0x000fe200000e0000 */
[----:B------:R-:W-:-:S04]  /*69d0*/  IMAD.MOV.U32 R6, RZ, RZ, 0x1a0 ;  /* 0x000001a0ff067424 */ /* 0x000fc800078e00ff */
[----:B------:R2:W-:Y:S02]  /*69e0*/  UTCHMMA.2CTA tmem[UR4], gdesc[UR12], tmem[UR7], tmem[UR14], idesc[UR15], UPT ;  /* 0x00ff0e0c040079ea */ /* 0x0005e4000ba00007 */
[----:B--2---:R-:W-:Y:S01]  /*69f0*/  R2UR UR4, R6 ;  /* 0x00000000060472ca */ /* 0x004fe200000e0000 */
[----:B------:R-:W-:Y:S01]  /*6a00*/  IMAD.MOV.U32 R6, RZ, RZ, 0x1a8 ;  /* 0x000001a8ff067424 */ /* 0x000fe200078e00ff */
[----:B------:R-:W-:Y:S01]  /*6a10*/  UMOV UR12, 0x0 ;  /* 0x00000000000c7882 */ /* 0x000fe20000000000 */
[----:B------:R-:W-:Y:S02]  /*6a20*/  UMOV UR13, 0x10310490 ;  /* 0x10310490000d7882 */ /* 0x000fe40000000000 */
[----:B------:R2:W-:Y:S01]  /*6a30*/  UTCHMMA.2CTA tmem[UR6], gdesc[UR10], tmem[UR9], tmem[UR12], idesc[UR13], UPT ;  /* 0x00ff0c0a060079ea */ /* 0x0005e2000ba00009 */
[----:B------:R3:W-:Y:S07]  /*6a40*/  UTCHMMA.2CTA tmem[UR5], gdesc[UR76], tmem[UR8], tmem[UR12], idesc[UR13], UPT ;  /* 0x00ff0c4c050079ea */ /* 0x0007ee000ba00008 */
[----:B------:R4:W-:Y:S01]  /*6a50*/  UTCHMMA.2CTA tmem[UR4], gdesc[UR74], tmem[UR7], tmem[UR12], idesc[UR13], UPT ;  /* 0x00ff0c4a040079ea */ /* 0x0009e2000ba00007 */
[----:B--2---:R-:W-:Y:S01]  /*6a60*/  R2UR UR6, R6 ;  /* 0x00000000060672ca */ /* 0x004fe200000e0000 */
[----:B------:R-:W-:Y:S01]  /*6a70*/  IMAD.MOV.U32 R6, RZ, RZ, 0x1b0 ;  /* 0x000001b0ff067424 */ /* 0x000fe200078e00ff */
[----:B------:R-:W-:-:S02]  /*6a80*/  R2UR UR11, R14 ;  /* 0x000000000e0b72ca */ /* 0x000fc400000e0000 */
[----:B------:R-:W-:Y:S02]  /*6a90*/  R2UR UR10, R15 ;  /* 0x000000000f0a72ca */ /* 0x000fe400000e0000 */
[----:B---3--:R-:W-:Y:S01]  /*6aa0*/  R2UR UR5, R6 ;  /* 0x00000000060572ca */ /* 0x008fe200000e0000 */
[----:B------:R-:W-:-:S05]  /*6ab0*/  IMAD.MOV.U32 R6, RZ, RZ, 0x1b8 ;  /* 0x000001b8ff067424 */ /* 0x000fca00078e00ff */
[----:B----4-:R-:W-:Y:S01]  /*6ac0*/  R2UR UR4, R6 ;  /* 0x00000000060472ca */ /* 0x010fe200000e0000 */
[----:B------:R2:W-:Y:S01]  /*6ad0*/  UTCHMMA.2CTA tmem[UR6], gdesc[UR72], tmem[UR9], tmem[UR12], idesc[UR13], UPT ;  /* 0x00ff0c48060079ea */ /* 0x0005e2000ba00009 */
[----:B------:R-:W-:-:S05]  /*6ae0*/  IMAD.MOV.U32 R6, RZ, RZ, 0x140 ;  /* 0x00000140ff067424 */ /* 0x000fca00078e00ff */
[----:B------:R2:W-:Y:S06]  /*6af0*/  UTCHMMA.2CTA tmem[UR5], gdesc[UR70], tmem[UR8], tmem[UR12], idesc[UR13], UPT ;  /* 0x00ff0c46050079ea */ /* 0x0005ec000ba00008 */
[----:B------:R2:W-:Y:S01]  /*6b00*/  UTCHMMA.2CTA tmem[UR4], gdesc[UR68], tmem[UR7], tmem[UR12], idesc[UR13], UPT ;  /* 0x00ff0c44040079ea */ /* 0x0005e2000ba00007 */
[----:B------:R2:W-:Y:S01]  /*6b10*/  UTCBAR.2CTA.MULTICAST [UR10], URZ, UR11 ;  /* 0x000000ff0a0073e9 */ /* 0x0005e2000820080b */
[----:B------:R-:W3:Y:S02]  /*6b20*/  SYNCS.PHASECHK.TRANS64.TRYWAIT P0, [UR24+0x10], R29 ;  /* 0x0000101dff0075a7 */ /* 0x000ee40008001118 */
[----:B--23--:R-:W-:Y:S05]  /*6b30*/  @!P0 BRA `(.L_x_92) ;  /* 0x0000006400408947 */ /* 0x00cfea0003800000 */
.L_x_197:
[----:B------:R-:W-:Y:S01]  /*6b40*/  R2UR UR5, R6 ;  /* 0x00000000060572ca */ /* 0x000fe200000e0000 */
[----:B------:R-:W-:Y:S01]  /*6b50*/  IMAD.MOV.U32 R6, RZ, RZ, 0x148 ;  /* 0x00000148ff067424 */ /* 0x000fe200078e00ff */
[----:B------:R-:W-:Y:S01]  /*6b60*/  R2UR UR8, R5 ;  /* 0x00000000050872ca */ /* 0x000fe200000e0000 */
[----:B------:R-:W-:Y:S01]  /*6b70*/  IMAD.MOV.U32 R5, RZ, RZ, RZ ;  /* 0x000000ffff057224 */ /* 0x000fe200078e00ff */
[----:B------:R-:W-:Y:S01]  /*6b80*/  UMOV UR6, 0x0 ;  /* 0x0000000000067882 */ /* 0x000fe20000000000 */
[----:B------:R-:W-:Y:S01]  /*6b90*/  UMOV UR7, 0x10210490 ;  /* 0x1021049000077882 */ /* 0x000fe20000000000 */
[----:B------:R-:W-:Y:S01]  /*6ba0*/  R2UR UR4, R6 ;  /* 0x00000000060472ca */ /* 0x000fe200000e0000 */
[----:B------:R-:W-:Y:S01]  /*6bb0*/  IMAD.MOV.U32 R6, RZ, RZ, 0x150 ;  /* 0x00000150ff067424 */ /* 0x000fe200078e00ff */
[----:B------:R-:W-:Y:S01]  /*6bc0*/  R2UR UR9, R5 ;  /* 0x00000000050972ca */ /* 0x000fe200000e0000 */
[----:B------:R-:W-:Y:S01]  /*6bd0*/  UMOV UR10, 0x0 ;  /* 0x00000000000a7882 */ /* 0x000fe20000000000 */
[----:B------:R-:W-:Y:S01]  /*6be0*/  UMOV UR11, 0x10210490 ;  /* 0x10210490000b7882 */ /* 0x000fe20000000000 */
[----:B------:R-:W-:Y:S01]  /*6bf0*/  UMOV UR12, 0x0 ;  /* 0x00000000000c7882 */ /* 0x000fe20000000000 */
[----:B------:R-:W-:Y:S01]  /*6c00*/  UMOV UR13, 0x10210490 ;  /* 0x10210490000d7882 */ /* 0x000fe20000000000 */
[----:B-1----:R-:W-:-:S02]  /*6c10*/  IMAD.U32 R27, R9, -0x80000000, RZ ;  /* 0x80000000091b7824 */ /* 0x002fc400078e00ff */
[----:B------:R1:W-:Y:S02]  /*6c20*/  UTCHMMA.2CTA tmem[UR5], gdesc[UR46], tmem[UR8], tmem[UR6], idesc[UR7], UP0 ;  /* 0x00ff062e050079ea */ /* 0x0003e40008200008 */
[C---:B-1----:R-:W-:Y:S02]  /*6c30*/  R2UR UR7, R5.reuse ;  /* 0x00000000050772ca */ /* 0x042fe400000e0000 */
[----:B------:R-:W-:Y:S01]  /*6c40*/  R2UR UR6, R6 ;  /* 0x00000000060672ca */ /* 0x000fe200000e0000 */
[----:B------:R-:W-:Y:S01]  /*6c50*/  IMAD.MOV.U32 R6, RZ, RZ, 0x158 ;  /* 0x00000158ff067424 */ /* 0x000fe200078e00ff */
[----:B------:R-:W-:-:S04]  /*6c60*/  R2UR UR8, R5 ;  /* 0x00000000050872ca */ /* 0x000fc800000e0000 */
[----:B------:R-:W-:Y:S01]  /*6c70*/  R2UR UR5, R6 ;  /* 0x00000000060572ca */ /* 0x000fe200000e0000 */
[----:B------:R-:W-:-:S04]  /*6c80*/  IMAD.MOV.U32 R6, RZ, RZ, 0x160 ;  /* 0x00000160ff067424 */ /* 0x000fc800078e00ff */
[----:B------:R1:W-:Y:S02]  /*6c90*/  UTCHMMA.2CTA tmem[UR4], gdesc[UR66], tmem[UR7], tmem[UR10], idesc[UR11], UPT ;  /* 0x00ff0a42040079ea */ /* 0x0003e4000ba00007 */
[----:B------:R2:W-:Y:S06]  /*6ca0*/  UTCHMMA.2CTA tmem[UR6], gdesc[UR64], tmem[UR9], tmem[UR12], idesc[UR13], UPT ;  /* 0x00ff0c40060079ea */ /* 0x0005ec000ba00009 */
[----:B------:R3:W-:Y:S01]  /*6cb0*/  UTCHMMA.2CTA tmem[UR5], gdesc[UR62], tmem[UR8], tmem[UR12], idesc[UR13], UPT ;  /* 0x00ff0c3e050079ea */ /* 0x0007e2000ba00008 */
[----:B-1----:R-:W-:Y:S01]  /*6cc0*/  R2UR UR4, R6 ;  /* 0x00000000060472ca */ /* 0x002fe200000e0000 */
[----:B------:R-:W-:Y:S01]  /*6cd0*/  IMAD.MOV.U32 R6, RZ, RZ, 0x168 ;  /* 0x00000168ff067424 */ /* 0x000fe200078e00ff */
[----:B------:R-:W-:-:S02]  /*6ce0*/  R2UR UR11, R12 ;  /* 0x000000000c0b72ca */ /* 0x000fc400000e0000 */
[----:B------:R-:W-:Y:S02]  /*6cf0*/  R2UR UR10, R13 ;  /* 0x000000000d0a72ca */ /* 0x000fe400000e0000 */
[----:B--2---:R-:W-:Y:S01]  /*6d00*/  R2UR UR6, R6 ;  /* 0x00000000060672ca */ /* 0x004fe200000e0000 */
[----:B------:R-:W-:-:S05]  /*6d10*/  IMAD.MOV.U32 R6, RZ, RZ, 0x170 ;  /* 0x00000170ff067424 */ /* 0x000fca00078e00ff */
[----:B---3--:R-:W-:Y:S01]  /*6d20*/  R2UR UR5, R6 ;  /* 0x00000000060572ca */ /* 0x008fe200000e0000 */
[----:B------:R-:W-:Y:S01]  /*6d30*/  IMAD.MOV.U32 R6, RZ, RZ, 0x178 ;  /* 0x00000178ff067424 */ /* 0x000fe200078e00ff */
[----:B------:R1:W-:Y:S05]  /*6d40*/  UTCHMMA.2CTA tmem[UR4], gdesc[UR60], tmem[UR7], tmem[UR12], idesc[UR13], UPT ;  /* 0x00ff0c3c040079ea */ /* 0x0003ea000ba00007 */
[----:B------:R2:W-:Y:S06]  /*6d50*/  UTCHMMA.2CTA tmem[UR6], gdesc[UR58], tmem[UR9], tmem[UR12], idesc[UR13], UPT ;  /* 0x00ff0c3a060079ea */ /* 0x0005ec000ba00009 */
[----:B------:R2:W-:Y:S01]  /*6d60*/  UTCHMMA.2CTA tmem[UR5], gdesc[UR56], tmem[UR8], tmem[UR12], idesc[UR13], UPT ;  /* 0x00ff0c38050079ea */ /* 0x0005e2000ba00008 */
[----:B-1----:R-:W-:Y:S01]  /*6d70*/  R2UR UR4, R6 ;  /* 0x00000000060472ca */ /* 0x002fe200000e0000 */
[----:B------:R-:W-:-:S12]  /*6d80*/  IMAD.U32 R6, R8, -0x80000000, RZ ;  /* 0x8000000008067824 */ /* 0x000fd800078e00ff */
[----:B------:R2:W-:Y:S01]  /*6d90*/  UTCHMMA.2CTA tmem[UR4], gdesc[UR54], tmem[UR7], tmem[UR12], idesc[UR13], UPT ;  /* 0x00ff0c36040079ea */ /* 0x0005e2000ba00007 */
[----:B------:R2:W-:Y:S01]  /*6da0*/  UTCBAR.2CTA.MULTICAST [UR10], URZ, UR11 ;  /* 0x000000ff0a0073e9 */ /* 0x0005e2000820080b */
[----:B------:R-:W1:Y:S02]  /*6db0*/  SYNCS.PHASECHK.TRANS64.TRYWAIT P0, [UR24+0x60], R27 ;  /* 0x0000601bff0075a7 */ /* 0x000e640008001118 */
[----:B-12---:R-:W-:Y:S05]  /*6dc0*/  @!P0 BRA `(.L_x_93) ;  /* 0x0000006000bc8947 */ /* 0x006fea0003800000 */
.L_x_199:
[----:B------:R-:W2:Y:S01]  /*6dd0*/  SYNCS.PHASECHK.TRANS64.TRYWAIT P0, [UR24+0x110], R6 ;  /* 0x00011006ff0075a7 */ /* 0x000ea20008001118 */
[----:B------:R-:W-:Y:S01]  /*6de0*/  HFMA2 R32, -RZ, RZ, 0, 2.47955322265625e-05 ;  /* 0x000001a0ff207431 */ /* 0x000fe200000001ff */
[----:B------:R-:W-:Y:S01]  /*6df0*/  MOV R31, 0x1a0 ;  /* 0x000001a0001f7802 */ /* 0x000fe20000000f00 */
[----:B--2---:R-:W-:Y:S06]  /*6e00*/  @!P0 BRA `(.L_x_94) ;  /* 0x0000006000cc8947 */ /* 0x004fec0003800000 */
.L_x_201:
[----:B------:R-:W-:Y:S01]  /*6e10*/  R2UR UR18, R25 ;  /* 0x00000000191272ca */ /* 0x000fe200000e0000 */
[----:B------:R-:W-:Y:S01]  /*6e20*/  IMAD.MOV.U32 R30, RZ, RZ, 0x1a0 ;  /* 0x000001a0ff1e7424 */ /* 0x000fe200078e00ff */
[----:B------:R-:W-:Y:S01]  /*6e30*/  R2UR UR16, R26 ;  /* 0x000000001a1072ca */ /* 0x000fe200000e0000 */
[----:B-1----:R-:W-:Y:S01]  /*6e40*/  IMAD.MOV.U32 R29, RZ, RZ, 0x1a0 ;  /* 0x000001a0ff1d7424 */ /* 0x002fe200078e00ff */
[----:B------:R-:W-:Y:S01]  /*6e50*/  MOV R28, 0x1a0 ;  /* 0x000001a0001c7802 */ /* 0x000fe20000000f00 */
[----:B------:R-:W-:Y:S01]  /*6e60*/  IMAD.MOV.U32 R27, RZ, RZ, 0x1a0 ;  /* 0x000001a0ff1b7424 */ /* 0x000fe200078e00ff */
[----:B------:R-:W-:Y:S01]  /*6e70*/  MOV R6, 0x1a0 ;  /* 0x000001a000067802 */ /* 0x000fe20000000f00 */
[----:B------:R-:W-:Y:S01]  /*6e80*/  IMAD.MOV.U32 R5, RZ, RZ, 0x1a0 ;  /* 0x000001a0ff057424 */ /* 0x000fe200078e00ff */
[----:B------:R-:W-:Y:S01]  /*6e90*/  UMOV UR22, 0x200 ;  /* 0x0000020000167882 */ /* 0x000fe20000000000 */
[----:B------:R-:W-:-:S08]  /*6ea0*/  UMOV UR23, 0xfffffff0 ;  /* 0xfffffff000177882 */ /* 0x000fd00000000000 */
.L_x_95:
[----:B------:R-:W-:Y:S01]  /*6eb0*/  UISETP.NE.AND UP0, UPT, UR23, -0x10, UPT ;  /* 0xfffffff01700788c */ /* 0x000fe2000bf05270 */
[----:B---3--:R-:W-:Y:S01]  /*6ec0*/  R2UR UR19, R32 ;  /* 0x00000000201372ca */ /* 0x008fe200000e0000 */
[----:B------:R-:W-:Y:S01]  /*6ed0*/  UIADD3 UR10, UPT, UPT, UR16, -0x100, URZ ;  /* 0xffffff00100a7890 */ /* 0x000fe2000fffe0ff */
[----:B------:R-:W-:Y:S01]  /*6ee0*/  R2UR UR17, R31 ;  /* 0x000000001f1172ca */ /* 0x000fe200000e0000 */
[----:B------:R-:W-:Y:S01]  /*6ef0*/  UIADD3 UR6, UPT, UPT, UR18, -0x200, URZ ;  /* 0xfffffe0012067890 */ /* 0x000fe2000fffe0ff */
[----:B------:R-:W-:Y:S01]  /*6f00*/  R2UR UR20, R30 ;  /* 0x000000001e1472ca */ /* 0x000fe200000e0000 */
[----:B------:R-:W-:Y:S01]  /*6f10*/  UIADD3 UR14, UPT, UPT, UR16, -0xc0, URZ ;  /* 0xffffff40100e7890 */ /* 0x000fe2000fffe0ff */
[----:B------:R-:W-:Y:S01]  /*6f20*/  R2UR UR21, R28 ;  /* 0x000000001c1572ca */ /* 0x000fe200000e0000 */
[----:B------:R-:W-:Y:S02]  /*6f30*/  UIADD3 UR4, UPT, UPT, UR18, -0x180, URZ ;  /* 0xfffffe8012047890 */ /* 0x000fe4000fffe0ff */
[----:B------:R-:W-:Y:S02]  /*6f40*/  UIADD3 UR12, UPT, UPT, UR16, -0x80, URZ ;  /* 0xffffff80100c7890 */ /* 0x000fe4000fffe0ff */
[----:B------:R-:W-:Y:S02]  /*6f50*/  UIADD3 UR8, UPT, UPT, UR18, -0x100, URZ ;  /* 0xffffff0012087890 */ /* 0x000fe4000fffe0ff */
[----:B------:R-:W-:Y:S02]  /*6f60*/  UIADD3 UR22, UPT, UPT, UR22, 0x400, URZ ;  /* 0x0000040016167890 */ /* 0x000fe4000fffe0ff */
[----:B------:R-:W-:Y:S01]  /*6f70*/  UIADD3 UR23, UPT, UPT, UR23, 0x8, URZ ;  /* 0x0000000817177890 */ /* 0x000fe2000fffe0ff */
[----:B------:R-:W-:Y:S01]  /*6f80*/  UMOV UR11, 0x80004020 ;  /* 0x80004020000b7882 */ /* 0x000fe20000000000 */
[----:B------:R-:W-:Y:S01]  /*6f90*/  UMOV UR7, 0x40004040 ;  /* 0x4000404000077882 */ /* 0x000fe20000000000 */
[----:B------:R-:W-:Y:S01]  /*6fa0*/  UMOV UR15, 0x80004020 ;  /* 0x80004020000f7882 */ /* 0x000fe20000000000 */
[----:B------:R1:W-:Y:S01]  /*6fb0*/  UTCHMMA.2CTA gdesc[UR6], gdesc[UR10], tmem[UR19], tmem[UR40], idesc[UR41], UP0 ;  /* 0x00ff280a060075ea */ /* 0x0003e20008200013 */
[----:B------:R-:W-:Y:S01]  /*6fc0*/  UISETP.NE.AND UP0, UPT, UR22, 0xa00, UPT ;  /* 0x00000a001600788c */ /* 0x000fe2000bf05270 */
[----:B------:R-:W-:Y:S01]  /*6fd0*/  UMOV UR5, 0x40004040 ;  /* 0x4000404000057882 */ /* 0x000fe20000000000 */
[----:B------:R-:W-:Y:S01]  /*6fe0*/  UMOV UR13, 0x80004020 ;  /* 0x80004020000d7882 */ /* 0x000fe20000000000 */
[----:B------:R2:W-:Y:S01]  /*6ff0*/  UTCHMMA.2CTA gdesc[UR4], gdesc[UR14], tmem[UR17], tmem[UR38], idesc[UR39], UPT ;  /* 0x00ff260e040075ea */ /* 0x0005e2000ba00011 */
[----:B------:R-:W-:Y:S02]  /*7000*/  UMOV UR9, 0x40004040 ;  /* 0x4000404000097882 */ /* 0x000fe40000000000 */
[----:B------:R3:W-:Y:S01]  /*7010*/  UTCHMMA.2CTA gdesc[UR8], gdesc[UR12], tmem[UR20], tmem[UR36], idesc[UR37], UPT ;  /* 0x00ff240c080075ea */ /* 0x0007e2000ba00014 */
[----:B-1----:R-:W-:Y:S01]  /*7020*/  UIADD3 UR10, UPT, UPT, UR16, -0x40, URZ ;  /* 0xffffffc0100a7890 */ /* 0x002fe2000fffe0ff */
[----:B------:R-:W-:Y:S01]  /*7030*/  R2UR UR19, R29 ;  /* 0x000000001d1372ca */ /* 0x000fe200000e0000 */
[----:B------:R-:W-:Y:S02]  /*7040*/  UIADD3 UR6, UPT, UPT, UR18, -0x80, URZ ;  /* 0xffffff8012067890 */ /* 0x000fe4000fffe0ff */
[----:B--2---:R-:W-:Y:S01]  /*7050*/  UIADD3 UR14, UPT, UPT, UR16, 0x40, URZ ;  /* 0x00000040100e7890 */ /* 0x004fe2000fffe0ff */
[----:B------:R-:W-:Y:S01]  /*7060*/  UMOV UR17, 0x80004020 ;  /* 0x8000402000117882 */ /* 0x000fe20000000000 */
[----:B---3--:R-:W-:Y:S01]  /*7070*/  UIADD3 UR8, UPT, UPT, UR18, 0x80, URZ ;  /* 0x0000008012087890 */ /* 0x008fe2000fffe0ff */
[----:B------:R-:W-:Y:S01]  /*7080*/  R2UR UR20, R27 ;  /* 0x000000001b1472ca */ /* 0x000fe200000e0000 */
[----:B------:R-:W-:Y:S01]  /*7090*/  UIADD3 UR12, UPT, UPT, UR16, 0x80, URZ ;  /* 0x00000080100c7890 */ /* 0x000fe2000fffe0ff */
[----:B------:R-:W-:Y:S05]  /*70a0*/  UMOV UR4, UR18 ;  /* 0x0000001200047c82 */ /* 0x000fea0008000000 */
[----:B------:R1:W-:Y:S01]  /*70b0*/  UTCHMMA.2CTA gdesc[UR6], gdesc[UR10], tmem[UR19], tmem[UR34], idesc[UR35], UPT ;  /* 0x00ff220a060075ea */ /* 0x0003e2000ba00013 */
[----:B------:R2:W-:Y:S05]  /*70c0*/  UTCHMMA.2CTA gdesc[UR4], gdesc[UR16], tmem[UR21], tmem[UR32], idesc[UR33], UPT ;  /* 0x00ff2010040075ea */ /* 0x0005ea000ba00015 */
[----:B------:R3:W-:Y:S01]  /*70d0*/  UTCHMMA.2CTA gdesc[UR8], gdesc[UR14], tmem[UR20], tmem[UR30], idesc[UR31], UPT ;  /* 0x00ff1e0e080075ea */ /* 0x0007e2000ba00014 */
[----:B-1----:R-:W-:Y:S01]  /*70e0*/  UIADD3 UR6, UPT, UPT, UR18, 0x100, URZ ;  /* 0x0000010012067890 */ /* 0x002fe2000fffe0ff */
[----:B------:R-:W-:Y:S01]  /*70f0*/  R2UR UR19, R6 ;  /* 0x00000000061372ca */ /* 0x000fe200000e0000 */
[----:B------:R-:W-:Y:S01]  /*7100*/  UIADD3 UR10, UPT, UPT, UR16, 0xc0, URZ ;  /* 0x000000c0100a7890 */ /* 0x000fe2000fffe0ff */
[----:B--2---:R-:W-:Y:S01]  /*7110*/  R2UR UR17, R5 ;  /* 0x00000000051172ca */ /* 0x004fe200000e0000 */
[----:B------:R-:W-:Y:S02]  /*7120*/  UIADD3 UR4, UPT, UPT, UR18, 0x180, URZ ;  /* 0x0000018012047890 */ /* 0x000fe4000fffe0ff */
[----:B------:R-:W-:Y:S02]  /*7130*/  UIADD3 UR16, UPT, UPT, UR16, 0x200, URZ ;  /* 0x0000020010107890 */ /* 0x000fe4000fffe0ff */
[----:B------:R-:W-:Y:S06]  /*7140*/  UIADD3 UR18, UPT, UPT, UR18, 0x400, URZ ;  /* 0x0000040012127890 */ /* 0x000fec000fffe0ff */
[----:B------:R3:W-:Y:S02]  /*7150*/  UTCHMMA.2CTA gdesc[UR6], gdesc[UR12], tmem[UR19], tmem[UR28], idesc[UR29], UPT ;  /* 0x00ff1c0c060075ea */ /* 0x0007e4000ba00013 */
[----:B------:R3:W-:Y:S01]  /*7160*/  UTCHMMA.2CTA gdesc[UR4], gdesc[UR10], tmem[UR17], tmem[UR26], idesc[UR27], UPT ;  /* 0x00ff1a0a040075ea */ /* 0x0007e2000ba00011 */
[----:B------:R-:W-:Y:S05]  /*7170*/  BRA.U UP0, `(.L_x_95) ;  /* 0xfffffffd004c7547 */ /* 0x000fea000b83ffff */
[----:B---3--:R-:W-:Y:S01]  /*7180*/  R2UR UR7, R19 ;  /* 0x00000000130772ca */ /* 0x008fe200000e0000 */
[----:B------:R-:W-:Y:S01]  /*7190*/  UMOV UR5, 0x3 ;  /* 0x0000000300057882 */ /* 0x000fe20000000000 */
[----:B------:R-:W-:Y:S01]  /*71a0*/  R2UR UR6, R18 ;  /* 0x00000000120672ca */ /* 0x000fe200000e0000 */
[----:B------:R-:W-:Y:S01]  /*71b0*/  UIADD3 UR25, UPT, UPT, UR25, 0x1, URZ ;  /* 0x0000000119197890 */ /* 0x000fe2000fffe0ff */
[----:B------:R-:W-:Y:S02]  /*71c0*/  R2UR UR4, R17 ;  /* 0x00000000110472ca */ /* 0x000fe400000e0000 */
[----:B------:R-:W-:Y:S02]  /*71d0*/  LOP3.LUT R9, R9, 0x1, RZ, 0x3c, !PT ;  /* 0x0000000109097812 */ /* 0x000fe400078e3cff */
[----:B------:R-:W-:-:S05]  /*71e0*/  LOP3.LUT R8, R8, 0x1, RZ, 0x3c, !PT ;  /* 0x0000000108087812 */ /* 0x000fca00078e3cff */
[----:B------:R2:W-:Y:S02]  /*71f0*/  UTCBAR.2CTA.MULTICAST [UR7], URZ, UR5 ;  /* 0x000000ff070073e9 */ /* 0x0005e40008200805 */
[----:B------:R2:W-:Y:S02]  /*7200*/  UTCBAR.2CTA.MULTICAST [UR6], URZ, UR5 ;  /* 0x000000ff060073e9 */ /* 0x0005e40008200805 */
[----:B------:R-:W-:-:S03]  /*7210*/  UISETP.NE.AND UP0, UPT, UR25, UR4, UPT ;  /* 0x000000041900728c */ /* 0x000fc6000bf05270 */
[----:B------:R-:W-:-:S06]  /*7220*/  UMOV UR4, 0x1 ;  /* 0x0000000100047882 */ /* 0x000fcc0000000000 */
[----:B------:R-:W-:Y:S05]  /*7230*/  BRA.U UP0, `(.L_x_96) ;  /* 0xffffffe900207547 */ /* 0x000fea000b83ffff */
.L_x_85:
[----:B------:R-:W-:Y:S01]  /*7240*/  HFMA2 R6, -RZ, RZ, -0.0 , 0 ;  /* 0x80000000ff067431 */ /* 0x000fe200000001ff */
[----:B--2---:R-:W-:Y:S01]  /*7250*/  UIADD3 UR5, UPT, UPT, UR24, 0x70, URZ ;  /* 0x0000007018057890 */ /* 0x004fe2000fffe0ff */
[----:B------:R-:W-:Y:S02]  /*7260*/  UMOV UR7, 0x3 ;  /* 0x0000000300077882 */ /* 0x000fe40000000000 */
[----:B------:R-:W2:Y:S02]  /*7270*/  SYNCS.PHASECHK.TRANS64.TRYWAIT P0, [UR24+0x80], R6 ;  /* 0x00008006ff0075a7 */ /* 0x000ea40008001118 */
[----:B--2---:R-:W-:Y:S07]  /*7280*/  @!P0 BRA `(.L_x_97) ;  /* 0x0000005c00cc8947 */ /* 0x004fee0003800000 */
.L_x_203:
[----:B------:R4:W-:Y:S01]  /*7290*/  UTCBAR.2CTA.MULTICAST [UR5], URZ, UR7 ;  /* 0x000000ff050073e9 */ /* 0x0009e20008200807 */
[----:B------:R-:W2:Y:S01]  /*72a0*/  SYNCS.PHASECHK.TRANS64.TRYWAIT P0, [UR24+0x88], R6 ;  /* 0x00008806ff0075a7 */ /* 0x000ea20008001118 */
[----:B------:R-:W-:Y:S01]  /*72b0*/  UIADD3 UR4, UPT, UPT, UR24, 0x78, URZ ;  /* 0x0000007818047890 */ /* 0x000fe2000fffe0ff */
[----:B------:R-:W-:Y:S01]  /*72c0*/  UMOV UR6, 0x3 ;  /* 0x0000000300067882 */ /* 0x000fe20000000000 */
[----:B--2-4-:R-:W-:Y:S10]  /*72d0*/  @!P0 BRA `(.L_x_98) ;  /* 0x0000005c00d88947 */ /* 0x014ff40003800000 */
.L_x_205:
[----:B------:R4:W-:Y:S01]  /*72e0*/  UTCBAR.2CTA.MULTICAST [UR4], URZ, UR6 ;  /* 0x000000ff040073e9 */ /* 0x0009e20008200806 */
[----:B------:R-:W-:Y:S01]  /*72f0*/  NOP ;  /* 0x0000000000007918 */ /* 0x000fe20000000000 */
.L_x_84:
[----:B------:R-:W2:Y:S01]  /*7300*/  S2UR UR5, SR_CgaCtaId ;  /* 0x00000000000579c3 */ /* 0x000ea20000008800 */
[----:B------:R-:W-:Y:S01]  /*7310*/  ELECT P0, URZ, PT ;  /* 0x0000000000ff782f */ /* 0x000fe20003800000 */
[----:B--2---:R-:W-:Y:S01]  /*7320*/  IMAD.MOV.U32 R5, RZ, RZ, 0x1 ;  /* 0x00000001ff057424 */ /* 0x004fe200078e00ff */
[----:B----4-:R-:W-:-:S05]  /*7330*/  UIADD3 UR4, UPT, UPT, UR24, 0xd8, URZ ;  /* 0x000000d818047890 */ /* 0x010fca000fffe0ff */
[----:B------:R-:W-:Y:S01]  /*7340*/  UVIRTCOUNT.DEALLOC.SMPOOL 0x80 ;  /* 0x000000800000784c */ /* 0x000fe20000000000 */
[----:B------:R-:W-:-:S05]  /*7350*/  IMAD.U32 R6, RZ, RZ, UR4 ;  /* 0x00000004ff067e24 */ /* 0x000fca000f8e00ff */
[----:B---3--:R-:W-:Y:S02]  /*7360*/  @P0 MOV R8, 0x40 ;  /* 0x0000004000080802 */ /* 0x008fe40000000f00 */
[----:B------:R-:W2:Y:S01]  /*7370*/  S2UR UR4, SR_CgaCtaId ;  /* 0x00000000000479c3 */ /* 0x000ea20000008800 */
[----:B------:R-:W-:-:S05]  /*7380*/  @P0 IMAD.U32 R7, RZ, RZ, UR5 ;  /* 0x00000005ff070e24 */ /* 0x000fca000f8e00ff */
[C---:B------:R-:W-:Y:S02]  /*7390*/  @P0 LEA R8, R7.reuse, R8, 0x18 ;  /* 0x0000000807080211 */ /* 0x040fe400078ec0ff */
[----:B------:R-:W-:-:S03]  /*73a0*/  LOP3.LUT R7, R7, 0x1, RZ, 0x3c, !PT ;  /* 0x0000000107077812 */ /* 0x000fc600078e3cff */
[----:B------:R3:W-:Y:S01]  /*73b0*/  @P0 STS.U8 [R8], R5 ;  /* 0x0000000508000388 */ /* 0x0007e20000000000 */
[----:B------:R-:W-:Y:S01]  /*73c0*/  PRMT R6, R7, 0x654, R6 ;  /* 0x0000065407067816 */ /* 0x000fe20000000006 */
[----:B------:R-:W-:Y:S01]  /*73d0*/  IMAD.MOV.U32 R7, RZ, RZ, 0x1 ;  /* 0x00000001ff077424 */ /* 0x000fe200078e00ff */
[----:B------:R-:W-:Y:S06]  /*73e0*/  BAR.SYNC.DEFER_BLOCKING 0x5, 0x1a0 ;  /* 0x0146800000007b1d */ /* 0x000fec0000010000 */
[----:B------:R2:W-:Y:S01]  /*73f0*/  SYNCS.ARRIVE.TRANS64.RED.ART0 RZ, [R6+URZ], R7 ;  /* 0x0000000706ff79a7 */ /* 0x0005e200085004ff */
[----:B------:R-:W4:Y:S01]  /*7400*/  SYNCS.PHASECHK.TRANS64.TRYWAIT P0, [UR24+0xd8], RZ ;  /* 0x0000d8ffff0075a7 */ /* 0x000f220008001118 */
[----:B--2---:R-:W-:Y:S01]  /*7410*/  IMAD.U32 R6, RZ, RZ, UR4 ;  /* 0x00000004ff067e24 */ /* 0x004fe2000f8e00ff */
[----:B---34-:R-:W-:Y:S06]  /*7420*/  @!P0 BRA `(.L_x_99) ;  /* 0x0000005c00a48947 */ /* 0x018fec0003800000 */
.L_x_207:
[----:B------:R-:W-:Y:S01]  /*7430*/  R2UR UR5, R6 ;  /* 0x00000000060572ca */ /* 0x000fe200000e0000 */
[----:B------:R-:W-:Y:S01]  /*7440*/  NOP ;  /* 0x0000000000007918 */ /* 0x000fe20000000000 */
[----:B------:R-:W-:Y:S01]  /*7450*/  UMOV UR4, 0x50 ;  /* 0x0000005000047882 */ /* 0x000fe20000000000 */
[----:B-1----:R-:W-:Y:S01]  /*7460*/  LOP3.LUT R9, R11, 0xffff, RZ, 0xc0, !PT ;  /* 0x0000ffff0b097812 */ /* 0x002fe200078ec0ff */
[----:B------:R-:W-:-:S03]  /*7470*/  IMAD.MOV.U32 R8, RZ, RZ, 0xffff ;  /* 0x0000ffffff087424 */ /* 0x000fc600078e00ff */
[----:B------:R-:W-:-:S06]  /*7480*/  SHF.R.U32.HI R9, RZ, 0x5, R9 ;  /* 0x00000005ff097819 */ /* 0x000fcc0000011609 */
[----:B------:R-:W-:Y:S01]  /*7490*/  ULEA UR6, UR5, UR4, 0x18 ;  /* 0x0000000405067291 */ /* 0x000fe2000f8ec0ff */
[----:B------:R-:W-:Y:S01]  /*74a0*/  SHF.L.U32 R8, R8, R9, RZ ;  /* 0x0000000908087219 */ /* 0x000fe200000006ff */
[----:B------:R-:W-:-:S07]  /*74b0*/  VIADD R10, R9, 0x10 ;  /* 0x00000010090a7836 */ /* 0x000fce0000000000 */
[----:B--2---:R-:W1:Y:S01]  /*74c0*/  LDS R5, [UR6] ;  /* 0x00000006ff057984 */ /* 0x004e620008000800 */
[----:B------:R-:W-:-:S04]  /*74d0*/  SHF.L.U32 R7, R7, R10, RZ ;  /* 0x0000000a07077219 */ /* 0x000fc800000006ff */
[----:B------:R-:W-:-:S04]  /*74e0*/  LOP3.LUT R10, R7, R8, RZ, 0xfc, !PT ;  /* 0x00000008070a7212 */ /* 0x000fc800078efcff */
[C---:B------:R-:W-:Y:S02]  /*74f0*/  LOP3.LUT R8, R10.reuse, 0xffff, RZ, 0xc0, !PT ;  /* 0x0000ffff0a087812 */ /* 0x040fe400078ec0ff */
[----:B-1----:R-:W-:-:S04]  /*7500*/  LOP3.LUT R7, R10, 0xffff, R5, 0x80, !PT ;  /* 0x0000ffff0a077812 */ /* 0x002fc800078e8005 */
[----:B------:R-:W-:-:S13]  /*7510*/  ISETP.NE.AND P0, PT, R7, R8, PT ;  /* 0x000000080700720c */ /* 0x000fda0003f05270 */
[----:B------:R-:W-:Y:S05]  /*7520*/  @P0 BRA `(.L_x_100) ;  /* 0x0000000000500947 */ /* 0x000fea0003800000 */
[----:B------:R-:W-:Y:S02]  /*7530*/  SHF.R.U32.HI R5, RZ, 0x10, R5 ;  /* 0x00000010ff057819 */ /* 0x000fe40000011605 */
[----:B------:R-:W-:-:S04]  /*7540*/  SHF.R.U32.HI R8, RZ, 0x10, R10 ;  /* 0x00000010ff087819 */ /* 0x000fc8000001160a */
[----:B------:R-:W-:-:S04]  /*7550*/  LOP3.LUT R5, R5, R8, RZ, 0xc0, !PT ;  /* 0x0000000805057212 */ /* 0x000fc800078ec0ff */
[----:B------:R-:W-:-:S13]  /*7560*/  ISETP.NE.AND P0, PT, R5, R8, PT ;  /* 0x000000080500720c */ /* 0x000fda0003f05270 */
[----:B------:R-:W-:Y:S05]  /*7570*/  @P0 BRA `(.L_x_101) ;  /* 0x0000000000300947 */ /* 0x000fea0003800000 */
[----:B------:R-:W-:Y:S01]  /*7580*/  R2UR UR4, R10 ;  /* 0x000000000a0472ca */ /* 0x000fe200000e0000 */
[----:B------:R-:W1:-:S12]  /*7590*/  S2R R7, SR_LANEID ;  /* 0x0000000000077919 */ /* 0x000e580000000000 */
[----:B------:R-:W-:-:S03]  /*75a0*/  ULOP3.LUT UR5, URZ, UR4, URZ, 0x33, !UPT ;  /* 0x00000004ff057292 */ /* 0x000fc6000f8e33ff */
[----:B------:R-:W-:Y:S02]  /*75b0*/  VOTEU.ANY UR4, UPT, PT ;  /* 0x0000000000047886 */ /* 0x000fe400038e0100 */
[----:B------:R-:W-:Y:S01]  /*75c0*/  UFLO.U32 UR4, UR4 ;  /* 0x00000004000472bd */ /* 0x000fe200080e0000 */
[----:B------:R-:W-:-:S04]  /*75d0*/  IMAD.U32 R5, RZ, RZ, UR5 ;  /* 0x00000005ff057e24 */ /* 0x000fc8000f8e00ff */
[----:B------:R-:W2:Y:S02]  /*75e0*/  REDUX UR7, R5 ;  /* 0x00000000050773c4 */ /* 0x000ea40000000000 */
[----:B------:R3:W-:Y:S01]  /*75f0*/  UTCATOMSWS.AND URZ, UR5 ;  /* 0x0000000500ff79e3 */ /* 0x0007e20008000000 */
[----:B-1----:R-:W-:Y:S01]  /*7600*/  ISETP.EQ.U32.AND P0, PT, R7, UR4, PT ;  /* 0x0000000407007c0c */ /* 0x002fe2000bf02070 */
[----:B--2---:R-:W-:-:S12]  /*7610*/  IMAD.U32 R7, RZ, RZ, UR7 ;  /* 0x00000007ff077e24 */ /* 0x004fd8000f8e00ff */
[----:B------:R3:W-:Y:S01]  /*7620*/  @P0 ATOMS.AND RZ, [UR6], R7 ;  /* 0x00000007ffff098c */ /* 0x0007e2000a800006 */
[----:B------:R-:W-:Y:S05]  /*7630*/  BRA `(.L_x_102) ;  /* 0x0000000000147947 */ /* 0x000fea0003800000 */
.L_x_101:
[----:B------:R-:W-:Y:S02]  /*7640*/  MOV R8, 0x7660 ;  /* 0x0000766000087802 */ /* 0x000fe40000000f00 */
[----:B-----5:R-:W-:Y:S05]  /*7650*/  CALL.REL.NOINC `($__internal_0_$__cuda_sm10x_tcgen05_guardrail_trap_col_being_dealloced_not_returned_by_alloc) ;  /* 0x00000060003c7944 */ /* 0x020fea0003c00000 */
[----:B------:R-:W-:Y:S05]  /*7660*/  BRA `(.L_x_102) ;  /* 0x0000000000087947 */ /* 0x000fea0003800000 */
.L_x_100:
[----:B------:R-:W-:Y:S02]  /*7670*/  MOV R8, 0x7690 ;  /* 0x0000769000087802 */ /* 0x000fe40000000f00 */
[----:B-----5:R-:W-:Y:S05]  /*7680*/  CALL.REL.NOINC `($__internal_2_$__cuda_sm10x_tcgen05_guardrail_trap_unallocated_columns_being_dealloced) ;  /* 0x00000060004c7944 */ /* 0x020fea0003c00000 */
.L_x_102:
[----:B------:R-:W-:Y:S01]  /*7690*/  ELECT P0, URZ, PT ;  /* 0x0000000000ff782f */ /* 0x000fe20003800000 */
[----:B------:R-:W-:Y:S01]  /*76a0*/  NOP ;  /* 0x0000000000007918 */ /* 0x000fe20000000000 */
[----:B------:R-:W-:Y:S11]  /*76b0*/  BSSY.RECONVERGENT B0, `(.L_x_73) ;  /* 0x0000009000007945 */ /* 0x000ff60003800200 */
[----:B------:R-:W-:Y:S05]  /*76c0*/  @!P0 BRA `(.L_x_103) ;  /* 0x00000000001c8947 */ /* 0x000fea0003800000 */
[----:B------:R-:W-:Y:S02]  /*76d0*/  UMOV UR4, 0x20 ;  /* 0x0000002000047882 */ /* 0x000fe40000000000 */
[----:B------:R-:W-:-:S04]  /*76e0*/  UIADD3 UR4, UPT, UPT, -UR4, 0x100000, URZ ;  /* 0x0010000004047890 */ /* 0x000fc8000fffe1ff */
[----:B---3--:R-:W-:Y:S02]  /*76f0*/  USHF.L.U32 UR5, UR4, 0xb, URZ ;  /* 0x0000000b04057899 */ /* 0x008fe400080006ff */
[----:B------:R-:W-:Y:S01]  /*7700*/  USHF.L.U32 UR4, UR4, 0x1, URZ ;  /* 0x0000000104047899 */ /* 0x000fe200080006ff */
[----:B------:R-:W1:Y:S11]  /*7710*/  FENCE.VIEW.ASYNC.S ;  /* 0x00000000000073c6 */ /* 0x000e760000000000 */
[----:B-1----:R1:W2:Y:S01]  /*7720*/  SYNCS.EXCH.64 URZ, [UR24+0xd8], UR4 ;  /* 0x0000d80418ff75b2 */ /* 0x0022a20008000100 */
[----:B------:R-:W-:Y:S01]  /*7730*/  NOP ;  /* 0x0000000000007918 */ /* 0x000fe20000000000 */
.L_x_103:
[----:B-1-3--:R-:W-:Y:S05]  /*7740*/  BSYNC.RECONVERGENT B0 ;  /* 0x0000000000007941 */ /* 0x00afea0003800200 */
.L_x_73:
[----:B------:R-:W-:Y:S01]  /*7750*/  R2UR UR4, R0 ;  /* 0x00000000000472ca */ /* 0x000fe200000e0000 */
[----:B------:R-:W-:-:S12]  /*7760*/  NOP ;  /* 0x0000000000007918 */ /* 0x000fd80000000000 */
[----:B------:R-:W-:-:S04]  /*7770*/  UIADD3 UR4, UPT, UPT, UR4, -0x4, URZ ;  /* 0xfffffffc04047890 */ /* 0x000fc8000fffe0ff */
[----:B------:R-:W-:-:S09]  /*7780*/  UISETP.GT.U32.AND UP0, UPT, UR4, 0x7, UPT ;  /* 0x000000070400788c */ /* 0x000fd2000bf04070 */
[----:B------:R-:W-:Y:S05]  /*7790*/  BRA.U UP0, `(.L_x_104) ;  /* 0x0000003d00707547 */ /* 0x000fea000b800000 */
[----:B------:R-:W-:Y:S01]  /*77a0*/  NOP ;  /* 0x0000000000007918 */ /* 0x000fe20000000000 */
.L_x_105:
[----:B------:R-:W-:Y:S05]  /*77b0*/  WARPSYNC.ALL ;  /* 0x0000000000007948 */ /* 0x000fea0003800000 */
[----:B------:R-:W-:-:S04]  /*77c0*/  NOP ;  /* 0x0000000000007918 */ /* 0x000fc80000000000 */
[----:B------:R-:W1:Y:S02]  /*77d0*/  USETMAXREG.TRY_ALLOC.CTAPOOL UP0, 0x88 ;  /* 0x00000088000079c8 */ /* 0x000e640008000600 */
[----:B-1----:R-:W-:-:S13]  /*77e0*/  PLOP3.LUT P0, PT, PT, PT, UP0, 0x80, 0x8 ;  /* 0x000000000008781c */ /* 0x002fda0003f0f008 */
[----:B------:R-:W-:Y:S05]  /*77f0*/  @!P0 BRA `(.L_x_105) ;  /* 0xfffffffc00ec8947 */ /* 0x000fea000383ffff */
[----:B------:R-:W-:Y:S05]  /*7800*/  WARPSYNC.ALL ;  /* 0x0000000000007948 */ /* 0x000fea0003800000 */
[----:B------:R-:W-:Y:S01]  /*7810*/  NOP ;  /* 0x0000000000007918 */ /* 0x000fe20000000000 */
[----:B------:R-:W1:Y:S01]  /*7820*/  S2UR UR4, SR_CTAID.X ;  /* 0x00000000000479c3 */ /* 0x000e620000002500 */
[----:B------:R-:W3:Y:S01]  /*7830*/  LDCU UR8, c[0x0][0x380] ;  /* 0x00007000ff0877ac */ /* 0x000ee20008000800 */
[----:B------:R-:W-:Y:S01]  /*7840*/  LOP3.LUT R110, R4, 0x7f, RZ, 0xc0, !PT ;  /* 0x0000007f046e7812 */ /* 0x000fe200078ec0ff */
[----:B------:R-:W4:Y:S01]  /*7850*/  LDCU UR13, c[0x0][0x398] ;  /* 0x00007300ff0d77ac */ /* 0x000f220008000800 */
[----:B---3--:R-:W-:-:S02]  /*7860*/  UIADD3 UR6, UPT, UPT, UR8, -0x1, URZ ;  /* 0xffffffff08067890 */ /* 0x008fc4000fffe0ff */
[----:B------:R-:W-:Y:S02]  /*7870*/  UIADD3 UR7, UPT, UPT, -UR8, URZ, URZ ;  /* 0x000000ff08077290 */ /* 0x000fe4000fffe1ff */
[----:B------:R-:W-:Y:S02]  /*7880*/  USHF.R.S32.HI UR5, URZ, 0x1f, UR6 ;  /* 0x0000001fff057899 */ /* 0x000fe40008011406 */
[----:B-1----:R-:W-:Y:S02]  /*7890*/  USHF.L.U32 UR10, UR4, 0x7, URZ ;  /* 0x00000007040a7899 */ /* 0x002fe400080006ff */
[----:B------:R-:W-:Y:S02]  /*78a0*/  USHF.R.S32.HI UR7, URZ, 0x1f, UR7 ;  /* 0x0000001fff077899 */ /* 0x000fe40008011407 */
[----:B------:R-:W-:Y:S02]  /*78b0*/  ULOP3.LUT UR4, UR10, 0xffffff00, URZ, 0xc0, !UPT ;  /* 0xffffff000a047892 */ /* 0x000fe4000f8ec0ff */
[----:B------:R-:W-:-:S02]  /*78c0*/  ULEA.HI UR6, UR5, UR6, URZ, 0x7 ;  /* 0x0000000605067291 */ /* 0x000fc4000f8f38ff */
[----:B------:R-:W-:Y:S02]  /*78d0*/  UIADD3 UR9, UPT, UPT, UR4, UR8, URZ ;  /* 0x0000000804097290 */ /* 0x000fe4000fffe0ff */
[----:B------:R-:W-:Y:S02]  /*78e0*/  ULEA.HI UR7, UR7, -UR8, URZ, 0x7 ;  /* 0x8000000807077291 */ /* 0x000fe4000f8f38ff */
[----:B----4-:R-:W-:Y:S02]  /*78f0*/  UIADD3 UR4, UPT, UPT, UR9, -UR13, URZ ;  /* 0x8000000d09047290 */ /* 0x010fe4000fffe0ff */
[----:B------:R-:W-:Y:S02]  /*7900*/  UISETP.GT.AND UP1, UPT, UR8, URZ, UPT ;  /* 0x000000ff0800728c */ /* 0x000fe4000bf24270 */
[----:B------:R-:W-:Y:S02]  /*7910*/  USHF.R.S32.HI UR5, URZ, 0x1f, UR4 ;  /* 0x0000001fff057899 */ /* 0x000fe40008011404 */
[----:B------:R-:W-:-:S02]  /*7920*/  ULEA.HI.SX32 UR6, UR6, 0x1, 0x19 ;  /* 0x0000000106067891 */ /* 0x000fc4000f8fcaff */
[----:B------:R-:W-:Y:S02]  /*7930*/  ULEA.HI UR4, UR5, UR4, URZ, 0x7 ;  /* 0x0000000405047291 */ /* 0x000fe4000f8f38ff */
[----:B------:R-:W-:Y:S02]  /*7940*/  USHF.R.S32.HI UR5, URZ, 0x7, UR7 ;  /* 0x00000007ff057899 */ /* 0x000fe40008011407 */
[----:B------:R-:W-:Y:S02]  /*7950*/  USHF.R.S32.HI UR4, URZ, 0x7, UR4 ;  /* 0x00000007ff047899 */ /* 0x000fe40008011404 */
[----:B------:R-:W-:Y:S02]  /*7960*/  UIADD3 UR5, UPT, UPT, -UR5, URZ, URZ ;  /* 0x000000ff05057290 */ /* 0x000fe4000fffe1ff */
[----:B------:R-:W-:-:S04]  /*7970*/  UISETP.LT.AND UP0, UPT, URZ, UR4, UPT ;  /* 0x00000004ff00728c */ /* 0x000fc8000bf01270 */
[----:B------:R-:W-:Y:S01]  /*7980*/  USEL UR7, URZ, UR4, !UP0 ;  /* 0x00000004ff077287 */ /* 0x000fe2000c000000 */
[----:B------:R-:W-:-:S03]  /*7990*/  @!UP1 UMOV UR6, UR5 ;  /* 0x0000000500069c82 */ /* 0x000fc60008000000 */
[----:B------:R-:W-:-:S04]  /*79a0*/  UIADD3 UR4, UPT, UPT, UR6, -UR7, URZ ;  /* 0x8000000706047290 */ /* 0x000fc8000fffe0ff */
[----:B------:R-:W-:Y:S01]  /*79b0*/  UISETP.GE.AND UP0, UPT, UR4, 0x1, UPT ;  /* 0x000000010400788c */ /* 0x000fe2000bf06270 */
[----:B--2---:R-:W-:Y:S08]  /*79c0*/  BAR.SYNC.DEFER_BLOCKING 0x5, 0x1a0 ;  /* 0x0146800000007b1d */ /* 0x004ff00000010000 */
[----:B------:R-:W-:Y:S05]  /*79d0*/  BRA.U !UP0, `(.L_x_106) ;  /* 0x0000002508d87547 */ /* 0x000fea000b800000 */
[----:B------:R-:W1:Y:S01]  /*79e0*/  S2R R111, SR_TID.X ;  /* 0x00000000006f7919 */ /* 0x000e620000002100 */
[----:B------:R-:W2:Y:S01]  /*79f0*/  S2UR UR5, SR_CTAID.X ;  /* 0x00000000000579c3 */ /* 0x000ea20000002500 */
[----:B------:R-:W-:Y:S01]  /*7a00*/  R2UR UR4, R6 ;  /* 0x00000000060472ca */ /* 0x000fe200000e0000 */
[----:B------:R-:W-:Y:S01]  /*7a10*/  IMAD.U32 R7, RZ, RZ, UR13 ;  /* 0x0000000dff077e24 */ /* 0x000fe2000f8e00ff */
[----:B------:R-:W3:Y:S01]  /*7a20*/  S2R R5, SR_TID.X ;  /* 0x0000000000057919 */ /* 0x000ee20000002100 */
[----:B------:R-:W-:Y:S01]  /*7a30*/  SHF.R.U32.HI R4, RZ, 0x2, R4 ;  /* 0x00000002ff047819 */ /* 0x000fe20000011604 */
[----:B------:R-:W-:Y:S01]  /*7a40*/  IMAD.U32 R123, RZ, RZ, UR7 ;  /* 0x00000007ff7b7e24 */ /* 0x000fe2000f8e00ff */
[----:B-----5:R-:W-:Y:S01]  /*7a50*/  R2UR UR14, R2 ;  /* 0x00000000020e72ca */ /* 0x020fe200000e0000 */
[----:B------:R-:W-:Y:S01]  /*7a60*/  UMOV UR19, 0x400 ;  /* 0x0000040000137882 */ /* 0x000fe20000000000 */
[----:B------:R-:W4:Y:S01]  /*7a70*/  S2UR UR8, SR_CgaCtaId ;  /* 0x00000000000879c3 */ /* 0x000f220000008800 */
[----:B------:R-:W-:Y:S01]  /*7a80*/  LOP3.LUT R4, R4, 0x20, RZ, 0xc0, !PT ;  /* 0x0000002004047812 */ /* 0x000fe200078ec0ff */
[----:B------:R-:W-:Y:S01]  /*7a90*/  UIADD3 UR15, UPT, UPT, -UR6, UR7, URZ ;  /* 0x00000007060f7290 */ /* 0x000fe2000fffe1ff */
[----:B------:R-:W1:Y:S05]  /*7aa0*/  LDCU UR24, c[0x0][0x398] ;  /* 0x00007300ff1877ac */ /* 0x000e6a0008000800 */
[----:B------:R-:W3:Y:S01]  /*7ab0*/  S2UR UR10, SR_CTAID.X ;  /* 0x00000000000a79c3 */ /* 0x000ee20000002500 */
[----:B------:R-:W-:Y:S01]  /*7ac0*/  ULOP3.LUT UR12, UR4, 0x1, URZ, 0x3c, !UPT ;  /* 0x00000001040c7892 */ /* 0x000fe2000f8e3cff */
[----:B------:R-:W3:Y:S02]  /*7ad0*/  LDCU UR11, c[0x0][0x994] ;  /* 0x00013280ff0b77ac */ /* 0x000ee40008000800 */
[----:B------:R-:W-:-:S04]  /*7ae0*/  UMOV UR4, 0x400 ;  /* 0x0000040000047882 */ /* 0x000fc80000000000 */
[----:B------:R-:W3:Y:S01]  /*7af0*/  S2UR UR18, SR_CgaCtaId ;  /* 0x00000000001279c3 */ /* 0x000ee20000008800 */
[----:B--2---:R-:W-:Y:S01]  /*7b00*/  ULOP3.LUT UR5, UR5, 0x1, URZ, 0xc0, !UPT ;  /* 0x0000000105057892 */ /* 0x004fe2000f8ec0ff */
[----:B------:R-:W-:Y:S01]  /*7b10*/  UMOV UR17, 0x1 ;  /* 0x0000000100117882 */ /* 0x000fe20000000000 */
[----:B------:R-:W-:Y:S02]  /*7b20*/  UMOV UR16, URZ ;  /* 0x000000ff00107c82 */ /* 0x000fe40008000000 */
[----:B------:R-:W-:Y:S01]  /*7b30*/  ULEA UR5, UR5, UR9, 0x7 ;  /* 0x0000000905057291 */ /* 0x000fe2000f8e38ff */
[----:B-1----:R-:W-:Y:S01]  /*7b40*/  LOP3.LUT R6, R111, 0x80, RZ, 0xc0, !PT ;  /* 0x000000806f067812 */ /* 0x002fe200078ec0ff */
[----:B----4-:R-:W-:Y:S01]  /*7b50*/  ULEA UR4, UR8, UR4, 0x18 ;  /* 0x0000000408047291 */ /* 0x010fe2000f8ec0ff */
[----:B------:R-:W-:-:S03]  /*7b60*/  UMOV UR13, URZ ;  /* 0x000000ff000d7c82 */ /* 0x000fc60008000000 */
[----:B------:R-:W-:Y:S01]  /*7b70*/  IADD3 R7, PT, PT, -R7, UR5, R110 ;  /* 0x0000000507077c10 */ /* 0x000fe2000fffe16e */
[----:B------:R-:W-:Y:S01]  /*7b80*/  UIADD3 UR5, UPT, UPT, UR4, 0x108, URZ ;  /* 0x0000010804057890 */ /* 0x000fe2000fffe0ff */
[----:B------:R-:W-:Y:S01]  /*7b90*/  R2UR UR8, R6 ;  /* 0x00000000060872ca */ /* 0x000fe200000e0000 */
[C---:B---3--:R-:W-:Y:S01]  /*7ba0*/  IMAD.U32 R6, R5.reuse, 0x10000, RZ ;  /* 0x0001000005067824 */ /* 0x048fe200078e00ff */
[----:B------:R-:W-:Y:S01]  /*7bb0*/  LOP3.LUT R122, R5, 0x80, RZ, 0xc0, !PT ;  /* 0x00000080057a7812 */ /* 0x000fe200078ec0ff */
[----:B------:R-:W-:Y:S01]  /*7bc0*/  UPRMT UR5, UR12, 0x654, UR5 ;  /* 0x000006540c057896 */ /* 0x000fe20008000005 */
[----:B------:R-:W-:Y:S01]  /*7bd0*/  IMAD.IADD R4, R7, 0x1, -R4 ;  /* 0x0000000107047824 */ /* 0x000fe200078e0a04 */
[----:B------:R-:W-:Y:S01]  /*7be0*/  UIADD3 UR22, UPT, UPT, UR4, 0x48, URZ ;  /* 0x0000004804167890 */ /* 0x000fe2000fffe0ff */
[----:B------:R-:W-:Y:S01]  /*7bf0*/  LOP3.LUT R5, R6, 0x600000, RZ, 0xc0, !PT ;  /* 0x0060000006057812 */ /* 0x000fe200078ec0ff */
[----:B------:R-:W-:Y:S01]  /*7c00*/  UIADD3 UR21, UPT, UPT, UR4, 0x58, URZ ;  /* 0x0000005804157890 */ /* 0x000fe2000fffe0ff */
[----:B------:R-:W-:Y:S01]  /*7c10*/  IMAD R123, R123, -0x80, R4 ;  /* 0xffffff807b7b7824 */ /* 0x000fe200078e0204 */
[----:B------:R-:W-:Y:S01]  /*7c20*/  UIADD3 UR20, UPT, UPT, UR4, 0x60, URZ ;  /* 0x0000006004147890 */ /* 0x000fe2000fffe0ff */
[----:B------:R-:W-:Y:S01]  /*7c30*/  LEA.HI R122, R122, R5, RZ, 0x1e ;  /* 0x000000057a7a7211 */ /* 0x000fe200078ff0ff */
[----:B------:R-:W-:Y:S01]  /*7c40*/  IMAD.U32 R124, RZ, RZ, UR5 ;  /* 0x00000005ff7c7e24 */ /* 0x000fe2000f8e00ff */
[----:B------:R-:W-:-:S02]  /*7c50*/  UPRMT UR22, UR14, 0x654, UR22 ;  /* 0x000006540e167896 */ /* 0x000fc40008000016 */
[----:B------:R-:W-:Y:S02]  /*7c60*/  UPRMT UR21, UR14, 0x654, UR21 ;  /* 0x000006540e157896 */ /* 0x000fe40008000015 */
[----:B------:R-:W-:Y:S02]  /*7c70*/  UPRMT UR20, UR14, 0x654, UR20 ;  /* 0x000006540e147896 */ /* 0x000fe40008000014 */
[----:B------:R-:W-:Y:S02]  /*7c80*/  USHF.L.U32 UR10, UR10, 0x7, URZ ;  /* 0x000000070a0a7899 */ /* 0x000fe400080006ff */
[----:B------:R-:W-:Y:S02]  /*7c90*/  ULEA UR19, UR18, UR19, 0x18 ;  /* 0x0000001312137291 */ /* 0x000fe4000f8ec0ff */
[----:B------:R-:W-:Y:S02]  /*7ca0*/  UISETP.NE.AND UP2, UPT, UR18, 0x1, UPT ;  /* 0x000000011200788c */ /* 0x000fe4000bf45270 */
[----:B------:R-:W-:-:S02]  /*7cb0*/  ULOP3.LUT UR23, UR18, 0x1, URZ, 0x3c, !UPT ;  /* 0x0000000112177892 */ /* 0x000fc4000f8e3cff */
[----:B------:R-:W-:Y:S02]  /*7cc0*/  USHF.R.U32.HI UR12, URZ, 0x7, UR8 ;  /* 0x00000007ff0c7899 */ /* 0x000fe40008011608 */
[----:B------:R-:W-:Y:S01]  /*7cd0*/  UISETP.NE.AND UP1, UPT, UR18, URZ, UPT ;  /* 0x000000ff1200728c */ /* 0x000fe2000bf25270 */
[----:B------:R-:W-:-:S10]  /*7ce0*/  UMOV UR14, URZ ;  /* 0x000000ff000e7c82 */ /* 0x000fd40008000000 */
.L_x_118:
[----:B------:R-:W-:Y:S02]  /*7cf0*/  USHF.L.U32 UR6, UR13, 0x1f, URZ ;  /* 0x0000001f0d067899 */ /* 0x000fe400080006ff */
[----:B------:R-:W-:-:S04]  /*7d00*/  USHF.L.U32 UR5, UR16, 0x1f, URZ ;  /* 0x0000001f10057899 */ /* 0x000fc800080006ff */
[----:B--2---:R-:W-:Y:S02]  /*7d10*/  MOV R5, UR6 ;  /* 0x0000000600057c02 */ /* 0x004fe40008000f00 */
[----:B------:R-:W-:Y:S02]  /*7d20*/  MOV R4, UR5 ;  /* 0x0000000500047c02 */ /* 0x000fe40008000f00 */
[----:B-1----:R-:W1:Y:S02]  /*7d30*/  SYNCS.PHASECHK.TRANS64.TRYWAIT P0, [UR4+0x20], R5 ;  /* 0x00002005ff0075a7 */ /* 0x002e640008001104 */
[----:B-1----:R-:W-:Y:S05]  /*7d40*/  @!P0 BRA `(.L_x_107) ;  /* 0x0000005400748947 */ /* 0x002fea0003800000 */
.L_x_209:
[----:B------:R-:W2:Y:S02]  /*7d50*/  SYNCS.PHASECHK.TRANS64.TRYWAIT P0, [UR4+0x40], R4 ;  /* 0x00004004ff0075a7 */ /* 0x000ea40008001104 */
[----:B--2---:R-:W-:Y:S05]  /*7d60*/  @!P0 BRA `(.L_x_108) ;  /* 0x00000054008c8947 */ /* 0x004fea0003800000 */
.L_x_211:
[----:B------:R-:W-:Y:S01]  /*7d70*/  ULOP3.LUT UR4, UR10, 0xffffff00, URZ, 0xc0, !UPT ;  /* 0xffffff000a047892 */ /* 0x000fe2000f8ec0ff */
[----:B------:R-:W-:Y:S01]  /*7d80*/  LOP3.LUT R110, R111, 0x7f, RZ, 0xc0, !PT ;  /* 0x0000007f6f6e7812 */ /* 0x000fe200078ec0ff */
[----:B------:R-:W-:Y:S01]  /*7d90*/  ULOP3.LUT UR6, UR10, 0x80, URZ, 0xc0, !UPT ;  /* 0x000000800a067892 */ /* 0x000fe2000f8ec0ff */
[----:B------:R-:W-:Y:S02]  /*7da0*/  R2UR UR7, R122 ;  /* 0x000000007a0772ca */ /* 0x000fe400000e0000 */
[----:B------:R-:W-:Y:S01]  /*7db0*/  ELECT P1, URZ, PT ;  /* 0x0000000000ff782f */ /* 0x000fe20003820000 */
[----:B------:R-:W-:Y:S01]  /*7dc0*/  IMAD.U32 R88, RZ, RZ, UR8 ;  /* 0x00000008ff587e24 */ /* 0x000fe2000f8e00ff */
[----:B-1----:R-:W-:Y:S01]  /*7dd0*/  LOP3.LUT R4, R110, UR4, RZ, 0xfc, !PT ;  /* 0x000000046e047c12 */ /* 0x002fe2000f8efcff */
[----:B------:R-:W-:Y:S01]  /*7de0*/  IMAD.U32 R96, RZ, RZ, UR8 ;  /* 0x00000008ff607e24 */ /* 0x000fe2000f8e00ff */
[----:B------:R-:W-:Y:S01]  /*7df0*/  UMOV UR4, UR19 ;  /* 0x0000001300047c82 */ /* 0x000fe20008000000 */
[----:B------:R-:W-:Y:S01]  /*7e00*/  IMAD.MOV.U32 R101, RZ, RZ, -0x1 ;  /* 0xffffffffff657424 */ /* 0x000fe200078e00ff */
[----:B------:R-:W-:Y:S01]  /*7e10*/  LOP3.LUT R4, R4, UR6, RZ, 0xfc, !PT ;  /* 0x0000000604047c12 */ /* 0x000fe2000f8efcff */
[----:B------:R-:W-:Y:S01]  /*7e20*/  IMAD.U32 R126, RZ, RZ, UR12 ;  /* 0x0000000cff7e7e24 */ /* 0x000fe2000f8e00ff */
[----:B------:R-:W-:Y:S01]  /*7e30*/  R2UR UR6, R122 ;  /* 0x000000007a0672ca */ /* 0x000fe200000e0000 */
[----:B------:R-:W-:Y:S01]  /*7e40*/  IMAD.U32 R125, RZ, RZ, UR12 ;  /* 0x0000000cff7d7e24 */ /* 0x000fe2000f8e00ff */
[----:B------:R-:W-:Y:S01]  /*7e50*/  IADD3 R4, PT, PT, -R4, UR24, RZ ;  /* 0x0000001804047c10 */ /* 0x000fe2000fffe1ff */
[----:B------:R-:W-:Y:S02]  /*7e60*/  LDTM.x32 R36, tmem[UR7+0x140] ;  /* 0x00014007002479ee */ /* 0x000fe400082c0000 */
[----:B------:R-:W-:Y:S01]  /*7e70*/  @P1 IMAD.MOV.U32 R84, RZ, RZ, 0x1 ;  /* 0x00000001ff541424 */ /* 0x000fe200078e00ff */
[----:B------:R-:W-:-:S04]  /*7e80*/  ISETP.GE.AND P0, PT, R4, 0x1, PT ;  /* 0x000000010400780c */ /* 0x000fc80003f06270 */
[----:B------:R-:W-:-:S04]  /*7e90*/  SEL R86, R123, 0x80, P0 ;  /* 0x000000807b567807 */ /* 0x000fc80000000000 */
[----:B------:R-:W-:-:S04]  /*7ea0*/  SHF.R.S32.HI R5, RZ, 0x1f, R86 ;  /* 0x0000001fff057819 */ /* 0x000fc80000011456 */
[----:B------:R-:W-:Y:S02]  /*7eb0*/  LEA.HI R100, R5, R86, RZ, 0x6 ;  /* 0x0000005605647211 */ /* 0x000fe400078f30ff */
[----:B------:R-:W1:Y:S01]  /*7ec0*/  LDTM.x32 R4, tmem[UR6+0x180] ;  /* 0x00018006000479ee */ /* 0x000e6200082c0000 */
[----:B------:R-:W-:Y:S01]  /*7ed0*/  NOP ;  /* 0x0000000000007918 */ /* 0x000fe20000000000 */
[----:B------:R-:W-:Y:S01]  /*7ee0*/  LOP3.LUT R85, R100, 0xffffffc0, RZ, 0xc0, !PT ;  /* 0xffffffc064557812 */ /* 0x000fe200078ec0ff */
[----:B-1----:R1:W-:Y:S01]  /*7ef0*/  @P1 SYNCS.ARRIVE.TRANS64.RED.ART0 RZ, [UR22], R84 ;  /* 0x00000054ffff19a7 */ /* 0x0023e20008500416 */
[----:B------:R-:W2:Y:S02]  /*7f00*/  LDS.128 R88, [R88+UR4+0x32410] ;  /* 0x0324100458587984 */ /* 0x000ea40008000c00 */
[CC--:B------:R-:W-:Y:S02]  /*7f10*/  ISETP.NE.AND P0, PT, R86.reuse, R85.reuse, PT ;  /* 0x000000555600720c */ /* 0x0c0fe40003f05270 */
[----:B------:R-:W3:Y:S01]  /*7f20*/  LDS.128 R96, [R96+UR4+0x32400] ;  /* 0x0324000460607984 */ /* 0x000ee20008000c00 */
[----:B------:R-:W-:-:S02]  /*7f30*/  VIADDMNMX R85, R86, -R85, 0x20, PT ;  /* 0x0000002056557446 */ /* 0x000fc40003800955 */
[----:B------:R-:W-:Y:S02]  /*7f40*/  ISETP.LT.AND P0, PT, R86, RZ, P0 ;  /* 0x000000ff5600720c */ /* 0x000fe40000701270 */
[----:B-1----:R-:W-:Y:S02]  /*7f50*/  SHF.R.S32.HI R84, RZ, 0x6, R100 ;  /* 0x00000006ff547819 */ /* 0x002fe40000011464 */
[----:B------:R-:W-:-:S09]  /*7f60*/  LEA.HI.SX32 R100, R100, 0xffffffff, 0x1a ;  /* 0xffffffff64647811 */ /* 0x000fd200078fd2ff */
[----:B------:R-:W-:Y:S02]  /*7f70*/  @!P0 IMAD.MOV R100, RZ, RZ, R84 ;  /* 0x000000ffff648224 */ /* 0x000fe400078e0254 */
[----:B------:R-:W-:Y:S02]  /*7f80*/  IMAD.U32 R84, RZ, RZ, UR8 ;  /* 0x00000008ff547e24 */ /* 0x000fe4000f8e00ff */
[----:B------:R-:W-:-:S04]  /*7f90*/  IMAD R100, R100, 0x20, R85 ;  /* 0x0000002064647824 */ /* 0x000fc800078e0255 */
[----:B------:R-:W1:Y:S01]  /*7fa0*/  LDS.128 R84, [R84+UR4+0x32430] ;  /* 0x0324300454547984 */ /* 0x000e620008000c00 */
[----:B------:R-:W-:-:S04]  /*7fb0*/  VIMNMX R102, PT, PT, RZ, R100, !PT ;  /* 0x00000064ff667248 */ /* 0x000fc80007fe0100 */
[----:B------:R-:W-:-:S04]  /*7fc0*/  SHF.L.U32 R102, R101, R102, RZ ;  /* 0x0000006665667219 */ /* 0x000fc800000006ff */
[C---:B------:R-:W-:Y:S02]  /*7fd0*/  R2P PR, R102.reuse, 0x7e ;  /* 0x0000007e66007804 */ /* 0x040fe40000000000 */
[----:B------:R-:W-:-:S03]  /*7fe0*/  LOP3.LUT P0, RZ, R102, 0x80, RZ, 0xc0, !PT ;  /* 0x0000008066ff7812 */ /* 0x000fc6000780c0ff */
[----:B------:R-:W-:Y:S02]  /*7ff0*/  SEL R40, R40, 0xff800000, P4 ;  /* 0xff80000028287807 */ /* 0x000fe40002000000 */
[----:B------:R-:W-:Y:S02]  /*8000*/  SEL R41, R41, 0xff800000, P5 ;  /* 0xff80000029297807 */ /* 0x000fe40002800000 */
[----:B------:R-:W-:Y:S02]  /*8010*/  SEL R38, R38, 0xff800000, P2 ;  /* 0xff80000026267807 */ /* 0x000fe40001000000 */
[----:B------:R-:W-:Y:S01]  /*8020*/  SEL R39, R39, 0xff800000, P3 ;  /* 0xff80000027277807 */ /* 0x000fe20001800000 */
[----:B--2---:R-:W-:Y:S01]  /*8030*/  FFMA2 R88, R40.F32x2.HI_LO, UR11.F32, -R88.F32x2.HI_LO ;  /* 0x0000000b28587c49 */ /* 0x004fe20009000858 */
[----:B------:R-:W-:Y:S02]  /*8040*/  LOP3.LUT R40, R102, 0x1, RZ, 0xc0, !PT ;  /* 0x0000000166287812 */ /* 0x000fe400078ec0ff */
[----:B------:R-:W-:Y:S01]  /*8050*/  SEL R43, R43, 0xff800000, P0 ;  /* 0xff8000002b2b7807 */ /* 0x000fe20000000000 */
[----:B---3--:R-:W-:-:S02]  /*8060*/  FFMA2 R92, R38.F32x2.HI_LO, UR11.F32, -R98.F32x2.HI_LO ;  /* 0x0000000b265c7c49 */ /* 0x008fc40009000862 */
[----:B------:R-:W-:Y:S01]  /*8070*/  IMAD.U32 R38, RZ, RZ, UR8 ;  /* 0x00000008ff267e24 */ /* 0x000fe2000f8e00ff */
[----:B------:R-:W-:Y:S01]  /*8080*/  ISETP.NE.U32.AND P0, PT, R40, 0x1, PT ;  /* 0x000000012800780c */ /* 0x000fe20003f05070 */
[----:B------:R-:W-:Y:S01]  /*8090*/  MUFU.EX2 R88, R88 ;  /* 0x0000005800587308 */ /* 0x000fe20000000800 */
[----:B------:R-:W-:Y:S02]  /*80a0*/  SEL R41, R37, 0xff800000, P1 ;  /* 0xff80000025297807 */ /* 0x000fe40000800000 */
[----:B------:R-:W-:Y:S02]  /*80b0*/  SEL R40, R36, 0xff800000, !P0 ;  /* 0xff80000024287807 */ /* 0x000fe40004000000 */
[----:B------:R-:W2:Y:S01]  /*80c0*/  LDS.128 R36, [R38+UR4+0x32420] ;  /* 0x0324200426247984 */ /* 0x000ea20008000c00 */
[----:B------:R-:W-:Y:S02]  /*80d0*/  SEL R42, R42, 0xff800000, P6 ;  /* 0xff8000002a2a7807 */ /* 0x000fe40003000000 */
[----:B------:R-:W-:Y:S01]  /*80e0*/  R2P PR, R102.B1, 0x7f ;  /* 0x0000007f66007804 */ /* 0x000fe20000001000 */
[----:B------:R-:W-:-:S02]  /*80f0*/  FFMA2 R94, R40.F32x2.HI_LO, UR11.F32, -R96.F32x2.HI_LO ;  /* 0x0000000b285e7c49 */ /* 0x000fc40009000860 */
[----:B------:R-:W-:Y:S02]  /*8100*/  IMAD.U32 R40, RZ, RZ, UR8 ;  /* 0x00000008ff287e24 */ /* 0x000fe4000f8e00ff */
[----:B------:R-:W-:Y:S01]  /*8110*/  FFMA2 R90, R42.F32x2.HI_LO, UR11.F32, -R90.F32x2.HI_LO ;  /* 0x0000000b2a5a7c49 */ /* 0x000fe2000900085a */
[----:B------:R-:W-:Y:S01]  /*8120*/  MUFU.EX2 R89, R89 ;  /* 0x0000005900597308 */ /* 0x000fe20000000800 */
[----:B------:R-:W-:Y:S02]  /*8130*/  SEL R48, R48, 0xff800000, P4 ;  /* 0xff80000030307807 */ /* 0x000fe40002000000 */
[----:B------:R-:W-:Y:S01]  /*8140*/  SEL R49, R49, 0xff800000, P5 ;  /* 0xff80000031317807 */ /* 0x000fe20002800000 */
[----:B------:R-:W3:Y:S01]  /*8150*/  LDS.128 R40, [R40+UR4+0x32450] ;  /* 0x0324500428287984 */ /* 0x000ee20008000c00 */
[----:B------:R-:W-:Y:S02]  /*8160*/  SEL R44, R44, 0xff800000, P0 ;  /* 0xff8000002c2c7807 */ /* 0x000fe40000000000 */
[----:B------:R-:W-:Y:S01]  /*8170*/  SEL R45, R45, 0xff800000, P1 ;  /* 0xff8000002d2d7807 */ /* 0x000fe20000800000 */
[----:B-1----:R-:W-:Y:S01]  /*8180*/  FFMA2 R48, R48.F32x2.HI_LO, UR11.F32, -R84.F32x2.HI_LO ;  /* 0x0000000b30307c49 */ /* 0x002fe20009000854 */
[----:B------:R-:W-:Y:S01]  /*8190*/  LOP3.LUT P4, RZ, R102, 0x8000, RZ, 0xc0, !PT ;  /* 0x0000800066ff7812 */ /* 0x000fe2000788c0ff */
[----:B------:R-:W-:Y:S01]  /*81a0*/  MUFU.EX2 R90, R90 ;  /* 0x0000005a005a7308 */ /* 0x000fe20000000800 */
[----:B------:R-:W-:-:S02]  /*81b0*/  SEL R50, R50, 0xff800000, P6 ;  /* 0xff80000032327807 */ /* 0x000fc40003000000 */
[----:B------:R-:W-:-:S05]  /*81c0*/  SEL R51, R51, 0xff800000, P4 ;  /* 0xff80000033337807 */ /* 0x000fca0002000000 */
[----:B------:R-:W-:Y:S01]  /*81d0*/  FFMA2 R50, R50.F32x2.HI_LO, UR11.F32, -R86.F32x2.HI_LO ;  /* 0x0000000b32327c49 */ /* 0x000fe20009000856 */
[----:B------:R-:W-:Y:S08]  /*81e0*/  MUFU.EX2 R91, R91 ;  /* 0x0000005b005b7308 */ /* 0x000ff00000000800 */
[----:B------:R-:W-:Y:S01]  /*81f0*/  MUFU.EX2 R92, R92 ;  /* 0x0000005c005c7308 */ /* 0x000fe20000000800 */
[----:B--2---:R-:W-:-:S02]  /*8200*/  FFMA2 R84, R44.F32x2.HI_LO, UR11.F32, -R36.F32x2.HI_LO ;  /* 0x0000000b2c547c49 */ /* 0x004fc40009000824 */
[----:B------:R-:W-:Y:S01]  /*8210*/  IMAD.U32 R44, RZ, RZ, UR8 ;  /* 0x00000008ff2c7e24 */ /* 0x000fe2000f8e00ff */
[----:B------:R-:W-:-:S04]  /*8220*/  SEL R36, R46, 0xff800000, P2 ;  /* 0xff8000002e247807 */ /* 0x000fc80001000000 */
[----:B------:R-:W-:Y:S01]  /*8230*/  MUFU.EX2 R93, R93 ;  /* 0x0000005d005d7308 */ /* 0x000fe20000000800 */
[----:B------:R-:W-:Y:S02]  /*8240*/  SEL R37, R47, 0xff800000, P3 ;  /* 0xff8000002f257807 */ /* 0x000fe40001800000 */
[----:B------:R-:W-:Y:S01]  /*8250*/  R2P PR, R102.B2, 0x7f ;  /* 0x0000007f66007804 */ /* 0x000fe20000002000 */
[----:B------:R-:W1:Y:S02]  /*8260*/  LDS.128 R44, [R44+UR4+0x32440] ;  /* 0x032440042c2c7984 */ /* 0x000e640008000c00 */
[----:B------:R-:W-:Y:S02]  /*8270*/  FFMA2 R86, R36.F32x2.HI_LO, UR11.F32, -R38.F32x2.HI_LO ;  /* 0x0000000b24567c49 */ /* 0x000fe40009000826 */
[----:B------:R-:W-:Y:S01]  /*8280*/  IMAD.U32 R36, RZ, RZ, UR8 ;  /* 0x00000008ff247e24 */ /* 0x000fe2000f8e00ff */
[----:B------:R-:W-:Y:S01]  /*8290*/  SEL R52, R52, 0xff800000, P0 ;  /* 0xff80000034347807 */ /* 0x000fe20000000000 */
[----:B------:R-:W-:Y:S01]  /*82a0*/  MUFU.EX2 R94, R94 ;  /* 0x0000005e005e7308 */ /* 0x000fe20000000800 */
[----:B------:R-:W-:-:S02]  /*82b0*/  SEL R53, R53, 0xff800000, P1 ;  /* 0xff80000035357807 */ /* 0x000fc40000800000 */
[----:B------:R-:W-:Y:S01]  /*82c0*/  SEL R56, R56, 0xff800000, P4 ;  /* 0xff80000038387807 */ /* 0x000fe20002000000 */
[----:B------:R-:W2:Y:S01]  /*82d0*/  LDS.128 R36, [R36+UR4+0x32470] ;  /* 0x0324700424247984 */ /* 0x000ea20008000c00 */
[----:B------:R-:W-:Y:S02]  /*82e0*/  SEL R57, R57, 0xff800000, P5 ;  /* 0xff80000039397807 */ /* 0x000fe40002800000 */
[----:B------:R-:W-:Y:S01]  /*82f0*/  LOP3.LUT P4, RZ, R102, 0x800000, RZ, 0xc0, !PT ;  /* 0x0080000066ff7812 */ /* 0x000fe2000788c0ff */
[----:B------:R-:W-:Y:S01]  /*8300*/  MUFU.EX2 R95, R95 ;  /* 0x0000005f005f7308 */ /* 0x000fe20000000800 */
[----:B------:R-:W-:Y:S01]  /*8310*/  SEL R58, R58, 0xff800000, P6 ;  /* 0xff8000003a3a7807 */ /* 0x000fe20003000000 */
[----:B---3--:R-:W-:Y:S01]  /*8320*/  FFMA2 R40, R56.F32x2.HI_LO, UR11.F32, -R40.F32x2.HI_LO ;  /* 0x0000000b38287c49 */ /* 0x008fe20009000828 */
[----:B------:R-:W-:Y:S02]  /*8330*/  SEL R56, R54, 0xff800000, P2 ;  /* 0xff80000036387807 */ /* 0x000fe40001000000 */
[----:B------:R-:W-:-:S02]  /*8340*/  SEL R57, R55, 0xff800000, P3 ;  /* 0xff80000037397807 */ /* 0x000fc40001800000 */
[----:B------:R-:W-:Y:S01]  /*8350*/  SEL R59, R59, 0xff800000, P4 ;  /* 0xff8000003b3b7807 */ /* 0x000fe20002000000 */
[----:B------:R-:W-:Y:S01]  /*8360*/  MUFU.EX2 R48, R48 ;  /* 0x0000003000307308 */ /* 0x000fe20000000800 */
[----:B------:R-:W-:-:S03]  /*8370*/  R2P PR, R102.B3, 0x7f ;  /* 0x0000007f66007804 */ /* 0x000fc60000003000 */
[----:B------:R-:W-:Y:S02]  /*8380*/  FFMA2 R42, R58.F32x2.HI_LO, UR11.F32, -R42.F32x2.HI_LO ;  /* 0x0000000b3a2a7c49 */ /* 0x000fe4000900082a */
[----:B------:R-:W-:Y:S02]  /*8390*/  SEL R64, R64, 0xff800000, P4 ;  /* 0xff80000040407807 */ /* 0x000fe40002000000 */
[----:B------:R-:W-:Y:S01]  /*83a0*/  ISETP.GT.AND P4, PT, R102, -0x1, PT ;  /* 0xffffffff6600780c */ /* 0x000fe20003f84270 */
[----:B------:R-:W-:Y:S01]  /*83b0*/  MUFU.EX2 R49, R49 ;  /* 0x0000003100317308 */ /* 0x000fe20000000800 */
[----:B------:R-:W-:Y:S02]  /*83c0*/  SEL R66, R66, 0xff800000, P6 ;  /* 0xff80000042427807 */ /* 0x000fe40003000000 */
[----:B------:R-:W-:Y:S02]  /*83d0*/  SEL R67, R67, 0xff800000, !P4 ;  /* 0xff80000043437807 */ /* 0x000fe40006000000 */
[----:B------:R-:W-:-:S02]  /*83e0*/  SEL R65, R65, 0xff800000, P5 ;  /* 0xff80000041417807 */ /* 0x000fc40002800000 */
[----:B------:R-:W-:Y:S01]  /*83f0*/  SEL R61, R61, 0xff800000, P1 ;  /* 0xff8000003d3d7807 */ /* 0x000fe20000800000 */
[----:B------:R-:W-:Y:S01]  /*8400*/  MUFU.EX2 R50, R50 ;  /* 0x0000003200327308 */ /* 0x000fe20000000800 */
[----:B------:R-:W-:Y:S01]  /*8410*/  SEL R62, R62, 0xff800000, P2 ;  /* 0xff8000003e3e7807 */ /* 0x000fe20001000000 */
[----:B-1----:R-:W-:Y:S02]  /*8420*/  FFMA2 R44, R52.F32x2.HI_LO, UR11.F32, -R44.F32x2.HI_LO ;  /* 0x0000000b342c7c49 */ /* 0x002fe4000900082c */
[----:B------:R-:W-:Y:S02]  /*8430*/  IMAD.U32 R52, RZ, RZ, UR8 ;  /* 0x00000008ff347e24 */ /* 0x000fe4000f8e00ff */
[----:B------:R-:W-:Y:S02]  /*8440*/  FFMA2 R46, R56.F32x2.HI_LO, UR11.F32, -R46.F32x2.HI_LO ;  /* 0x0000000b382e7c49 */ /* 0x000fe4000900082e */
[----:B------:R-:W-:Y:S01]  /*8450*/  IMAD.U32 R56, RZ, RZ, UR8 ;  /* 0x00000008ff387e24 */ /* 0x000fe2000f8e00ff */
[----:B------:R-:W-:-:S02]  /*8460*/  SEL R63, R63, 0xff800000, P3 ;  /* 0xff8000003f3f7807 */ /* 0x000fc40001800000 */
[----:B------:R-:W-:Y:S01]  /*8470*/  SEL R60, R60, 0xff800000, P0 ;  /* 0xff8000003c3c7807 */ /* 0x000fe20000000000 */
[----:B------:R-:W1:Y:S01]  /*8480*/  LDS.128 R52, [R52+UR4+0x32460] ;  /* 0x0324600434347984 */ /* 0x000e620008000c00 */
[----:B------:R-:W-:Y:S01]  /*8490*/  NOP ;  /* 0x0000000000007918 */ /* 0x000fe20000000000 */
[----:B--2---:R-:W-:Y:S01]  /*84a0*/  FFMA2 R66, R66.F32x2.HI_LO, UR11.F32, -R38.F32x2.HI_LO ;  /* 0x0000000b42427c49 */ /* 0x004fe20009000826 */
[----:B------:R-:W-:Y:S01]  /*84b0*/  VIMNMX R38, PT, PT, R100, 0x20, !PT ;  /* 0x0000002064267848 */ /* 0x000fe20007fe0100 */
[----:B------:R-:W-:Y:S01]  /*84c0*/  BAR.SYNC.DEFER_BLOCKING 0x3, 0x100 ;  /* 0x00c4000000007b1d */ /* 0x000fe20000010000 */
[----:B------:R-:W-:-:S03]  /*84d0*/  FFMA2 R36, R64.F32x2.HI_LO, UR11.F32, -R36.F32x2.HI_LO ;  /* 0x0000000b40247c49 */ /* 0x000fc60009000824 */
[----:B------:R-:W-:Y:S02]  /*84e0*/  VIADD R38, R38, 0xffffffe0 ;  /* 0xffffffe026267836 */ /* 0x000fe40000000000 */
[----:B------:R2:W-:Y:S03]  /*84f0*/  MUFU.EX2 R96, R36 ;  /* 0x0000002400607308 */ /* 0x0005e60000000800 */
[----:B------:R-:W-:-:S04]  /*8500*/  SHF.L.U32 R115, R101, R38, RZ ;  /* 0x0000002665737219 */ /* 0x000fc800000006ff */
[C---:B------:R-:W-:Y:S01]  /*8510*/  R2P PR, R115.reuse, 0x7e ;  /* 0x0000007e73007804 */ /* 0x040fe20000000000 */
[----:B------:R3:W-:Y:S01]  /*8520*/  MUFU.EX2 R97, R37 ;  /* 0x0000002500617308 */ /* 0x0007e20000000800 */
[----:B------:R-:W-:-:S03]  /*8530*/  LOP3.LUT P0, RZ, R115, 0x80, RZ, 0xc0, !PT ;  /* 0x0000008073ff7812 */ /* 0x000fc6000780c0ff */
[----:B------:R-:W-:Y:S02]  /*8540*/  SEL R8, R8, 0xff800000, P4 ;  /* 0xff80000008087807 */ /* 0x000fe40002000000 */
[----:B------:R-:W-:Y:S02]  /*8550*/  SEL R9, R9, 0xff800000, P5 ;  /* 0xff80000009097807 */ /* 0x000fe40002800000 */
[----:B------:R-:W-:Y:S01]  /*8560*/  SEL R11, R11, 0xff800000, P0 ;  /* 0xff8000000b0b7807 */ /* 0x000fe20000000000 */
[----:B--2---:R-:W-:Y:S01]  /*8570*/  IMAD.U32 R36, RZ, RZ, UR8 ;  /* 0x00000008ff247e24 */ /* 0x004fe2000f8e00ff */
[----:B------:R-:W2:Y:S01]  /*8580*/  LDS.128 R56, [R56+UR4+0x32510] ;  /* 0x0325100438387984 */ /* 0x000ea20008000c00 */
[----:B------:R-:W-:Y:S01]  /*8590*/  SEL R5, R5, 0xff800000, P1 ;  /* 0xff80000005057807 */ /* 0x000fe20000800000 */
[----:B------:R-:W-:Y:S01]  /*85a0*/  MUFU.EX2 R98, R66 ;  /* 0x0000004200627308 */ /* 0x000fe20000000800 */
[----:B------:R-:W-:Y:S02]  /*85b0*/  SEL R10, R10, 0xff800000, P6 ;  /* 0xff8000000a0a7807 */ /* 0x000fe40003000000 */
[----:B---3--:R-:W3:Y:S05]  /*85c0*/  LDS.128 R36, [R36+UR4+0x32500] ;  /* 0x0325000424247984 */ /* 0x008eea0008000c00 */
[----:B------:R-:W-:Y:S01]  /*85d0*/  MUFU.EX2 R99, R67 ;  /* 0x0000004300637308 */ /* 0x000fe20000000800 */
[----:B-1----:R-:W-:-:S02]  /*85e0*/  FFMA2 R60, R60.F32x2.HI_LO, UR11.F32, -R52.F32x2.HI_LO ;  /* 0x0000000b3c3c7c49 */ /* 0x002fc40009000834 */
[----:B------:R-:W-:-:S05]  /*85f0*/  FFMA2 R54, R62.F32x2.HI_LO, UR11.F32, -R54.F32x2.HI_LO ;  /* 0x0000000b3e367c49 */ /* 0x000fca0009000836 */
[----:B------:R-:W-:Y:S08]  /*8600*/  MUFU.EX2 R102, R54 ;  /* 0x0000003600667308 */ /* 0x000ff00000000800 */
[----:B------:R-:W-:Y:S08]  /*8610*/  MUFU.EX2 R103, R55 ;  /* 0x0000003700677308 */ /* 0x000ff00000000800 */
[----:B------:R1:W-:Y:S01]  /*8620*/  MUFU.EX2 R100, R60 ;  /* 0x0000003c00647308 */ /* 0x0003e20000000800 */
[----:B--2---:R-:W-:Y:S01]  /*8630*/  FFMA2 R52, R8.F32x2.HI_LO, UR11.F32, -R56.F32x2.HI_LO ;  /* 0x0000000b08347c49 */ /* 0x004fe20009000838 */
[----:B------:R-:W-:Y:S01]  /*8640*/  LOP3.LUT R8, R115, 0x1, RZ, 0xc0, !PT ;  /* 0x0000000173087812 */ /* 0x000fe200078ec0ff */
[----:B------:R-:W-:Y:S01]  /*8650*/  FFMA2 R10, R10.F32x2.HI_LO, UR11.F32, -R58.F32x2.HI_LO ;  /* 0x0000000b0a0a7c49 */ /* 0x000fe2000900083a */
[----:B------:R-:W-:-:S04]  /*8660*/  SEL R9, R7, 0xff800000, P3 ;  /* 0xff80000007097807 */ /* 0x000fc80001800000 */
[----:B------:R2:W-:Y:S01]  /*8670*/  MUFU.EX2 R101, R61 ;  /* 0x0000003d00657308 */ /* 0x0005e20000000800 */
[----:B------:R-:W-:Y:S02]  /*8680*/  ISETP.NE.U32.AND P0, PT, R8, 0x1, PT ;  /* 0x000000010800780c */ /* 0x000fe40003f05070 */
[----:B------:R-:W-:Y:S02]  /*8690*/  SEL R8, R6, 0xff800000, P2 ;  /* 0xff80000006087807 */ /* 0x000fe40001000000 */
[----:B------:R-:W-:Y:S02]  /*86a0*/  SEL R4, R4, 0xff800000, !P0 ;  /* 0xff80000004047807 */ /* 0x000fe40004000000 */
[----:B------:R-:W-:Y:S01]  /*86b0*/  R2P PR, R115.B1, 0x7f ;  /* 0x0000007f73007804 */ /* 0x000fe20000001000 */
[----:B---3--:R-:W-:Y:S02]  /*86c0*/  FFMA2 R38, R8.F32x2.HI_LO, UR11.F32, -R38.F32x2.HI_LO ;  /* 0x0000000b08267c49 */ /* 0x008fe40009000826 */
[----:B------:R-:W-:-:S02]  /*86d0*/  IMAD.U32 R8, RZ, RZ, UR8 ;  /* 0x00000008ff087e24 */ /* 0x000fc4000f8e00ff */
[----:B------:R-:W-:Y:S02]  /*86e0*/  FFMA2 R36, R4.F32x2.HI_LO, UR11.F32, -R36.F32x2.HI_LO ;  /* 0x0000000b04247c49 */ /* 0x000fe40009000824 */
[----:B------:R-:W-:Y:S01]  /*86f0*/  IMAD.U32 R4, RZ, RZ, UR8 ;  /* 0x00000008ff047e24 */ /* 0x000fe2000f8e00ff */
[----:B------:R-:W-:Y:S01]  /*8700*/  MUFU.EX2 R54, R10 ;  /* 0x0000000a00367308 */ /* 0x000fe20000000800 */
[----:B------:R-:W-:Y:S01]  /*8710*/  SEL R12, R12, 0xff800000, P0 ;  /* 0xff8000000c0c7807 */ /* 0x000fe20000000000 */
[----:B-1----:R-:W-:Y:S01]  /*8720*/  IMAD.U32 R60, RZ, RZ, UR8 ;  /* 0x00000008ff3c7e24 */ /* 0x002fe2000f8e00ff */
[----:B------:R-:W-:Y:S02]  /*8730*/  SEL R13, R13, 0xff800000, P1 ;  /* 0xff8000000d0d7807 */ /* 0x000fe40000800000 */
[----:B------:R-:W1:Y:S01]  /*8740*/  LDS.128 R4, [R4+UR4+0x32520] ;  /* 0x0325200404047984 */ /* 0x000e620008000c00 */
[----:B------:R-:W-:Y:S02]  /*8750*/  SEL R16, R16, 0xff800000, P4 ;  /* 0xff80000010107807 */ /* 0x000fe40002000000 */
[----:B------:R3:W-:Y:S01]  /*8760*/  MUFU.EX2 R55, R11 ;  /* 0x0000000b00377308 */ /* 0x0007e20000000800 */
[----:B------:R-:W-:Y:S01]  /*8770*/  LOP3.LUT P4, RZ, R115, 0x8000, RZ, 0xc0, !PT ;  /* 0x0000800073ff7812 */ /* 0x000fe2000788c0ff */
[----:B--2---:R-:W2:Y:S01]  /*8780*/  LDS.128 R60, [R60+UR4+0x32530] ;  /* 0x032530043c3c7984 */ /* 0x004ea20008000c00 */
[----:B------:R-:W-:-:S02]  /*8790*/  SEL R17, R17, 0xff800000, P5 ;  /* 0xff80000011117807 */ /* 0x000fc40002800000 */
[----:B------:R-:W-:Y:S02]  /*87a0*/  SEL R19, R19, 0xff800000, P4 ;  /* 0xff80000013137807 */ /* 0x000fe40002000000 */
[----:B------:R-:W-:Y:S01]  /*87b0*/  SEL R18, R18, 0xff800000, P6 ;  /* 0xff80000012127807 */ /* 0x000fe20003000000 */
[----:B------:R-:W-:Y:S08]  /*87c0*/  MUFU.EX2 R51, R51 ;  /* 0x0000003300337308 */ /* 0x000ff00000000800 */
[----:B------:R-:W-:Y:S01]  /*87d0*/  MUFU.EX2 R84, R84 ;  /* 0x0000005400547308 */ /* 0x000fe20000000800 */
[----:B---3--:R-:W3:Y:S07]  /*87e0*/  LDS.128 R8, [R8+UR4+0x32550] ;  /* 0x0325500408087984 */ /* 0x008eee0008000c00 */
[----:B------:R-:W4:Y:S08]  /*87f0*/  MUFU.EX2 R85, R85 ;  /* 0x0000005500557308 */ /* 0x000f300000000800 */
[----:B------:R-:W-:Y:S01]  /*8800*/  MUFU.EX2 R86, R86 ;  /* 0x0000005600567308 */ /* 0x000fe20000000800 */
[----:B-1----:R-:W-:Y:S01]  /*8810*/  FFMA2 R64, R12.F32x2.HI_LO, UR11.F32, -R4.F32x2.HI_LO ;  /* 0x0000000b0c407c49 */ /* 0x002fe20009000804 */
[----:B------:R-:W-:Y:S01]  /*8820*/  SEL R4, R14, 0xff800000, P2 ;  /* 0xff8000000e047807 */ /* 0x000fe20001000000 */
[----:B------:R-:W-:Y:S01]  /*8830*/  IMAD.U32 R12, RZ, RZ, UR8 ;  /* 0x00000008ff0c7e24 */ /* 0x000fe2000f8e00ff */
[----:B------:R-:W-:-:S04]  /*8840*/  SEL R5, R15, 0xff800000, P3 ;  /* 0xff8000000f057807 */ /* 0x000fc80001800000 */
[----:B------:R-:W1:Y:S01]  /*8850*/  MUFU.EX2 R87, R87 ;  /* 0x0000005700577308 */ /* 0x000e620000000800 */
[----:B------:R-:W-:Y:S01]  /*8860*/  R2P PR, R115.B2, 0x7f ;  /* 0x0000007f73007804 */ /* 0x000fe20000002000 */
[----:B--2---:R-:W-:Y:S01]  /*8870*/  FFMA2 R60, R16.F32x2.HI_LO, UR11.F32, -R60.F32x2.HI_LO ;  /* 0x0000000b103c7c49 */ /* 0x004fe2000900083c */
[----:B----4-:R-:W-:Y:S01]  /*8880*/  F2FP.BF16.F32.PACK_AB R16, R85, R84 ;  /* 0x000000545510723e */ /* 0x010fe200000010ff */
[----:B------:R-:W2:Y:S01]  /*8890*/  LDS.128 R12, [R12+UR4+0x32540] ;  /* 0x032540040c0c7984 */ /* 0x000ea20008000c00 */
[----:B------:R-:W-:Y:S01]  /*88a0*/  FFMA2 R66, R4.F32x2.HI_LO, UR11.F32, -R6.F32x2.HI_LO ;  /* 0x0000000b04427c49 */ /* 0x000fe20009000806 */
[----:B------:R-:W-:Y:S01]  /*88b0*/  SEL R24, R24, 0xff800000, P4 ;  /* 0xff80000018187807 */ /* 0x000fe20002000000 */
[----:B------:R-:W-:Y:S01]  /*88c0*/  IMAD.U32 R4, RZ, RZ, UR8 ;  /* 0x00000008ff047e24 */ /* 0x000fe2000f8e00ff */
[----:B------:R-:W-:Y:S01]  /*88d0*/  SEL R25, R25, 0xff800000, P5 ;  /* 0xff80000019197807 */ /* 0x000fe20002800000 */
[----:B------:R-:W-:Y:S01]  /*88e0*/  FFMA2 R62, R18.F32x2.HI_LO, UR11.F32, -R62.F32x2.HI_LO ;  /* 0x0000000b123e7c49 */ /* 0x000fe2000900083e */
[----:B------:R-:W-:Y:S01]  /*88f0*/  LOP3.LUT P4, RZ, R115, 0x800000, RZ, 0xc0, !PT ;  /* 0x0080000073ff7812 */ /* 0x000fe2000788c0ff */
[----:B------:R-:W-:Y:S01]  /*8900*/  MUFU.EX2 R40, R40 ;  /* 0x0000002800287308 */ /* 0x000fe20000000800 */
[----:B------:R-:W-:Y:S01]  /*8910*/  SEL R26, R26, 0xff800000, P6 ;  /* 0xff8000001a1a7807 */ /* 0x000fe20003000000 */
[----:B------:R-:W4:Y:S01]  /*8920*/  LDS.128 R4, [R4+UR4+0x32570] ;  /* 0x0325700404047984 */ /* 0x000f220008000c00 */
[----:B------:R-:W-:Y:S01]  /*8930*/  SEL R27, R27, 0xff800000, P4 ;  /* 0xff8000001b1b7807 */ /* 0x000fe20002000000 */
[----:B---3--:R-:W-:Y:S01]  /*8940*/  FFMA2 R8, R24.F32x2.HI_LO, UR11.F32, -R8.F32x2.HI_LO ;  /* 0x0000000b18087c49 */ /* 0x008fe20009000808 */
[----:B------:R-:W-:-:S03]  /*8950*/  SEL R20, R20, 0xff800000, P0 ;  /* 0xff80000014147807 */ /* 0x000fc60000000000 */
[----:B------:R-:W-:Y:S01]  /*8960*/  FFMA2 R26, R26.F32x2.HI_LO, UR11.F32, -R10.F32x2.HI_LO ;  /* 0x0000000b1a1a7c49 */ /* 0x000fe2000900080a */
[----:B------:R3:W-:Y:S01]  /*8970*/  MUFU.EX2 R104, R8 ;  /* 0x0000000800687308 */ /* 0x0007e20000000800 */
[----:B------:R-:W-:Y:S02]  /*8980*/  SEL R21, R21, 0xff800000, P1 ;  /* 0xff80000015157807 */ /* 0x000fe40000800000 */
[----:B------:R-:W-:Y:S02]  /*8990*/  SEL R22, R22, 0xff800000, P2 ;  /* 0xff80000016167807 */ /* 0x000fe40001000000 */
[----:B------:R-:W-:Y:S02]  /*89a0*/  SEL R23, R23, 0xff800000, P3 ;  /* 0xff80000017177807 */ /* 0x000fe40001800000 */
[----:B------:R-:W-:Y:S01]  /*89b0*/  R2P PR, R115.B3, 0x7f ;  /* 0x0000007f73007804 */ /* 0x000fe20000003000 */
[----:B------:R5:W-:Y:S01]  /*89c0*/  MUFU.EX2 R105, R9 ;  /* 0x0000000900697308 */ /* 0x000be20000000800 */
[----:B------:R-:W-:-:S02]  /*89d0*/  F2FP.BF16.F32.PACK_AB R18, R49, R48 ;  /* 0x000000303112723e */ /* 0x000fc400000010ff */
[----:B------:R-:W-:Y:S02]  /*89e0*/  F2FP.BF16.F32.PACK_AB R19, R51, R50 ;  /* 0x000000323313723e */ /* 0x000fe400000010ff */
[----:B------:R-:W-:Y:S02]  /*89f0*/  SEL R32, R32, 0xff800000, P4 ;  /* 0xff80000020207807 */ /* 0x000fe40002000000 */
[----:B------:R-:W-:Y:S01]  /*8a00*/  ISETP.GT.AND P4, PT, R115, -0x1, PT ;  /* 0xffffffff7300780c */ /* 0x000fe20003f84270 */
[----:B------:R-:W1:Y:S01]  /*8a10*/  MUFU.EX2 R41, R41 ;  /* 0x0000002900297308 */ /* 0x000e620000000800 */
[----:B---3--:R-:W-:Y:S01]  /*8a20*/  IMAD.U32 R8, RZ, RZ, UR8 ;  /* 0x00000008ff087e24 */ /* 0x008fe2000f8e00ff */
[----:B------:R-:W-:Y:S02]  /*8a30*/  SEL R30, R30, 0xff800000, P2 ;  /* 0xff8000001e1e7807 */ /* 0x000fe40001000000 */
[----:B------:R-:W-:Y:S02]  /*8a40*/  SEL R31, R31, 0xff800000, P3 ;  /* 0xff8000001f1f7807 */ /* 0x000fe40001800000 */
[----:B------:R-:W-:Y:S01]  /*8a50*/  SEL R33, R33, 0xff800000, P5 ;  /* 0xff80000021217807 */ /* 0x000fe20002800000 */
[----:B--2---:R-:W-:Y:S01]  /*8a60*/  FFMA2 R12, R20.F32x2.HI_LO, UR11.F32, -R12.F32x2.HI_LO ;  /* 0x0000000b140c7c49 */ /* 0x004fe2000900080c */
[----:B-----5:R-:W2:Y:S01]  /*8a70*/  LDS.128 R8, [R8+UR4+0x32560] ;  /* 0x0325600408087984 */ /* 0x020ea20008000c00 */
[----:B------:R-:W-:Y:S01]  /*8a80*/  SEL R35, R35, 0xff800000, !P4 ;  /* 0xff80000023237807 */ /* 0x000fe20006000000 */
[----:B------:R-:W-:Y:S01]  /*8a90*/  MUFU.EX2 R42, R42 ;  /* 0x0000002a002a7308 */ /* 0x000fe20000000800 */
[----:B------:R-:W-:Y:S01]  /*8aa0*/  SEL R34, R34, 0xff800000, P6 ;  /* 0xff80000022227807 */ /* 0x000fe20003000000 */
[----:B------:R-:W-:Y:S01]  /*8ab0*/  FFMA2 R14, R22.F32x2.HI_LO, UR11.F32, -R14.F32x2.HI_LO ;  /* 0x0000000b160e7c49 */ /* 0x000fe2000900080e */
[----:B------:R-:W-:-:S02]  /*8ac0*/  SEL R28, R28, 0xff800000, P0 ;  /* 0xff8000001c1c7807 */ /* 0x000fc40000000000 */
[----:B------:R-:W-:Y:S01]  /*8ad0*/  SEL R29, R29, 0xff800000, P1 ;  /* 0xff8000001d1d7807 */ /* 0x000fe20000800000 */
[----:B----4-:R-:W-:Y:S01]  /*8ae0*/  FFMA2 R4, R32.F32x2.HI_LO, UR11.F32, -R4.F32x2.HI_LO ;  /* 0x0000000b20047c49 */ /* 0x010fe20009000804 */
[----:B-1----:R-:W-:Y:S01]  /*8af0*/  F2FP.BF16.F32.PACK_AB R17, R87, R86 ;  /* 0x000000565711723e */ /* 0x002fe200000010ff */
[----:B------:R1:W-:Y:S01]  /*8b00*/  MUFU.EX2 R108, R12 ;  /* 0x0000000c006c7308 */ /* 0x0003e20000000800 */
[----:B------:R-:W-:Y:S01]  /*8b10*/  FFMA2 R6, R34.F32x2.HI_LO, UR11.F32, -R6.F32x2.HI_LO ;  /* 0x0000000b22067c49 */ /* 0x000fe20009000806 */
[----:B------:R-:W-:Y:S02]  /*8b20*/  F2FP.BF16.F32.PACK_AB R22, R41, R40 ;  /* 0x000000282916723e */ /* 0x000fe400000010ff */
[----:B------:R-:W-:Y:S02]  /*8b30*/  F2FP.BF16.F32.PACK_AB R24, R101, R100 ;  /* 0x000000646518723e */ /* 0x000fe400000010ff */
[----:B------:R-:W-:Y:S02]  /*8b40*/  F2FP.BF16.F32.PACK_AB R25, R103, R102 ;  /* 0x000000666719723e */ /* 0x000fe400000010ff */
[----:B------:R3:W-:Y:S01]  /*8b50*/  MUFU.EX2 R109, R13 ;  /* 0x0000000d006d7308 */ /* 0x0007e20000000800 */
[----:B------:R-:W-:-:S07]  /*8b60*/  LOP3.LUT P1, RZ, R111, 0x1f, RZ, 0xc0, !PT ;  /* 0x0000001f6fff7812 */ /* 0x000fce000782c0ff */
[----:B------:R-:W4:Y:S01]  /*8b70*/  MUFU.EX2 R43, R43 ;  /* 0x0000002b002b7308 */ /* 0x000f220000000800 */
[----:B-1----:R-:W-:-:S07]  /*8b80*/  IMAD.U32 R12, R111, 0x10000, RZ ;  /* 0x000100006f0c7824 */ /* 0x002fce00078e00ff */
[----:B------:R-:W-:Y:S01]  /*8b90*/  MUFU.EX2 R44, R44 ;  /* 0x0000002c002c7308 */ /* 0x000fe20000000800 */
[----:B---3--:R-:W-:Y:S02]  /*8ba0*/  LOP3.LUT R13, R12, 0x600000, RZ, 0xc0, !PT ;  /* 0x006000000c0d7812 */ /* 0x008fe400078ec0ff */
[----:B------:R-:W-:-:S03]  /*8bb0*/  F2FP.BF16.F32.PACK_AB R12, R95, R94 ;  /* 0x0000005e5f0c723e */ /* 0x000fc600000010ff */
[----:B------:R-:W-:Y:S02]  /*8bc0*/  IMAD R126, R126, 0x20, R13 ;  /* 0x000000207e7e7824 */ /* 0x000fe400078e020d */
[----:B--2---:R-:W-:Y:S01]  /*8bd0*/  FFMA2 R120, R30.F32x2.HI_LO, UR11.F32, -R10.F32x2.HI_LO ;  /* 0x0000000b1e787c49 */ /* 0x004fe2000900080a */
[----:B------:R-:W1:Y:S01]  /*8be0*/  MUFU.EX2 R45, R45 ;  /* 0x0000002d002d7308 */ /* 0x000e620000000800 */
[----:B------:R-:W-:Y:S02]  /*8bf0*/  FFMA2 R8, R28.F32x2.HI_LO, UR11.F32, -R8.F32x2.HI_LO ;  /* 0x0000000b1c087c49 */ /* 0x000fe40009000808 */
[----:B------:R-:W-:Y:S01]  /*8c00*/  IMAD R125, R125, -0x10, R126 ;  /* 0xfffffff07d7d7824 */ /* 0x000fe200078e027e */
[----:B------:R-:W-:Y:S02]  /*8c10*/  F2FP.BF16.F32.PACK_AB R13, R93, R92 ;  /* 0x0000005c5d0d723e */ /* 0x000fe400000010ff */
[----:B----4-:R-:W-:Y:S02]  /*8c20*/  F2FP.BF16.F32.PACK_AB R23, R43, R42 ;  /* 0x0000002a2b17723e */ /* 0x010fe400000010ff */
[C---:B------:R-:W-:Y:S01]  /*8c30*/  R2UR UR6, R125.reuse ;  /* 0x000000007d0672ca */ /* 0x040fe200000e0000 */
[----:B------:R-:W-:Y:S01]  /*8c40*/  MUFU.EX2 R46, R46 ;  /* 0x0000002e002e7308 */ /* 0x000fe20000000800 */
[----:B------:R-:W-:-:S07]  /*8c50*/  R2UR UR7, R125 ;  /* 0x000000007d0772ca */ /* 0x000fce00000e0000 */
[----:B------:R-:W2:Y:S01]  /*8c60*/  MUFU.EX2 R47, R47 ;  /* 0x0000002f002f7308 */ /* 0x000ea20000000800 */
[----:B-1----:R-:W-:-:S07]  /*8c70*/  F2FP.BF16.F32.PACK_AB R20, R45, R44 ;  /* 0x0000002c2d14723e */ /* 0x002fce00000010ff */
[----:B------:R-:W-:Y:S08]  /*8c80*/  MUFU.EX2 R52, R52 ;  /* 0x0000003400347308 */ /* 0x000ff00000000800 */
[----:B------:R-:W-:Y:S01]  /*8c90*/  MUFU.EX2 R53, R53 ;  /* 0x0000003500357308 */ /* 0x000fe20000000800 */
[----:B--2---:R-:W-:-:S07]  /*8ca0*/  F2FP.BF16.F32.PACK_AB R21, R47, R46 ;  /* 0x0000002e2f15723e */ /* 0x004fce00000010ff */
[----:B------:R-:W-:Y:S08]  /*8cb0*/  MUFU.EX2 R56, R36 ;  /* 0x0000002400387308 */ /* 0x000ff00000000800 */
[----:B------:R-:W-:Y:S08]  /*8cc0*/  MUFU.EX2 R57, R37 ;  /* 0x0000002500397308 */ /* 0x000ff00000000800 */
[----:B------:R-:W-:Y:S08]  /*8cd0*/  MUFU.EX2 R58, R38 ;  /* 0x00000026003a7308 */ /* 0x000ff00000000800 */
[----:B------:R-:W-:Y:S08]  /*8ce0*/  MUFU.EX2 R59, R39 ;  /* 0x00000027003b7308 */ /* 0x000ff00000000800 */
[----:B------:R-:W-:Y:S08]  /*8cf0*/  MUFU.EX2 R60, R60 ;  /* 0x0000003c003c7308 */ /* 0x000ff00000000800 */
[----:B------:R-:W1:Y:S08]  /*8d00*/  MUFU.EX2 R61, R61 ;  /* 0x0000003d003d7308 */ /* 0x000e700000000800 */
[----:B------:R-:W-:Y:S08]  /*8d10*/  MUFU.EX2 R62, R62 ;  /* 0x0000003e003e7308 */ /* 0x000ff00000000800 */
[----:B------:R-:W2:Y:S01]  /*8d20*/  MUFU.EX2 R63, R63 ;  /* 0x0000003f003f7308 */ /* 0x000ea20000000800 */
[----:B-1----:R-:W-:-:S07]  /*8d30*/  F2FP.BF16.F32.PACK_AB R10, R61, R60 ;  /* 0x0000003c3d0a723e */ /* 0x002fce00000010ff */
[----:B------:R-:W-:Y:S08]  /*8d40*/  MUFU.EX2 R64, R64 ;  /* 0x0000004000407308 */ /* 0x000ff00000000800 */
[----:B------:R-:W1:Y:S01]  /*8d50*/  MUFU.EX2 R65, R65 ;  /* 0x0000004100417308 */ /* 0x000e620000000800 */
[----:B--2---:R-:W-:-:S07]  /*8d60*/  F2FP.BF16.F32.PACK_AB R11, R63, R62 ;  /* 0x0000003e3f0b723e */ /* 0x004fce00000010ff */
[----:B------:R-:W-:Y:S08]  /*8d70*/  MUFU.EX2 R66, R66 ;  /* 0x0000004200427308 */ /* 0x000ff00000000800 */
[----:B------:R-:W2:Y:S08]  /*8d80*/  MUFU.EX2 R67, R67 ;  /* 0x0000004300437308 */ /* 0x000eb00000000800 */
[----:B------:R3:W-:Y:S08]  /*8d90*/  MUFU.EX2 R106, R26 ;  /* 0x0000001a006a7308 */ /* 0x0007f00000000800 */
[----:B------:R4:W5:Y:S08]  /*8da0*/  MUFU.EX2 R107, R27 ;  /* 0x0000001b006b7308 */ /* 0x0009700000000800 */
[----:B------:R1:W-:Y:S01]  /*8db0*/  MUFU.EX2 R112, R14 ;  /* 0x0000000e00707308 */ /* 0x0003e20000000800 */
[----:B---3--:R-:W-:-:S07]  /*8dc0*/  F2FP.BF16.F32.PACK_AB R26, R97, R96 ;  /* 0x00000060611a723e */ /* 0x008fce00000010ff */
[----:B------:R3:W2:Y:S01]  /*8dd0*/  MUFU.EX2 R113, R15 ;  /* 0x0000000f00717308 */ /* 0x0006a20000000800 */
[----:B----4-:R-:W-:-:S07]  /*8de0*/  F2FP.BF16.F32.PACK_AB R27, R99, R98 ;  /* 0x00000062631b723e */ /* 0x010fce00000010ff */
[----:B------:R4:W-:Y:S01]  /*8df0*/  MUFU.EX2 R114, R4 ;  /* 0x0000000400727308 */ /* 0x0009e20000000800 */
[----:B-1----:R-:W-:-:S07]  /*8e00*/  F2FP.BF16.F32.PACK_AB R14, R89, R88 ;  /* 0x00000058590e723e */ /* 0x002fce00000010ff */
[----:B------:R1:W1:Y:S01]  /*8e10*/  MUFU.EX2 R115, R5 ;  /* 0x0000000500737308 */ /* 0x0002620000000800 */
[----:B---3--:R-:W-:-:S04]  /*8e20*/  F2FP.BF16.F32.PACK_AB R15, R91, R90 ;  /* 0x0000005a5b0f723e */ /* 0x008fc800000010ff */
[----:B------:R3:W-:Y:S01]  /*8e30*/  STTM.x16 tmem[UR6+0x140], R12 ;  /* 0x0001400c000079ed */ /* 0x0007e20008240006 */
[----:B------:R-:W-:Y:S02]  /*8e40*/  USHF.L.U32 UR6, UR14, 0x1f, URZ ;  /* 0x0000001f0e067899 */ /* 0x000fe400080006ff */
[----:B------:R2:W-:Y:S01]  /*8e50*/  MUFU.EX2 R116, R6 ;  /* 0x0000000600747308 */ /* 0x0005e20000000800 */
[----:B----4-:R-:W-:-:S07]  /*8e60*/  F2FP.BF16.F32.PACK_AB R4, R57, R56 ;  /* 0x000000383904723e */ /* 0x010fce00000010ff */
[----:B------:R4:W3:Y:S01]  /*8e70*/  MUFU.EX2 R117, R7 ;  /* 0x0000000700757308 */ /* 0x0008e20000000800 */
[----:B-1----:R-:W-:-:S07]  /*8e80*/  F2FP.BF16.F32.PACK_AB R5, R59, R58 ;  /* 0x0000003a3b05723e */ /* 0x002fce00000010ff */
[----:B------:R1:W-:Y:S01]  /*8e90*/  MUFU.EX2 R118, R8 ;  /* 0x0000000800767308 */ /* 0x0003e20000000800 */
[----:B--2---:R-:W-:-:S07]  /*8ea0*/  F2FP.BF16.F32.PACK_AB R6, R53, R52 ;  /* 0x000000343506723e */ /* 0x004fce00000010ff */
[----:B------:R2:W2:Y:S01]  /*8eb0*/  MUFU.EX2 R119, R9 ;  /* 0x0000000900777308 */ /* 0x0004a20000000800 */
[----:B----4-:R-:W-:-:S07]  /*8ec0*/  F2FP.BF16.F32.PACK_AB R7, R55, R54 ;  /* 0x000000363707723e */ /* 0x010fce00000010ff */
[----:B------:R-:W-:Y:S01]  /*8ed0*/  MUFU.EX2 R120, R120 ;  /* 0x0000007800787308 */ /* 0x000fe20000000800 */
[----:B-1----:R-:W-:-:S07]  /*8ee0*/  F2FP.BF16.F32.PACK_AB R8, R65, R64 ;  /* 0x000000404108723e */ /* 0x002fce00000010ff */
[----:B------:R-:W1:Y:S01]  /*8ef0*/  MUFU.EX2 R121, R121 ;  /* 0x0000007900797308 */ /* 0x000e620000000800 */
[----:B--2---:R-:W-:Y:S02]  /*8f00*/  F2FP.BF16.F32.PACK_AB R9, R67, R66 ;  /* 0x000000424309723e */ /* 0x004fe400000010ff */
[----:B---3--:R-:W-:Y:S01]  /*8f10*/  F2FP.BF16.F32.PACK_AB R14, R105, R104 ;  /* 0x00000068690e723e */ /* 0x008fe200000010ff */
[----:B------:R-:W-:Y:S01]  /*8f20*/  @!P1 IMAD.MOV.U32 R21, RZ, RZ, 0x1 ;  /* 0x00000001ff159424 */ /* 0x000fe200078e00ff */
[----:B-----5:R-:W-:Y:S01]  /*8f30*/  F2FP.BF16.F32.PACK_AB R15, R107, R106 ;  /* 0x0000006a6b0f723e */ /* 0x020fe200000010ff */
[----:B------:R-:W-:Y:S01]  /*8f40*/  IMAD.U32 R20, RZ, RZ, UR6 ;  /* 0x00000006ff147e24 */ /* 0x000fe2000f8e00ff */
[----:B------:R-:W-:Y:S02]  /*8f50*/  F2FP.BF16.F32.PACK_AB R12, R109, R108 ;  /* 0x0000006c6d0c723e */ /* 0x000fe400000010ff */
[----:B------:R-:W-:Y:S02]  /*8f60*/  F2FP.BF16.F32.PACK_AB R13, R113, R112 ;  /* 0x00000070710d723e */ /* 0x000fe400000010ff */
[----:B------:R-:W-:-:S02]  /*8f70*/  F2FP.BF16.F32.PACK_AB R18, R115, R114 ;  /* 0x000000727312723e */ /* 0x000fc400000010ff */
[----:B------:R-:W-:Y:S02]  /*8f80*/  F2FP.BF16.F32.PACK_AB R19, R117, R116 ;  /* 0x000000747513723e */ /* 0x000fe400000010ff */
[----:B------:R-:W-:Y:S02]  /*8f90*/  F2FP.BF16.F32.PACK_AB R16, R119, R118 ;  /* 0x000000767710723e */ /* 0x000fe400000010ff */
[----:B-1----:R-:W-:-:S04]  /*8fa0*/  F2FP.BF16.F32.PACK_AB R17, R121, R120 ;  /* 0x000000787911723e */ /* 0x002fc800000010ff */
[----:B------:R1:W-:Y:S01]  /*8fb0*/  STTM.x16 tmem[UR7+0x160], R4 ;  /* 0x00016004000079ed */ /* 0x0003e20008240007 */
[----:B------:R-:W2:Y:S01]  /*8fc0*/  FENCE.VIEW.ASYNC.T ;  /* 0x00000000000073c6 */ /* 0x000ea20000000200 */
[----:B------:R3:W-:Y:S06]  /*8fd0*/  MEMBAR.ALL.CTA ;  /* 0x0000000000007992 */ /* 0x0007ec0000008000 */
[----:B---3--:R-:W2:Y:S02]  /*8fe0*/  FENCE.VIEW.ASYNC.S ;  /* 0x00000000000073c6 */ /* 0x008ea40000000000 */
[----:B--2---:R-:W-:Y:S06]  /*8ff0*/  BAR.SYNC.DEFER_BLOCKING 0x3, 0x100 ;  /* 0x00c4000000007b1d */ /* 0x004fec0000010000 */
[----:B------:R2:W-:Y:S01]  /*9000*/  @!P1 SYNCS.ARRIVE.TRANS64.ART0 RZ, [UR4+0x28], R21 ;  /* 0x00002815ffff99a7 */ /* 0x0005e20008500004 */
[----:B------:R-:W3:Y:S01]  /*9010*/  SYNCS.PHASECHK.TRANS64.TRYWAIT P0, [UR4+0x30], R20 ;  /* 0x00003014ff0075a7 */ /* 0x000ee20008001104 */
[----:B--2---:R-:W-:Y:S01]  /*9020*/  IMAD.U32 R21, RZ, RZ, UR5 ;  /* 0x00000005ff157e24 */ /* 0x004fe2000f8e00ff */
[----:B-1-3--:R-:W-:Y:S06]  /*9030*/  @!P0 BRA `(.L_x_109) ;  /* 0x0000004000f88947 */ /* 0x00afec0003800000 */
.L_x_213:
[----:B------:R-:W2:Y:S02]  /*9040*/  SYNCS.PHASECHK.TRANS64.TRYWAIT P0, [UR4+0x50], R21 ;  /* 0x00005015ff0075a7 */ /* 0x000ea40008001104 */
[----:B--2---:R-:W-:Y:S05]  /*9050*/  @!P0 BRA `(.L_x_110) ;  /* 0x0000004400108947 */ /* 0x004fea0003800000 */
.L_x_215:
[----:B------:R-:W-:Y:S01]  /*9060*/  R2UR UR6, R126 ;  /* 0x000000007e0672ca */ /* 0x000fe200000e0000 */
[----:B------:R-:W-:-:S12]  /*9070*/  UIADD3 UR5, UPT, UPT, UR4, UR8, URZ ;  /* 0x0000000804057290 */ /* 0x000fd8000fffe0ff */
[----:B-1----:R-:W1:Y:S01]  /*9080*/  LDTM.x32 R4, tmem[UR6+0x180] ;  /* 0x00018006000479ee */ /* 0x002e6200082c0000 */
[----:B------:R-:W-:Y:S01]  /*9090*/  NOP ;  /* 0x0000000000007918 */ /* 0x000fe20000000000 */
[----:B-1----:R-:W-:Y:S01]  /*90a0*/  BAR.SYNC.DEFER_BLOCKING 0x3, 0x100 ;  /* 0x00c4000000007b1d */ /* 0x002fe20000010000 */
[----:B------:R-:W-:-:S05]  /*90b0*/  USHF.L.U32 UR6, UR17, 0x1f, URZ ;  /* 0x0000001f11067899 */ /* 0x000fca00080006ff */
[----:B------:R-:W1:Y:S02]  /*90c0*/  LDS.128 R36, [UR5+0x32610] ;  /* 0x03261005ff247984 */ /* 0x000e640008000c00 */
[----:B-1----:R-:W-:Y:S02]  /*90d0*/  FADD2 R8, R8.F32x2.HI_LO, -R36.F32x2.HI_LO ;  /* 0x800000240808724b */ /* 0x002fe40000000000 */
[----:B------:R-:W-:Y:S02]  /*90e0*/  FADD2 R10, R10.F32x2.HI_LO, -R38.F32x2.HI_LO ;  /* 0x800000260a0a724b */ /* 0x000fe40000000000 */
[----:B------:R-:W1:Y:S01]  /*90f0*/  LDS.128 R36, [UR5+0x32600] ;  /* 0x03260005ff247984 */ /* 0x000e620008000c00 */
[----:B------:R-:W-:Y:S02]  /*9100*/  FMUL2 R8, R88.F32x2.HI_LO, R8.F32x2.HI_LO ;  /* 0x000000085808724a */ /* 0x000fe40000000000 */
[----:B------:R-:W-:Y:S02]  /*9110*/  FMUL2 R10, R90.F32x2.HI_LO, R10.F32x2.HI_LO ;  /* 0x0000000a5a0a724a */ /* 0x000fe40000000000 */
[----:B------:R-:W2:Y:S01]  /*9120*/  LDS.128 R88, [UR5+0x32630] ;  /* 0x03263005ff587984 */ /* 0x000ea20008000c00 */
[----:B-1----:R-:W-:-:S02]  /*9130*/  FADD2 R4, R4.F32x2.HI_LO, -R36.F32x2.HI_LO ;  /* 0x800000240404724b */ /* 0x002fc40000000000 */
[----:B------:R-:W-:Y:S02]  /*9140*/  FADD2 R6, R6.F32x2.HI_LO, -R38.F32x2.HI_LO ;  /* 0x800000260606724b */ /* 0x000fe40000000000 */
[----:B------:R-:W1:Y:S01]  /*9150*/  LDS.128 R36, [UR5+0x32620] ;  /* 0x03262005ff247984 */ /* 0x000e620008000c00 */
[----:B--2---:R-:W-:Y:S02]  /*9160*/  FADD2 R18, R18.F32x2.HI_LO, -R90.F32x2.HI_LO ;  /* 0x8000005a1212724b */ /* 0x004fe40000000000 */
[----:B------:R-:W-:Y:S02]  /*9170*/  FADD2 R16, R16.F32x2.HI_LO, -R88.F32x2.HI_LO ;  /* 0x800000581010724b */ /* 0x000fe40000000000 */
[----:B------:R-:W-:Y:S01]  /*9180*/  FMUL2 R4, R94.F32x2.HI_LO, R4.F32x2.HI_LO ;  /* 0x000000045e04724a */ /* 0x000fe20000000000 */
[----:B------:R-:W2:Y:S01]  /*9190*/  LDS.128 R88, [UR5+0x32670] ;  /* 0x03267005ff587984 */ /* 0x000ea20008000c00 */
[----:B------:R-:W-:Y:S02]  /*91a0*/  FMUL2 R6, R92.F32x2.HI_LO, R6.F32x2.HI_LO ;  /* 0x000000065c06724a */ /* 0x000fe40000000000 */
[----:B------:R-:W-:Y:S01]  /*91b0*/  FMUL2 R16, R48.F32x2.HI_LO, R16.F32x2.HI_LO ;  /* 0x000000103010724a */ /* 0x000fe20000000000 */
[----:B------:R-:W3:Y:S01]  /*91c0*/  LDS.128 R92, [UR5+0x32640] ;  /* 0x03264005ff5c7984 */ /* 0x000ee20008000c00 */
[----:B-1----:R-:W-:-:S02]  /*91d0*/  FADD2 R36, R12.F32x2.HI_LO, -R36.F32x2.HI_LO ;  /* 0x800000240c24724b */ /* 0x002fc40000000000 */
[----:B------:R-:W-:Y:S02]  /*91e0*/  FMUL2 R12, R50.F32x2.HI_LO, R18.F32x2.HI_LO ;  /* 0x00000012320c724a */ /* 0x000fe40000000000 */
[----:B------:R-:W-:Y:S01]  /*91f0*/  FADD2 R18, R14.F32x2.HI_LO, -R38.F32x2.HI_LO ;  /* 0x800000260e12724b */ /* 0x000fe20000000000 */
[----:B------:R-:W1:Y:S01]  /*9200*/  LDS.128 R48, [UR5+0x32660] ;  /* 0x03266005ff307984 */ /* 0x000e620008000c00 */
[----:B------:R-:W-:Y:S01]  /*9210*/  FMUL2 R14, R84.F32x2.HI_LO, R36.F32x2.HI_LO ;  /* 0x00000024540e724a */ /* 0x000fe20000000000 */
[----:B------:R-:W-:Y:S01]  /*9220*/  MOV R84, UR6 ;  /* 0x0000000600547c02 */ /* 0x000fe20008000f00 */
[----:B--2---:R-:W-:Y:S01]  /*9230*/  FADD2 R32, R32.F32x2.HI_LO, -R88.F32x2.HI_LO ;  /* 0x800000582020724b */ /* 0x004fe20000000000 */
[----:B------:R-:W2:Y:S01]  /*9240*/  LDS.128 R36, [UR5+0x32650] ;  /* 0x03265005ff247984 */ /* 0x000ea20008000c00 */
[----:B---3--:R-:W-:Y:S01]  /*9250*/  FADD2 R20, R20.F32x2.HI_LO, -R92.F32x2.HI_LO ;  /* 0x8000005c1414724b */ /* 0x008fe20000000000 */
[----:B------:R-:W3:Y:S01]  /*9260*/  SYNCS.PHASECHK.TRANS64.TRYWAIT P0, [UR4+0x68], R84 ;  /* 0x00006854ff0075a7 */ /* 0x000ee20008001104 */
[----:B------:R-:W-:-:S02]  /*9270*/  FADD2 R22, R22.F32x2.HI_LO, -R94.F32x2.HI_LO ;  /* 0x8000005e1616724b */ /* 0x000fc40000000000 */
[----:B------:R-:W-:Y:S02]  /*9280*/  FADD2 R34, R34.F32x2.HI_LO, -R90.F32x2.HI_LO ;  /* 0x8000005a2222724b */ /* 0x000fe40000000000 */
[----:B------:R-:W-:Y:S02]  /*9290*/  FMUL2 R18, R86.F32x2.HI_LO, R18.F32x2.HI_LO ;  /* 0x000000125612724a */ /* 0x000fe40000000000 */
[----:B------:R-:W-:Y:S02]  /*92a0*/  FMUL2 R20, R44.F32x2.HI_LO, R20.F32x2.HI_LO ;  /* 0x000000142c14724a */ /* 0x000fe40000000000 */
[----:B------:R-:W-:Y:S02]  /*92b0*/  FMUL2 R22, R46.F32x2.HI_LO, R22.F32x2.HI_LO ;  /* 0x000000162e16724a */ /* 0x000fe40000000000 */
[----:B------:R-:W-:Y:S01]  /*92c0*/  FMUL2 R32, R96.F32x2.HI_LO, R32.F32x2.HI_LO ;  /* 0x000000206020724a */ /* 0x000fe20000000000 */
[----:B------:R-:W-:Y:S01]  /*92d0*/  F2FP.BF16.F32.PACK_AB R44, R21, R20 ;  /* 0x00000014152c723e */ /* 0x000fe200000010ff */
[----:B------:R-:W-:Y:S01]  /*92e0*/  FMUL2 R34, R98.F32x2.HI_LO, R34.F32x2.HI_LO ;  /* 0x000000226222724a */ /* 0x000fe20000000000 */
[----:B------:R-:W-:Y:S01]  /*92f0*/  F2FP.BF16.F32.PACK_AB R45, R23, R22 ;  /* 0x00000016172d723e */ /* 0x000fe200000010ff */
[----:B-1----:R-:W-:-:S02]  /*9300*/  FADD2 R28, R28.F32x2.HI_LO, -R48.F32x2.HI_LO ;  /* 0x800000301c1c724b */ /* 0x002fc40000000000 */
[----:B------:R-:W-:Y:S01]  /*9310*/  FADD2 R30, R30.F32x2.HI_LO, -R50.F32x2.HI_LO ;  /* 0x800000321e1e724b */ /* 0x000fe20000000000 */
[----:B------:R-:W-:Y:S01]  /*9320*/  F2FP.BF16.F32.PACK_AB R50, R33, R32 ;  /* 0x000000202132723e */ /* 0x000fe200000010ff */
[----:B--2---:R-:W-:Y:S01]  /*9330*/  FADD2 R24, R24.F32x2.HI_LO, -R36.F32x2.HI_LO ;  /* 0x800000241818724b */ /* 0x004fe20000000000 */
[----:B------:R-:W-:Y:S01]  /*9340*/  F2FP.BF16.F32.PACK_AB R36, R5, R4 ;  /* 0x000000040524723e */ /* 0x000fe200000010ff */
[----:B------:R-:W-:Y:S01]  /*9350*/  FADD2 R26, R26.F32x2.HI_LO, -R38.F32x2.HI_LO ;  /* 0x800000261a1a724b */ /* 0x000fe20000000000 */
[----:B------:R-:W-:Y:S01]  /*9360*/  F2FP.BF16.F32.PACK_AB R38, R9, R8 ;  /* 0x000000080926723e */ /* 0x000fe200000010ff */
[----:B------:R-:W-:Y:S01]  /*9370*/  FMUL2 R24, R40.F32x2.HI_LO, R24.F32x2.HI_LO ;  /* 0x000000182818724a */ /* 0x000fe20000000000 */
[----:B------:R-:W-:Y:S01]  /*9380*/  F2FP.BF16.F32.PACK_AB R39, R11, R10 ;  /* 0x0000000a0b27723e */ /* 0x000fe200000010ff */
[----:B------:R-:W-:Y:S01]  /*9390*/  FMUL2 R26, R42.F32x2.HI_LO, R26.F32x2.HI_LO ;  /* 0x0000001a2a1a724a */ /* 0x000fe20000000000 */
[----:B------:R-:W-:Y:S01]  /*93a0*/  F2FP.BF16.F32.PACK_AB R37, R7, R6 ;  /* 0x000000060725723e */ /* 0x000fe200000010ff */
[----:B------:R-:W-:Y:S01]  /*93b0*/  FMUL2 R28, R100.F32x2.HI_LO, R28.F32x2.HI_LO ;  /* 0x0000001c641c724a */ /* 0x000fe20000000000 */
[----:B------:R-:W-:Y:S01]  /*93c0*/  F2FP.BF16.F32.PACK_AB R42, R17, R16 ;  /* 0x00000010112a723e */ /* 0x000fe200000010ff */
[----:B------:R-:W-:Y:S01]  /*93d0*/  FMUL2 R30, R102.F32x2.HI_LO, R30.F32x2.HI_LO ;  /* 0x0000001e661e724a */ /* 0x000fe20000000000 */
[----:B------:R-:W-:-:S02]  /*93e0*/  F2FP.BF16.F32.PACK_AB R43, R13, R12 ;  /* 0x0000000c0d2b723e */ /* 0x000fc400000010ff */
[----:B------:R-:W-:Y:S02]  /*93f0*/  F2FP.BF16.F32.PACK_AB R40, R15, R14 ;  /* 0x0000000e0f28723e */ /* 0x000fe400000010ff */
[----:B------:R-:W-:Y:S02]  /*9400*/  F2FP.BF16.F32.PACK_AB R41, R19, R18 ;  /* 0x000000121329723e */ /* 0x000fe400000010ff */
[----:B------:R-:W-:Y:S02]  /*9410*/  F2FP.BF16.F32.PACK_AB R46, R25, R24 ;  /* 0x00000018192e723e */ /* 0x000fe400000010ff */
[----:B------:R-:W-:Y:S02]  /*9420*/  F2FP.BF16.F32.PACK_AB R47, R27, R26 ;  /* 0x0000001a1b2f723e */ /* 0x000fe400000010ff */
[----:B------:R-:W-:Y:S02]  /*9430*/  F2FP.BF16.F32.PACK_AB R51, R35, R34 ;  /* 0x000000222333723e */ /* 0x000fe400000010ff */
[----:B------:R-:W-:-:S02]  /*9440*/  F2FP.BF16.F32.PACK_AB R48, R29, R28 ;  /* 0x0000001c1d30723e */ /* 0x000fc400000010ff */
[----:B------:R-:W-:Y:S01]  /*9450*/  F2FP.BF16.F32.PACK_AB R49, R31, R30 ;  /* 0x0000001e1f31723e */ /* 0x000fe200000010ff */
[----:B---3--:R-:W-:Y:S06]  /*9460*/  @!P0 BRA `(.L_x_111) ;  /* 0x00000040002c8947 */ /* 0x008fec0003800000 */
.L_x_217:
[----:B------:R-:W-:-:S13]  /*9470*/  R2UR UR7, R125 ;  /* 0x000000007d0772ca */ /* 0x000fda00000e0000 */
[----:B------:R2:W-:Y:S01]  /*9480*/  STTM.x16 tmem[UR7+0x180], R36 ;  /* 0x00018024000079ed */ /* 0x0005e20008240007 */
[----:B------:R-:W-:Y:S05]  /*9490*/  BRA.U !UP2, `(.L_x_112) ;  /* 0x000000010a947547 */ /* 0x000fea000b800000 */
[----:B------:R-:W-:Y:S02]  /*94a0*/  IMAD.SHL.U32 R5, R111, 0x80, RZ ;  /* 0x000000806f057824 */ /* 0x000fe400078e00ff */
[----:B-1----:R-:W-:-:S03]  /*94b0*/  IMAD.U32 R4, RZ, RZ, UR12 ;  /* 0x0000000cff047e24 */ /* 0x002fc6000f8e00ff */
[----:B------:R-:W-:-:S04]  /*94c0*/  LOP3.LUT R5, R5, 0x3f80, RZ, 0xc0, !PT ;  /* 0x00003f8005057812 */ /* 0x000fc800078ec0ff */
[----:B------:R-:W-:-:S05]  /*94d0*/  LEA R4, R4, R5, 0x6 ;  /* 0x0000000504047211 */ /* 0x000fca00078e30ff */
[----:B------:R-:W-:-:S04]  /*94e0*/  VIADD R10, R4, UR4 ;  /* 0x00000004040a7c36 */ /* 0x000fc80008000000 */
[C---:B------:R-:W-:Y:S01]  /*94f0*/  VIADD R11, R10.reuse, 0x2a400 ;  /* 0x0002a4000a0b7836 */ /* 0x040fe20000000000 */
[C---:B------:R-:W-:Y:S01]  /*9500*/  IADD3 R6, PT, PT, R10.reuse, 0x2a410, RZ ;  /* 0x0002a4100a067810 */ /* 0x040fe20007ffe0ff */
[C---:B------:R-:W-:Y:S02]  /*9510*/  VIADD R8, R10.reuse, 0x2a420 ;  /* 0x0002a4200a087836 */ /* 0x040fe40000000000 */
[----:B------:R-:W-:Y:S01]  /*9520*/  VIADD R10, R10, 0x2a430 ;  /* 0x0002a4300a0a7836 */ /* 0x000fe20000000000 */
[----:B------:R-:W-:Y:S02]  /*9530*/  SHF.R.U32.HI R4, RZ, 0x3, R11 ;  /* 0x00000003ff047819 */ /* 0x000fe4000001160b */
[----:B------:R-:W-:Y:S02]  /*9540*/  SHF.R.U32.HI R5, RZ, 0x3, R6 ;  /* 0x00000003ff057819 */ /* 0x000fe40000011606 */
[----:B------:R-:W-:Y:S02]  /*9550*/  SHF.R.U32.HI R7, RZ, 0x3, R8 ;  /* 0x00000003ff077819 */ /* 0x000fe40000011608 */
[----:B------:R-:W-:-:S02]  /*9560*/  SHF.R.U32.HI R9, RZ, 0x3, R10 ;  /* 0x00000003ff097819 */ /* 0x000fc4000001160a */
[----:B------:R-:W-:Y:S02]  /*9570*/  LOP3.LUT R4, R11, 0x70, R4, 0x78, !PT ;  /* 0x000000700b047812 */ /* 0x000fe400078e7804 */
[----:B------:R-:W-:Y:S02]  /*9580*/  LOP3.LUT R5, R6, 0x70, R5, 0x78, !PT ;  /* 0x0000007006057812 */ /* 0x000fe400078e7805 */
[----:B------:R-:W-:Y:S01]  /*9590*/  LOP3.LUT R7, R8, 0x70, R7, 0x78, !PT ;  /* 0x0000007008077812 */ /* 0x000fe200078e7807 */
[----:B------:R1:W-:Y:S01]  /*95a0*/  STS.128 [R4], R36 ;  /* 0x0000002404007388 */ /* 0x0003e20000000c00 */
[----:B------:R-:W-:-:S03]  /*95b0*/  LOP3.LUT R9, R10, 0x70, R9, 0x78, !PT ;  /* 0x000000700a097812 */ /* 0x000fc600078e7809 */
[----:B------:R3:W-:Y:S04]  /*95c0*/  STS.128 [R5], R40 ;  /* 0x0000002805007388 */ /* 0x0007e80000000c00 */
[----:B------:R4:W-:Y:S04]  /*95d0*/  STS.128 [R7], R44 ;  /* 0x0000002c07007388 */ /* 0x0009e80000000c00 */
[----:B------:R5:W-:Y:S01]  /*95e0*/  STS.128 [R9], R48 ;  /* 0x0000003009007388 */ /* 0x000be20000000c00 */
[----:B-12---:R-:W-:Y:S01]  /*95f0*/  MOV R36, R68 ;  /* 0x0000004400247202 */ /* 0x006fe20000000f00 */
[----:B------:R-:W-:Y:S01]  /*9600*/  IMAD.MOV.U32 R37, RZ, RZ, R69 ;  /* 0x000000ffff257224 */ /* 0x000fe200078e0045 */
[----:B------:R-:W-:Y:S01]  /*9610*/  MOV R39, R71 ;  /* 0x0000004700277202 */ /* 0x000fe20000000f00 */
[----:B------:R-:W-:Y:S01]  /*9620*/  IMAD.MOV.U32 R38, RZ, RZ, R70 ;  /* 0x000000ffff267224 */ /* 0x000fe200078e0046 */
[----:B---3--:R-:W-:Y:S01]  /*9630*/  MOV R42, R74 ;  /* 0x0000004a002a7202 */ /* 0x008fe20000000f00 */
[----:B------:R-:W-:-:S02]  /*9640*/  IMAD.MOV.U32 R40, RZ, RZ, R72 ;  /* 0x000000ffff287224 */ /* 0x000fc400078e0048 */
[----:B------:R-:W-:Y:S01]  /*9650*/  IMAD.MOV.U32 R41, RZ, RZ, R73 ;  /* 0x000000ffff297224 */ /* 0x000fe200078e0049 */
[----:B----4-:R-:W-:Y:S01]  /*9660*/  MOV R45, R77 ;  /* 0x0000004d002d7202 */ /* 0x010fe20000000f00 */
[----:B------:R-:W-:Y:S01]  /*9670*/  IMAD.MOV.U32 R43, RZ, RZ, R75 ;  /* 0x000000ffff2b7224 */ /* 0x000fe200078e004b */
[----:B------:R-:W-:Y:S01]  /*9680*/  MOV R47, R79 ;  /* 0x0000004f002f7202 */ /* 0x000fe20000000f00 */
[----:B------:R-:W-:Y:S01]  /*9690*/  IMAD.MOV.U32 R44, RZ, RZ, R76 ;  /* 0x000000ffff2c7224 */ /* 0x000fe200078e004c */
[----:B-----5:R-:W-:Y:S01]  /*96a0*/  MOV R49, R81 ;  /* 0x0000005100317202 */ /* 0x020fe20000000f00 */
[----:B------:R-:W-:Y:S01]  /*96b0*/  IMAD.MOV.U32 R46, RZ, RZ, R78 ;  /* 0x000000ffff2e7224 */ /* 0x000fe200078e004e */
[----:B------:R-:W-:Y:S01]  /*96c0*/  MOV R51, R83 ;  /* 0x0000005300337202 */ /* 0x000fe20000000f00 */
[----:B------:R-:W-:Y:S02]  /*96d0*/  IMAD.MOV.U32 R48, RZ, RZ, R80 ;  /* 0x000000ffff307224 */ /* 0x000fe400078e0050 */
[----:B------:R-:W-:-:S07]  /*96e0*/  IMAD.MOV.U32 R50, RZ, RZ, R82 ;  /* 0x000000ffff327224 */ /* 0x000fce00078e0052 */
.L_x_112:
[----:B------:R-:W-:-:S13]  /*96f0*/  R2UR UR7, R126 ;  /* 0x000000007e0772ca */ /* 0x000fda00000e0000 */
[----:B-1----:R-:W1:Y:S01]  /*9700*/  LDTM.x32 R4, tmem[UR7+0x1c0] ;  /* 0x0001c007000479ee */ /* 0x002e6200082c0000 */
[----:B------:R-:W-:Y:S01]  /*9710*/  NOP ;  /* 0x0000000000007918 */ /* 0x000fe20000000000 */
[----:B-1----:R-:W-:Y:S06]  /*9720*/  BAR.SYNC.DEFER_BLOCKING 0x3, 0x100 ;  /* 0x00c4000000007b1d */ /* 0x002fec0000010000 */
[----:B------:R-:W1:Y:S04]  /*9730*/  LDS.128 R68, [UR5+0x32710] ;  /* 0x03271005ff447984 */ /* 0x000e680008000c00 */
[----:B------:R-:W3:Y:S04]  /*9740*/  LDS.128 R92, [UR5+0x32700] ;  /* 0x03270005ff5c7984 */ /* 0x000ee80008000c00 */
[----:B------:R-:W4:Y:S04]  /*9750*/  LDS.128 R88, [UR5+0x32730] ;  /* 0x03273005ff587984 */ /* 0x000f280008000c00 */
[----:B------:R-:W5:Y:S04]  /*9760*/  LDS.128 R84, [UR5+0x32720] ;  /* 0x03272005ff547984 */ /* 0x000f680008000c00 */
[----:B------:R-:W2:Y:S04]  /*9770*/  LDS.128 R80, [UR5+0x32750] ;  /* 0x03275005ff507984 */ /* 0x000ea80008000c00 */
[----:B------:R-:W2:Y:S04]  /*9780*/  LDS.128 R72, [UR5+0x32740] ;  /* 0x03274005ff487984 */ /* 0x000ea80008000c00 */
[----:B------:R-:W2:Y:S01]  /*9790*/  LDS.128 R76, [UR5+0x32770] ;  /* 0x03277005ff4c7984 */ /* 0x000ea20008000c00 */
[----:B-1----:R-:W-:-:S02]  /*97a0*/  FADD2 R8, R8.F32x2.HI_LO, -R68.F32x2.HI_LO ;  /* 0x800000440808724b */ /* 0x002fc40000000000 */
[----:B------:R-:W-:Y:S02]  /*97b0*/  FADD2 R68, R10.F32x2.HI_LO, -R70.F32x2.HI_LO ;  /* 0x800000460a44724b */ /* 0x000fe40000000000 */
[----:B------:R-:W-:Y:S02]  /*97c0*/  FMUL2 R52, R52.F32x2.HI_LO, R8.F32x2.HI_LO ;  /* 0x000000083434724a */ /* 0x000fe40000000000 */
[----:B------:R-:W1:Y:S01]  /*97d0*/  LDS.128 R8, [UR5+0x32760] ;  /* 0x03276005ff087984 */ /* 0x000e620008000c00 */
[----:B---3--:R-:W-:Y:S01]  /*97e0*/  FADD2 R4, R4.F32x2.HI_LO, -R92.F32x2.HI_LO ;  /* 0x8000005c0404724b */ /* 0x008fe20000000000 */
[----:B------:R-:W-:Y:S01]  /*97f0*/  R2UR UR5, R125 ;  /* 0x000000007d0572ca */ /* 0x000fe200000e0000 */
[----:B------:R-:W-:Y:S01]  /*9800*/  FADD2 R6, R6.F32x2.HI_LO, -R94.F32x2.HI_LO ;  /* 0x8000005e0606724b */ /* 0x000fe20000000000 */
[----:B------:R-:W-:Y:S01]  /*9810*/  F2FP.BF16.F32.PACK_AB R70, R53, R52 ;  /* 0x000000343546723e */ /* 0x000fe200000010ff */
[----:B----4-:R-:W-:Y:S02]  /*9820*/  FADD2 R16, R16.F32x2.HI_LO, -R88.F32x2.HI_LO ;  /* 0x800000581010724b */ /* 0x010fe40000000000 */
[----:B------:R-:W-:-:S02]  /*9830*/  FADD2 R18, R18.F32x2.HI_LO, -R90.F32x2.HI_LO ;  /* 0x8000005a1212724b */ /* 0x000fc40000000000 */
[----:B-----5:R-:W-:Y:S02]  /*9840*/  FADD2 R12, R12.F32x2.HI_LO, -R84.F32x2.HI_LO ;  /* 0x800000540c0c724b */ /* 0x020fe40000000000 */
[----:B------:R-:W-:Y:S02]  /*9850*/  FADD2 R14, R14.F32x2.HI_LO, -R86.F32x2.HI_LO ;  /* 0x800000560e0e724b */ /* 0x000fe40000000000 */
[----:B--2---:R-:W-:Y:S02]  /*9860*/  FADD2 R24, R24.F32x2.HI_LO, -R80.F32x2.HI_LO ;  /* 0x800000501818724b */ /* 0x004fe40000000000 */
[----:B------:R-:W-:Y:S02]  /*9870*/  FADD2 R26, R26.F32x2.HI_LO, -R82.F32x2.HI_LO ;  /* 0x800000521a1a724b */ /* 0x000fe40000000000 */
[----:B------:R-:W-:Y:S02]  /*9880*/  FADD2 R20, R20.F32x2.HI_LO, -R72.F32x2.HI_LO ;  /* 0x800000481414724b */ /* 0x000fe40000000000 */
[----:B------:R-:W-:-:S02]  /*9890*/  FADD2 R22, R22.F32x2.HI_LO, -R74.F32x2.HI_LO ;  /* 0x8000004a1616724b */ /* 0x000fc40000000000 */
[----:B------:R-:W-:Y:S02]  /*98a0*/  FADD2 R32, R32.F32x2.HI_LO, -R76.F32x2.HI_LO ;  /* 0x8000004c2020724b */ /* 0x000fe40000000000 */
[----:B------:R-:W-:Y:S02]  /*98b0*/  FADD2 R34, R34.F32x2.HI_LO, -R78.F32x2.HI_LO ;  /* 0x8000004e2222724b */ /* 0x000fe40000000000 */
[----:B------:R-:W-:Y:S02]  /*98c0*/  FMUL2 R68, R54.F32x2.HI_LO, R68.F32x2.HI_LO ;  /* 0x000000443644724a */ /* 0x000fe40000000000 */
[----:B------:R-:W-:Y:S02]  /*98d0*/  FMUL2 R4, R56.F32x2.HI_LO, R4.F32x2.HI_LO ;  /* 0x000000043804724a */ /* 0x000fe40000000000 */
[----:B------:R-:W-:Y:S01]  /*98e0*/  FMUL2 R6, R58.F32x2.HI_LO, R6.F32x2.HI_LO ;  /* 0x000000063a06724a */ /* 0x000fe20000000000 */
        /* <DEDUP_REMOVED lines=11> */
[----:B-1----:R-:W-:Y:S01]  /*99a0*/  FADD2 R28, R28.F32x2.HI_LO, -R8.F32x2.HI_LO ;  /* 0x800000081c1c724b */ /* 0x002fe20000000000 */
[----:B------:R-:W-:Y:S01]  /*99b0*/  F2FP.BF16.F32.PACK_AB R73, R15, R14 ;  /* 0x0000000e0f49723e */ /* 0x000fe200000010ff */
[----:B------:R-:W-:Y:S01]  /*99c0*/  FADD2 R30, R30.F32x2.HI_LO, -R10.F32x2.HI_LO ;  /* 0x8000000a1e1e724b */ /* 0x000fe20000000000 */
[----:B------:R-:W-:Y:S01]  /*99d0*/  F2FP.BF16.F32.PACK_AB R78, R25, R24 ;  /* 0x00000018194e723e */ /* 0x000fe200000010ff */
[----:B------:R-:W-:-:S02]  /*99e0*/  FMUL2 R26, R106.F32x2.HI_LO, R26.F32x2.HI_LO ;  /* 0x0000001a6a1a724a */ /* 0x000fc40000000000 */
        /* <DEDUP_REMOVED lines=12> */
[----:B------:R-:W-:-:S04]  /*9ab0*/  F2FP.BF16.F32.PACK_AB R81, R31, R30 ;  /* 0x0000001e1f51723e */ /* 0x000fc800000010ff */
[----:B------:R1:W-:Y:S01]  /*9ac0*/  STTM.x16 tmem[UR5+0x1a0], R68 ;  /* 0x0001a044000079ed */ /* 0x0003e20008240005 */
[----:B------:R-:W-:Y:S05]  /*9ad0*/  BRA.U !UP1, `(.L_x_113) ;  /* 0x0000000109947547 */ /* 0x000fea000b800000 */
[----:B------:R-:W-:Y:S02]  /*9ae0*/  IMAD.SHL.U32 R5, R111, 0x80, RZ ;  /* 0x000000806f057824 */ /* 0x000fe400078e00ff */
[----:B------:R-:W-:-:S03]  /*9af0*/  IMAD.U32 R4, RZ, RZ, UR12 ;  /* 0x0000000cff047e24 */ /* 0x000fc6000f8e00ff */
        /* <DEDUP_REMOVED lines=35> */
.L_x_113:
[----:B------:R-:W-:Y:S01]  /*9d30*/  ELECT P0, URZ, PT ;  /* 0x0000000000ff782f */ /* 0x000fe20003800000 */
[----:B------:R-:W-:Y:S01]  /*9d40*/  IMAD.U32 R10, RZ, RZ, UR6 ;  /* 0x00000006ff0a7e24 */ /* 0x000fe2000f8e00ff */
[----:B------:R-:W2:Y:S01]  /*9d50*/  FENCE.VIEW.ASYNC.T ;  /* 0x00000000000073c6 */ /* 0x000ea20000000200 */
[----:B------:R-:W-:-:S04]  /*9d60*/  SHF.L.U32 R5, R111, 0x7, RZ ;  /* 0x000000076f057819 */ /* 0x000fc800000006ff */
[----:B------:R-:W-:-:S06]  /*9d70*/  LOP3.LUT R5, R5, 0x3f80, RZ, 0xc0, !PT ;  /* 0x00003f8005057812 */ /* 0x000fcc00078ec0ff */
[----:B------:R-:W-:-:S04]  /*9d80*/  @P0 IMAD.MOV.U32 R4, RZ, RZ, 0x1 ;  /* 0x00000001ff040424 */ /* 0x000fc800078e00ff */
[----:B--2---:R2:W-:Y:S01]  /*9d90*/  @P0 SYNCS.ARRIVE.TRANS64.RED.ART0 RZ, [UR21], R4 ;  /* 0x00000004ffff09a7 */ /* 0x0045e20008500415 */
[----:B------:R-:W3:Y:S01]  /*9da0*/  SYNCS.PHASECHK.TRANS64.TRYWAIT P0, [UR4+0x118], R10 ;  /* 0x0001180aff0075a7 */ /* 0x000ee20008001104 */
[----:B--2---:R-:W-:-:S05]  /*9db0*/  IMAD.U32 R4, RZ, RZ, UR12 ;  /* 0x0000000cff047e24 */ /* 0x004fca000f8e00ff */
[----:B------:R-:W-:-:S05]  /*9dc0*/  LEA R4, R4, R5, 0x6 ;  /* 0x0000000504047211 */ /* 0x000fca00078e30ff */
[----:B------:R-:W-:-:S04]  /*9dd0*/  VIADD R7, R4, UR4 ;  /* 0x0000000404077c36 */ /* 0x000fc80008000000 */
[C---:B------:R-:W-:Y:S01]  /*9de0*/  VIADD R9, R7.reuse, 0x32830 ;  /* 0x0003283007097836 */ /* 0x040fe20000000000 */
[C---:B------:R-:W-:Y:S02]  /*9df0*/  IADD3 R6, PT, PT, R7.reuse, 0x32800, RZ ;  /* 0x0003280007067810 */ /* 0x040fe40007ffe0ff */
[C---:B------:R-:W-:Y:S01]  /*9e00*/  IADD3 R8, PT, PT, R7.reuse, 0x32820, RZ ;  /* 0x0003282007087810 */ /* 0x040fe20007ffe0ff */
[----:B------:R-:W-:Y:S01]  /*9e10*/  VIADD R7, R7, 0x32810 ;  /* 0x0003281007077836 */ /* 0x000fe20000000000 */
[----:B------:R-:W-:Y:S01]  /*9e20*/  SHF.R.U32.HI R5, RZ, 0x3, R6 ;  /* 0x00000003ff057819 */ /* 0x000fe20000011606 */
[----:B---3--:R-:W-:Y:S06]  /*9e30*/  @!P0 BRA `(.L_x_114) ;  /* 0x0000003400d88947 */ /* 0x008fec0003800000 */
.L_x_219:
[----:B--2---:R-:W-:Y:S02]  /*9e40*/  SHF.R.U32.HI R4, RZ, 0x3, R7 ;  /* 0x00000003ff047819 */ /* 0x004fe40000011607 */
[----:B------:R-:W-:Y:S02]  /*9e50*/  ELECT P0, URZ, PT ;  /* 0x0000000000ff782f */ /* 0x000fe40003800000 */
[----:B------:R-:W-:Y:S01]  /*9e60*/  SHF.R.U32.HI R11, RZ, 0x3, R8 ;  /* 0x00000003ff0b7819 */ /* 0x000fe20000011608 */
[----:B------:R-:W-:Y:S01]  /*9e70*/  BSSY.RECONVERGENT B0, `(.L_x_115) ;  /* 0x0000024000007945 */ /* 0x000fe20003800200 */
[----:B------:R-:W-:Y:S02]  /*9e80*/  LOP3.LUT R5, R6, 0x70, R5, 0x78, !PT ;  /* 0x0000007006057812 */ /* 0x000fe400078e7805 */
[----:B------:R-:W-:Y:S02]  /*9e90*/  SHF.R.U32.HI R6, RZ, 0x3, R9 ;  /* 0x00000003ff067819 */ /* 0x000fe40000011609 */
[----:B------:R-:W-:Y:S01]  /*9ea0*/  LOP3.LUT R4, R7, 0x70, R4, 0x78, !PT ;  /* 0x0000007007047812 */ /* 0x000fe200078e7804 */
[----:B------:R2:W-:Y:S01]  /*9eb0*/  STS.128 [R5], R68 ;  /* 0x0000004405007388 */ /* 0x0005e20000000c00 */
[----:B------:R-:W-:Y:S01]  /*9ec0*/  LOP3.LUT R11, R8, 0x70, R11, 0x78, !PT ;  /* 0x00000070080b7812 */ /* 0x000fe200078e780b */
[----:B------:R-:W-:Y:S01]  /*9ed0*/  @!P1 IMAD.MOV.U32 R8, RZ, RZ, 0x1 ;  /* 0x00000001ff089424 */ /* 0x000fe200078e00ff */
[----:B------:R-:W-:Y:S01]  /*9ee0*/  LOP3.LUT R6, R9, 0x70, R6, 0x78, !PT ;  /* 0x0000007009067812 */ /* 0x000fe200078e7806 */
[----:B------:R2:W-:Y:S01]  /*9ef0*/  STS.128 [R4], R72 ;  /* 0x0000004804007388 */ /* 0x0005e20000000c00 */
[----:B------:R-:W-:-:S03]  /*9f00*/  @P0 IMAD.MOV.U32 R7, RZ, RZ, 0x1 ;  /* 0x00000001ff070424 */ /* 0x000fc600078e00ff */
[----:B------:R2:W-:Y:S04]  /*9f10*/  STS.128 [R11], R76 ;  /* 0x0000004c0b007388 */ /* 0x0005e80000000c00 */
[----:B------:R2:W-:Y:S01]  /*9f20*/  STS.128 [R6], R80 ;  /* 0x0000005006007388 */ /* 0x0005e20000000c00 */
[----:B------:R3:W-:Y:S06]  /*9f30*/  MEMBAR.ALL.CTA ;  /* 0x0000000000007992 */ /* 0x0007ec0000008000 */
[----:B---3--:R-:W3:Y:S02]  /*9f40*/  FENCE.VIEW.ASYNC.S ;  /* 0x00000000000073c6 */ /* 0x008ee40000000000 */
[----:B---3--:R-:W-:Y:S06]  /*9f50*/  BAR.SYNC.DEFER_BLOCKING 0x3, 0x100 ;  /* 0x00c4000000007b1d */ /* 0x008fec0000010000 */
[----:B------:R2:W-:Y:S01]  /*9f60*/  @!P1 SYNCS.ARRIVE.TRANS64.ART0 RZ, [UR4+0x38], R8 ;  /* 0x00003808ffff99a7 */ /* 0x0005e20008500004 */
[----:B------:R2:W-:Y:S01]  /*9f70*/  @P0 SYNCS.ARRIVE.TRANS64.RED.ART0 RZ, [UR20], R7 ;  /* 0x00000007ffff09a7 */ /* 0x0005e20008500414 */
[----:B------:R-:W-:-:S13]  /*9f80*/  LOP3.LUT P0, RZ, R111, 0xff, RZ, 0xc0, !PT ;  /* 0x000000ff6fff7812 */ /* 0x000fda000780c0ff */
[----:B------:R-:W-:Y:S05]  /*9f90*/  @P0 BRA `(.L_x_116) ;  /* 0x0000000000440947 */ /* 0x000fea0003800000 */
[----:B------:R-:W-:Y:S01]  /*9fa0*/  UIADD3 UR5, UPT, UPT, UR4, 0x108, URZ ;  /* 0x0000010804057890 */ /* 0x000fe2000fffe0ff */
[----:B--2---:R-:W-:Y:S01]  /*9fb0*/  IMAD.MOV.U32 R5, RZ, RZ, 0x4000 ;  /* 0x00004000ff057424 */ /* 0x004fe200078e00ff */
[----:B------:R-:W-:Y:S01]  /*9fc0*/  ULEA UR6, UR18, UR4, 0xe ;  /* 0x0000000412067291 */ /* 0x000fe2000f8e70ff */
[----:B------:R-:W-:Y:S01]  /*9fd0*/  PLOP3.LUT P0, PT, PT, PT, PT, 0x80, 0x8 ;  /* 0x000000000008781c */ /* 0x000fe20003f0f070 */
[----:B------:R-:W-:Y:S01]  /*9fe0*/  UPRMT UR5, UR23, 0x654, UR5 ;  /* 0x0000065417057896 */ /* 0x000fe20008000005 */
[----:B------:R2:W-:Y:S01]  /*9ff0*/  SYNCS.ARRIVE.TRANS64.RED RZ, [R124+URZ], R5 ;  /* 0x000000057cff79a7 */ /* 0x0005e200080004ff */
[----:B------:R-:W-:Y:S01]  /*a000*/  UIADD3 UR6, UPT, UPT, UR6, 0x2a400, URZ ;  /* 0x0002a40006067890 */ /* 0x000fe2000fffe0ff */
[----:B------:R-:W-:-:S03]  /*a010*/  UMOV UR9, 0x400 ;  /* 0x0000040000097882 */ /* 0x000fc60000000000 */
[----:B------:R-:W-:Y:S01]  /*a020*/  UPRMT UR6, UR23, 0x654, UR6 ;  /* 0x0000065417067896 */ /* 0x000fe20008000006 */
[----:B--2---:R-:W-:Y:S01]  /*a030*/  IMAD.U32 R124, RZ, RZ, UR5 ;  /* 0x00000005ff7c7e24 */ /* 0x004fe2000f8e00ff */
[----:B------:R-:W-:-:S04]  /*a040*/  UIADD3 UR5, UPT, UPT, UR4, 0x32800, URZ ;  /* 0x0003280004057890 */ /* 0x000fc8000fffe0ff */
[----:B------:R-:W-:-:S15]  /*a050*/  R2UR UR7, R124 ;  /* 0x000000007c0772ca */ /* 0x000fde00000e0000 */
.L_x_117:
[----:B------:R-:W-:Y:S01]  /*a060*/  @P0 ELECT P1, URZ, PT ;  /* 0x0000000000ff082f */ /* 0x000fe20003820000 */
[----:B------:R3:W-:-:S12]  /*a070*/  UBLKCP.S.S [UR6], [UR5], UR9 ;  /* 0x00000006050073ba */ /* 0x0007d80008000609 */
[----:B------:R-:W-:Y:S02]  /*a080*/  @P1 PLOP3.LUT P0, PT, P1, PT, PT, 0x8, 0x80 ;  /* 0x000000000080181c */ /* 0x000fe40000f0e170 */
[----:B------:R-:W-:-:S11]  /*a090*/  PLOP3.LUT P1, PT, PT, PT, PT, 0x8, 0x80 ;  /* 0x000000000080781c */ /* 0x000fd60003f2e170 */
[----:B---3--:R-:W-:Y:S05]  /*a0a0*/  @P0 BRA.U.ANY `(.L_x_117) ;  /* 0xfffffffd00ec0947 */ /* 0x008fea000393ffff */
.L_x_116:
[----:B------:R-:W-:Y:S05]  /*a0b0*/  BSYNC.RECONVERGENT B0 ;  /* 0x0000000000007941 */ /* 0x000fea0003800200 */
.L_x_115:
[----:B------:R-:W-:Y:S01]  /*a0c0*/  UIADD3 UR15, UPT, UPT, UR15, 0x1, URZ ;  /* 0x000000010f0f7890 */ /* 0x000fe2000fffe0ff */
[----:B------:R-:W-:Y:S01]  /*a0d0*/  IADD3 R123, PT, PT, R123, -0x80, RZ ;  /* 0xffffff807b7b7810 */ /* 0x000fe20007ffe0ff */
[----:B------:R-:W-:Y:S02]  /*a0e0*/  ULOP3.LUT UR13, UR13, 0x1, URZ, 0x3c, !UPT ;  /* 0x000000010d0d7892 */ /* 0x000fe4000f8e3cff */
[----:B------:R-:W-:Y:S02]  /*a0f0*/  UISETP.NE.AND UP0, UPT, UR15, URZ, UPT ;  /* 0x000000ff0f00728c */ /* 0x000fe4000bf05270 */
[----:B------:R-:W-:Y:S02]  /*a100*/  ULOP3.LUT UR16, UR16, 0x1, URZ, 0x3c, !UPT ;  /* 0x0000000110107892 */ /* 0x000fe4000f8e3cff */
[----:B------:R-:W-:Y:S02]  /*a110*/  ULOP3.LUT UR14, UR14, 0x1, URZ, 0x3c, !UPT ;  /* 0x000000010e0e7892 */ /* 0x000fe4000f8e3cff */
[----:B------:R-:W-:-:S03]  /*a120*/  ULOP3.LUT UR17, UR17, 0x1, URZ, 0x3c, !UPT ;  /* 0x0000000111117892 */ /* 0x000fc6000f8e3cff */
[----:B------:R-:W-:Y:S09]  /*a130*/  BRA.U UP0, `(.L_x_118) ;  /* 0xffffffd900ec7547 */ /* 0x000ff2000b83ffff */
.L_x_106:
[----:B------:R-:W3:Y:S01]  /*a140*/  S2UR UR5, SR_CgaCtaId ;  /* 0x00000000000579c3 */ /* 0x000ee20000008800 */
[----:B------:R-:W-:Y:S01]  /*a150*/  UMOV UR4, 0x400 ;  /* 0x0000040000047882 */ /* 0x000fe20000000000 */
[----:B--2---:R-:W2:Y:S01]  /*a160*/  S2R R5, SR_TID.X ;  /* 0x0000000000057919 */ /* 0x004ea20000002100 */
[----:B---3--:R-:W-:-:S09]  /*a170*/  ULEA UR5, UR5, UR4, 0x18 ;  /* 0x0000000405057291 */ /* 0x008fd2000f8ec0ff */
[----:B------:R-:W3:Y:S01]  /*a180*/  SYNCS.PHASECHK.TRANS64.TRYWAIT P0, [UR5+0x70], RZ ;  /* 0x000070ffff0075a7 */ /* 0x000ee20008001105 */
[C---:B--2---:R-:W-:Y:S01]  /*a190*/  LOP3.LUT R4, R5.reuse, 0x80, RZ, 0xc0, !PT ;  /* 0x0000008005047812 */ /* 0x044fe200078ec0ff */
[C---:B-1----:R-:W-:Y:S02]  /*a1a0*/  IMAD.U32 R68, R5.reuse, 0x10000, RZ ;  /* 0x0001000005447824 */ /* 0x042fe400078e00ff */
[----:B------:R-:W-:Y:S01]  /*a1b0*/  IMAD.SHL.U32 R5, R5, 0x80, RZ ;  /* 0x0000008005057824 */ /* 0x000fe200078e00ff */
[----:B------:R-:W-:Y:S02]  /*a1c0*/  R2UR UR4, R4 ;  /* 0x00000000040472ca */ /* 0x000fe400000e0000 */
[----:B------:R-:W-:Y:S02]  /*a1d0*/  LOP3.LUT R68, R68, 0x600000, RZ, 0xc0, !PT ;  /* 0x0060000044447812 */ /* 0x000fe400078ec0ff */
[----:B------:R-:W-:-:S05]  /*a1e0*/  LOP3.LUT R5, R5, 0x3f80, RZ, 0xc0, !PT ;  /* 0x00003f8005057812 */ /* 0x000fca00078ec0ff */
[----:B------:R-:W-:-:S04]  /*a1f0*/  VIADD R5, R5, UR5 ;  /* 0x0000000505057c36 */ /* 0x000fc80008000000 */
[----:B------:R-:W-:Y:S01]  /*a200*/  USHF.R.U32.HI UR7, URZ, 0x7, UR4 ;  /* 0x00000007ff077899 */ /* 0x000fe20008011604 */
[C---:B------:R-:W-:Y:S02]  /*a210*/  VIADD R13, R5.reuse, 0x12400 ;  /* 0x00012400050d7836 */ /* 0x040fe40000000000 */
[C---:B------:R-:W-:Y:S02]  /*a220*/  VIADD R11, R5.reuse, 0x12410 ;  /* 0x00012410050b7836 */ /* 0x040fe40000000000 */
[C---:B------:R-:W-:Y:S01]  /*a230*/  VIADD R9, R5.reuse, 0x12420 ;  /* 0x0001242005097836 */ /* 0x040fe20000000000 */
[----:B------:R-:W-:Y:S01]  /*a240*/  SHF.R.U32.HI R76, RZ, 0x3, R13 ;  /* 0x00000003ff4c7819 */ /* 0x000fe2000001160d */
[----:B------:R-:W-:Y:S01]  /*a250*/  IMAD.U32 R69, RZ, RZ, UR7 ;  /* 0x00000007ff457e24 */ /* 0x000fe2000f8e00ff */
[----:B------:R-:W-:Y:S01]  /*a260*/  SHF.R.U32.HI R84, RZ, 0x3, R11 ;  /* 0x00000003ff547819 */ /* 0x000fe2000001160b */
[----:B------:R-:W-:Y:S01]  /*a270*/  VIADD R7, R5, 0x12430 ;  /* 0x0001243005077836 */ /* 0x000fe20000000000 */
[----:B------:R-:W-:Y:S01]  /*a280*/  SHF.R.U32.HI R74, RZ, 0x3, R9 ;  /* 0x00000003ff4a7819 */ /* 0x000fe20000011609 */
[----:B------:R-:W-:Y:S01]  /*a290*/  IMAD R4, R69, 0x20, R68 ;  /* 0x0000002045047824 */ /* 0x000fe200078e0244 */
[----:B------:R-:W-:-:S02]  /*a2a0*/  LOP3.LUT R76, R13, 0x70, R76, 0x78, !PT ;  /* 0x000000700d4c7812 */ /* 0x000fc400078e784c */
[----:B------:R-:W-:Y:S01]  /*a2b0*/  LOP3.LUT R84, R11, 0x70, R84, 0x78, !PT ;  /* 0x000000700b547812 */ /* 0x000fe200078e7854 */
[----:B------:R-:W-:Y:S01]  /*a2c0*/  IMAD R4, R69, -0x10, R4 ;  /* 0xfffffff045047824 */ /* 0x000fe200078e0204 */
[----:B------:R-:W-:Y:S02]  /*a2d0*/  LOP3.LUT R74, R9, 0x70, R74, 0x78, !PT ;  /* 0x00000070094a7812 */ /* 0x000fe400078e784a */
[----:B------:R-:W-:Y:S01]  /*a2e0*/  SHF.R.U32.HI R82, RZ, 0x3, R7 ;  /* 0x00000003ff527819 */ /* 0x000fe20000011607 */
[----:B------:R-:W-:-:S05]  /*a2f0*/  IMAD R4, R69, 0x30, R4 ;  /* 0x0000003045047824 */ /* 0x000fca00078e0204 */
[----:B------:R-:W-:Y:S01]  /*a300*/  R2UR UR4, R4 ;  /* 0x00000000040472ca */ /* 0x000fe200000e0000 */
[----:B---3--:R-:W-:-:S14]  /*a310*/  @!P0 BRA `(.L_x_119) ;  /* 0x0000003000c08947 */ /* 0x008fdc0003800000 */
.L_x_221:
[----:B------:R-:W2:Y:S01]  /*a320*/  LDTM.x32 R36, tmem[UR4] ;  /* 0x00000004002479ee */ /* 0x000ea200082c0000 */
[----:B------:R-:W-:Y:S01]  /*a330*/  R2UR UR4, R4 ;  /* 0x00000000040472ca */ /* 0x000fe200000e0000 */
[----:B------:R-:W-:Y:S01]  /*a340*/  VIADD R11, R5, 0x12440 ;  /* 0x00012440050b7836 */ /* 0x000fe20000000000 */
[----:B------:R-:W-:Y:S01]  /*a350*/  LOP3.LUT R82, R7, 0x70, R82, 0x78, !PT ;  /* 0x0000007007527812 */ /* 0x000fe200078e7852 */
[C---:B------:R-:W-:Y:S01]  /*a360*/  VIADD R9, R5.reuse, 0x12450 ;  /* 0x0001245005097836 */ /* 0x040fe20000000000 */
[----:B------:R-:W-:Y:S01]  /*a370*/  R2UR UR6, R0 ;  /* 0x00000000000672ca */ /* 0x000fe200000e0000 */
[C---:B------:R-:W-:Y:S01]  /*a380*/  VIADD R7, R5.reuse, 0x12460 ;  /* 0x0001246005077836 */ /* 0x040fe20000000000 */
[----:B------:R-:W-:Y:S01]  /*a390*/  SHF.R.U32.HI R72, RZ, 0x3, R11 ;  /* 0x00000003ff487819 */ /* 0x000fe2000001160b */
[----:B------:R-:W-:Y:S01]  /*a3a0*/  VIADD R5, R5, 0x12470 ;  /* 0x0001247005057836 */ /* 0x000fe20000000000 */
[----:B------:R-:W-:Y:S01]  /*a3b0*/  SHF.R.U32.HI R80, RZ, 0x3, R9 ;  /* 0x00000003ff507819 */ /* 0x000fe20000011609 */
[C---:B------:R-:W-:Y:S01]  /*a3c0*/  IMAD R76, R69.reuse, 0x4000, R76 ;  /* 0x00004000454c7824 */ /* 0x040fe200078e024c */
[----:B------:R-:W-:Y:S01]  /*a3d0*/  SHF.R.U32.HI R70, RZ, 0x3, R7 ;  /* 0x00000003ff467819 */ /* 0x000fe20000011607 */
[C---:B------:R-:W-:Y:S01]  /*a3e0*/  IMAD R75, R69.reuse, 0x4000, R84 ;  /* 0x00004000454b7824 */ /* 0x040fe200078e0254 */
[----:B------:R-:W-:Y:S01]  /*a3f0*/  SHF.R.U32.HI R78, RZ, 0x3, R5 ;  /* 0x00000003ff4e7819 */ /* 0x000fe20000011605 */
[----:B------:R-:W-:Y:S01]  /*a400*/  IMAD R74, R69, 0x4000, R74 ;  /* 0x00004000454a7824 */ /* 0x000fe200078e024a */
[----:B------:R-:W-:Y:S01]  /*a410*/  LOP3.LUT R72, R11, 0x70, R72, 0x78, !PT ;  /* 0x000000700b487812 */ /* 0x000fe200078e7848 */
[----:B------:R-:W-:Y:S01]  /*a420*/  IMAD R73, R69, 0x4000, R82 ;  /* 0x0000400045497824 */ /* 0x000fe200078e0252 */
[----:B------:R-:W-:Y:S01]  /*a430*/  LOP3.LUT R80, R9, 0x70, R80, 0x78, !PT ;  /* 0x0000007009507812 */ /* 0x000fe200078e7850 */
[----:B------:R-:W3:Y:S01]  /*a440*/  S2UR UR12, SR_CTAID.Z ;  /* 0x00000000000c79c3 */ /* 0x000ee20000002700 */
[----:B------:R-:W-:Y:S01]  /*a450*/  LOP3.LUT R70, R7, 0x70, R70, 0x78, !PT ;  /* 0x0000007007467812 */ /* 0x000fe200078e7846 */
[----:B------:R-:W-:Y:S01]  /*a460*/  IMAD R72, R69, 0x4000, R72 ;  /* 0x0000400045487824 */ /* 0x000fe200078e0248 */
[----:B------:R-:W-:Y:S01]  /*a470*/  LOP3.LUT R78, R5, 0x70, R78, 0x78, !PT ;  /* 0x00000070054e7812 */ /* 0x000fe200078e784e */
[----:B------:R-:W-:Y:S01]  /*a480*/  IMAD R71, R69, 0x4000, R80 ;  /* 0x0000400045477824 */ /* 0x000fe200078e0250 */
[----:B-1----:R-:W1:Y:S01]  /*a490*/  LDTM.x32 R4, tmem[UR4+0x20] ;  /* 0x00002004000479ee */ /* 0x002e6200082c0000 */
[----:B--2---:R-:W-:Y:S01]  /*a4a0*/  F2FP.BF16.F32.PACK_AB R43, R43, R42 ;  /* 0x0000002a2b2b723e */ /* 0x004fe200000010ff */
[----:B------:R-:W-:Y:S01]  /*a4b0*/  NOP ;  /* 0x0000000000007918 */ /* 0x000fe20000000000 */
[----:B------:R-:W-:Y:S01]  /*a4c0*/  F2FP.BF16.F32.PACK_AB R51, R51, R50 ;  /* 0x000000323333723e */ /* 0x000fe200000010ff */
[----:B------:R-:W-:Y:S01]  /*a4d0*/  IMAD R70, R69, 0x4000, R70 ;  /* 0x0000400045467824 */ /* 0x000fe200078e0246 */
[----:B------:R-:W-:Y:S01]  /*a4e0*/  F2FP.BF16.F32.PACK_AB R42, R41, R40 ;  /* 0x00000028292a723e */ /* 0x000fe200000010ff */
[----:B------:R-:W-:Y:S01]  /*a4f0*/  IMAD R69, R69, 0x4000, R78 ;  /* 0x0000400045457824 */ /* 0x000fe200078e024e */
[----:B------:R-:W-:Y:S01]  /*a500*/  F2FP.BF16.F32.PACK_AB R59, R59, R58 ;  /* 0x0000003a3b3b723e */ /* 0x000fe200000010ff */
[----:B------:R-:W-:Y:S01]  /*a510*/  UIADD3 UR4, UPT, UPT, UR7, 0x1, URZ ;  /* 0x0000000107047890 */ /* 0x000fe2000fffe0ff */
[----:B------:R-:W-:Y:S01]  /*a520*/  F2FP.BF16.F32.PACK_AB R50, R49, R48 ;  /* 0x000000303132723e */ /* 0x000fe200000010ff */
[----:B------:R-:W2:Y:S01]  /*a530*/  S2UR UR11, SR_CTAID.Y ;  /* 0x00000000000b79c3 */ /* 0x000ea20000002600 */
[----:B------:R-:W-:Y:S01]  /*a540*/  F2FP.BF16.F32.PACK_AB R41, R39, R38 ;  /* 0x000000262729723e */ /* 0x000fe200000010ff */
[----:B------:R-:W-:Y:S01]  /*a550*/  ULOP3.LUT UP0, UR13, UR6, 0x3, URZ, 0xc0, !UPT ;  /* 0x00000003060d7892 */ /* 0x000fe2000f80c0ff */
[----:B------:R-:W-:Y:S01]  /*a560*/  F2FP.BF16.F32.PACK_AB R40, R37, R36 ;  /* 0x000000242528723e */ /* 0x000fe200000010ff */
[----:B------:R-:W-:Y:S01]  /*a570*/  IMAD.U32 R36, RZ, RZ, UR4 ;  /* 0x00000004ff247e24 */ /* 0x000fe2000f8e00ff */
[----:B------:R-:W-:Y:S01]  /*a580*/  F2FP.BF16.F32.PACK_AB R67, R67, R66 ;  /* 0x000000424343723e */ /* 0x000fe200000010ff */
[----:B------:R-:W-:Y:S01]  /*a590*/  USHF.L.U32 UR4, UR7, 0xd, URZ ;  /* 0x0000000d07047899 */ /* 0x000fe200080006ff */
[----:B------:R-:W-:Y:S01]  /*a5a0*/  F2FP.BF16.F32.PACK_AB R58, R57, R56 ;  /* 0x00000038393a723e */ /* 0x000fe200000010ff */
[----:B------:R4:W-:Y:S01]  /*a5b0*/  STS.128 [R76], R40 ;  /* 0x000000284c007388 */ /* 0x0009e20000000c00 */
[----:B------:R-:W-:-:S02]  /*a5c0*/  F2FP.BF16.F32.PACK_AB R49, R47, R46 ;  /* 0x0000002e2f31723e */ /* 0x000fc400000010ff */
[----:B------:R-:W-:Y:S02]  /*a5d0*/  F2FP.BF16.F32.PACK_AB R48, R45, R44 ;  /* 0x0000002c2d30723e */ /* 0x000fe400000010ff */
[----:B------:R-:W-:Y:S02]  /*a5e0*/  F2FP.BF16.F32.PACK_AB R66, R65, R64 ;  /* 0x000000404142723e */ /* 0x000fe400000010ff */
[----:B------:R-:W-:Y:S01]  /*a5f0*/  F2FP.BF16.F32.PACK_AB R57, R55, R54 ;  /* 0x000000363739723e */ /* 0x000fe200000010ff */
[----:B------:R4:W-:Y:S01]  /*a600*/  STS.128 [R75], R48 ;  /* 0x000000304b007388 */ /* 0x0009e20000000c00 */
[----:B------:R-:W-:Y:S02]  /*a610*/  F2FP.BF16.F32.PACK_AB R56, R53, R52 ;  /* 0x000000343538723e */ /* 0x000fe400000010ff */
[----:B-1----:R-:W-:Y:S02]  /*a620*/  F2FP.BF16.F32.PACK_AB R11, R11, R10 ;  /* 0x0000000a0b0b723e */ /* 0x002fe400000010ff */
[----:B------:R-:W-:Y:S01]  /*a630*/  F2FP.BF16.F32.PACK_AB R65, R63, R62 ;  /* 0x0000003e3f41723e */ /* 0x000fe200000010ff */
[----:B------:R4:W-:Y:S01]  /*a640*/  STS.128 [R74], R56 ;  /* 0x000000384a007388 */ /* 0x0009e20000000c00 */
[----:B------:R-:W-:-:S02]  /*a650*/  F2FP.BF16.F32.PACK_AB R64, R61, R60 ;  /* 0x0000003c3d40723e */ /* 0x000fc400000010ff */
[----:B------:R-:W-:Y:S02]  /*a660*/  F2FP.BF16.F32.PACK_AB R19, R19, R18 ;  /* 0x000000121313723e */ /* 0x000fe400000010ff */
[----:B------:R-:W-:Y:S01]  /*a670*/  F2FP.BF16.F32.PACK_AB R10, R9, R8 ;  /* 0x00000008090a723e */ /* 0x000fe200000010ff */
[----:B------:R4:W-:Y:S01]  /*a680*/  STS.128 [R73], R64 ;  /* 0x0000004049007388 */ /* 0x0009e20000000c00 */
[----:B------:R-:W-:Y:S02]  /*a690*/  F2FP.BF16.F32.PACK_AB R27, R27, R26 ;  /* 0x0000001a1b1b723e */ /* 0x000fe400000010ff */
[----:B------:R-:W-:Y:S02]  /*a6a0*/  F2FP.BF16.F32.PACK_AB R18, R17, R16 ;  /* 0x000000101112723e */ /* 0x000fe400000010ff */
[----:B------:R-:W-:Y:S02]  /*a6b0*/  F2FP.BF16.F32.PACK_AB R9, R7, R6 ;  /* 0x000000060709723e */ /* 0x000fe400000010ff */
[----:B------:R-:W-:-:S02]  /*a6c0*/  F2FP.BF16.F32.PACK_AB R8, R5, R4 ;  /* 0x000000040508723e */ /* 0x000fc400000010ff */
[----:B------:R-:W-:Y:S02]  /*a6d0*/  F2FP.BF16.F32.PACK_AB R35, R35, R34 ;  /* 0x000000222323723e */ /* 0x000fe400000010ff */
[----:B------:R-:W-:Y:S01]  /*a6e0*/  F2FP.BF16.F32.PACK_AB R26, R25, R24 ;  /* 0x00000018191a723e */ /* 0x000fe200000010ff */
[----:B------:R4:W-:Y:S01]  /*a6f0*/  STS.128 [R72], R8 ;  /* 0x0000000848007388 */ /* 0x0009e20000000c00 */
[----:B------:R-:W-:Y:S02]  /*a700*/  F2FP.BF16.F32.PACK_AB R17, R15, R14 ;  /* 0x0000000e0f11723e */ /* 0x000fe400000010ff */
[----:B------:R-:W-:Y:S02]  /*a710*/  F2FP.BF16.F32.PACK_AB R16, R13, R12 ;  /* 0x0000000c0d10723e */ /* 0x000fe400000010ff */
[----:B------:R-:W-:Y:S02]  /*a720*/  F2FP.BF16.F32.PACK_AB R34, R33, R32 ;  /* 0x000000202122723e */ /* 0x000fe400000010ff */
[----:B------:R-:W-:Y:S01]  /*a730*/  F2FP.BF16.F32.PACK_AB R25, R23, R22 ;  /* 0x000000161719723e */ /* 0x000fe200000010ff */
[----:B------:R4:W-:Y:S01]  /*a740*/  STS.128 [R71], R16 ;  /* 0x0000001047007388 */ /* 0x0009e20000000c00 */
[----:B------:R-:W-:-:S02]  /*a750*/  F2FP.BF16.F32.PACK_AB R24, R21, R20 ;  /* 0x000000141518723e */ /* 0x000fc400000010ff */
[----:B------:R-:W-:Y:S02]  /*a760*/  F2FP.BF16.F32.PACK_AB R33, R31, R30 ;  /* 0x0000001e1f21723e */ /* 0x000fe400000010ff */
[----:B------:R-:W-:Y:S01]  /*a770*/  F2FP.BF16.F32.PACK_AB R32, R29, R28 ;  /* 0x0000001c1d20723e */ /* 0x000fe200000010ff */
[----:B------:R4:W-:Y:S04]  /*a780*/  STS.128 [R70], R24 ;  /* 0x0000001846007388 */ /* 0x0009e80000000c00 */
[----:B------:R4:W-:Y:S01]  /*a790*/  STS.128 [R69], R32 ;  /* 0x0000002045007388 */ /* 0x0009e20000000c00 */
[----:B------:R1:W-:Y:S06]  /*a7a0*/  MEMBAR.ALL.CTA ;  /* 0x0000000000007992 */ /* 0x0003ec0000008000 */
[----:B-1----:R-:W1:Y:S02]  /*a7b0*/  FENCE.VIEW.ASYNC.S ;  /* 0x00000000000073c6 */ /* 0x002e640000000000 */
[----:B-1----:R4:W-:Y:S06]  /*a7c0*/  BAR.SYNC.DEFER_BLOCKING R36, 0x80 ;  /* 0x000200240000751d */ /* 0x0029ec0000010000 */
[----:B--23--:R-:W-:Y:S05]  /*a7d0*/  BRA.U UP0, `(.L_x_120) ;  /* 0x0000000100287547 */ /* 0x00cfea000b800000 */
[----:B------:R-:W1:Y:S01]  /*a7e0*/  LDCU.64 UR14, c[0x0][0x348] ;  /* 0x00006900ff0e77ac */ /* 0x000e620008000a00 */
[----:B------:R-:W-:Y:S02]  /*a7f0*/  UIADD3 UR6, UPT, UPT, UR5, UR4, UR4 ;  /* 0x0000000405067290 */ /* 0x000fe4000fffe004 */
[----:B------:R-:W-:Y:S02]  /*a800*/  USHF.L.U32 UR9, UR7, 0x6, URZ ;  /* 0x0000000607097899 */ /* 0x000fe400080006ff */
[----:B------:R-:W-:-:S07]  /*a810*/  UIADD3 UR6, UPT, UPT, UR6, 0x12400, URZ ;  /* 0x0001240006067890 */ /* 0x000fce000fffe0ff */
[----:B------:R-:W-:Y:S01]  /*a820*/  UMOV UR8, UR6 ;  /* 0x0000000600087c82 */ /* 0x000fe20008000000 */
[----:B-1----:R-:W-:-:S04]  /*a830*/  UIADD3 UR14, UP0, UPT, UR14, 0x500, URZ ;  /* 0x000005000e0e7890 */ /* 0x002fc8000ff1e0ff */
[----:B------:R-:W-:-:S09]  /*a840*/  UIADD3.X UR15, UPT, UPT, URZ, UR15, URZ, UP0, !UPT ;  /* 0x0000000fff0f7290 */ /* 0x000fd200087fe4ff */
[----:B------:R1:W-:Y:S01]  /*a850*/  UTMASTG.4D [UR8], [UR14], desc[URZ] ;  /* 0x0000ff080e0073b5 */ /* 0x0003e20008019000 */
[----:B------:R1:W-:Y:S06]  /*a860*/  BAR.ARV R36, 0xa0 ;  /* 0x000280240000751d */ /* 0x0003ec0000002000 */
[----:B------:R-:W-:Y:S01]  /*a870*/  NOP ;  /* 0x0000000000007918 */ /* 0x000fe20000000000 */
.L_x_120:
[----:B------:R2:W-:Y:S06]  /*a880*/  MEMBAR.ALL.CTA ;  /* 0x0000000000007992 */ /* 0x0005ec0000008000 */
[----:B--2---:R-:W2:Y:S01]  /*a890*/  FENCE.VIEW.ASYNC.S ;  /* 0x00000000000073c6 */ /* 0x004ea20000000000 */
[----:B-1---5:R-:W-:Y:S01]  /*a8a0*/  R2UR UR8, R2 ;  /* 0x00000000020872ca */ /* 0x022fe200000e0000 */
[----:B--2---:R1:W-:Y:S01]  /*a8b0*/  BAR.SYNC.DEFER_BLOCKING R36, 0xa0 ;  /* 0x000280240000751d */ /* 0x0043e20000010000 */
[----:B------:R-:W-:Y:S01]  /*a8c0*/  ELECT P0, URZ, PT ;  /* 0x0000000000ff782f */ /* 0x000fe20003800000 */
[----:B------:R-:W-:-:S02]  /*a8d0*/  UIADD3 UR6, UPT, UPT, UR5, 0x80, URZ ;  /* 0x0000008005067890 */ /* 0x000fc4000fffe0ff */
[----:B------:R-:W-:-:S08]  /*a8e0*/  UIMAD UR7, UR7, 0x60, URZ ;  /* 0x00000060070778a4 */ /* 0x000fd0000f8e02ff */
[----:B------:R-:W-:Y:S01]  /*a8f0*/  UPRMT UR6, UR8, 0x654, UR6 ;  /* 0x0000065408067896 */ /* 0x000fe20008000006 */
[----:B------:R-:W-:Y:S02]  /*a900*/  IMAD.U32 R5, RZ, RZ, UR7 ;  /* 0x00000007ff057e24 */ /* 0x000fe4000f8e00ff */
[----:B------:R-:W-:-:S03]  /*a910*/  @P0 IMAD.MOV.U32 R4, RZ, RZ, 0x1 ;  /* 0x00000001ff040424 */ /* 0x000fc600078e00ff */
[----:B------:R-:W-:Y:S01]  /*a920*/  LOP3.LUT R68, R68, 0x80, R5, 0xfe, !PT ;  /* 0x0000008044447812 */ /* 0x000fe200078efe05 */
[----:B------:R-:W-:Y:S02]  /*a930*/  NOP ;  /* 0x0000000000007918 */ /* 0x000fe40000000000 */
[----:B------:R1:W-:Y:S01]  /*a940*/  @P0 SYNCS.ARRIVE.TRANS64.RED.ART0 RZ, [UR6], R4 ;  /* 0x00000004ffff09a7 */ /* 0x0003e20008500406 */
[----:B------:R-:W-:Y:S01]  /*a950*/  R2UR UR6, R68 ;  /* 0x00000000440672ca */ /* 0x000fe200000e0000 */
[----:B------:R-:W2:Y:S02]  /*a960*/  SYNCS.PHASECHK.TRANS64.TRYWAIT P0, [UR5+0x78], RZ ;  /* 0x000078ffff0075a7 */ /* 0x000ea40008001105 */
[----:B-12---:R-:W-:-:S12]  /*a970*/  @!P0 BRA `(.L_x_121) ;  /* 0x0000002c00408947 */ /* 0x006fd80003800000 */
.L_x_223:
[----:B-1--4-:R-:W1:Y:S01]  /*a980*/  LDTM.x32 R4, tmem[UR6] ;  /* 0x00000006000479ee */ /* 0x012e6200082c0000 */
[----:B------:R-:W-:Y:S01]  /*a990*/  LEA R110, R110, UR5, 0x6 ;  /* 0x000000056e6e7c11 */ /* 0x000fe2000f8e30ff */
[----:B------:R-:W1:Y:S01]  /*a9a0*/  LDCU UR6, c[0x0][0x990] ;  /* 0x00013200ff0677ac */ /* 0x000e620008000800 */
[----:B------:R-:W-:Y:S01]  /*a9b0*/  NOP ;  /* 0x0000000000007918 */ /* 0x000fe20000000000 */
[----:B------:R-:W-:Y:S02]  /*a9c0*/  R2UR UR16, R68 ;  /* 0x00000000441072ca */ /* 0x000fe400000e0000 */
[C---:B------:R-:W-:Y:S01]  /*a9d0*/  VIADD R37, R110.reuse, 0x6400 ;  /* 0x000064006e257836 */ /* 0x040fe20000000000 */
[----:B------:R-:W-:Y:S01]  /*a9e0*/  UISETP.NE.AND UP1, UPT, UR13, URZ, UPT ;  /* 0x000000ff0d00728c */ /* 0x000fe2000bf25270 */
[----:B------:R-:W-:Y:S01]  /*a9f0*/  VIADD R38, R110, 0x6410 ;  /* 0x000064106e267836 */ /* 0x000fe20000000000 */
[----:B------:R-:W-:Y:S02]  /*aa00*/  UIADD3 UR13, UPT, UPT, UR5, UR4, URZ ;  /* 0x00000004050d7290 */ /* 0x000fe4000fffe0ff */
[----:B------:R-:W-:-:S02]  /*aa10*/  SHF.R.U32.HI R40, RZ, 0x3, R37 ;  /* 0x00000003ff287819 */ /* 0x000fc40000011625 */
[----:B------:R-:W-:Y:S02]  /*aa20*/  SHF.R.U32.HI R39, RZ, 0x3, R38 ;  /* 0x00000003ff277819 */ /* 0x000fe40000011626 */
[----:B------:R-:W-:Y:S01]  /*aa30*/  LOP3.LUT R37, R37, 0x30, R40, 0x78, !PT ;  /* 0x0000003025257812 */ /* 0x000fe200078e7828 */
[----:B------:R-:W-:Y:S01]  /*aa40*/  VIADD R40, R110, 0x6430 ;  /* 0x000064306e287836 */ /* 0x000fe20000000000 */
[----:B------:R-:W-:Y:S01]  /*aa50*/  LOP3.LUT R38, R38, 0x30, R39, 0x78, !PT ;  /* 0x0000003026267812 */ /* 0x000fe200078e7827 */
[----:B------:R-:W-:Y:S02]  /*aa60*/  VIADD R39, R110, 0x6420 ;  /* 0x000064206e277836 */ /* 0x000fe40000000000 */
[----:B-1----:R-:W-:Y:S01]  /*aa70*/  FMUL2 R50, R10.F32x2.HI_LO, UR6.F32 ;  /* 0x000000060a327c4a */ /* 0x002fe20009000000 */
[----:B------:R-:W-:Y:S01]  /*aa80*/  SHF.R.U32.HI R11, RZ, 0x3, R40 ;  /* 0x00000003ff0b7819 */ /* 0x000fe20000011628 */
[----:B------:R-:W-:Y:S02]  /*aa90*/  FMUL2 R52, R8.F32x2.HI_LO, UR6.F32 ;  /* 0x0000000608347c4a */ /* 0x000fe40009000000 */
[----:B------:R-:W-:Y:S01]  /*aaa0*/  FMUL2 R54, R6.F32x2.HI_LO, UR6.F32 ;  /* 0x0000000606367c4a */ /* 0x000fe20009000000 */
[----:B------:R-:W-:Y:S01]  /*aab0*/  LOP3.LUT R40, R40, 0x30, R11, 0x78, !PT ;  /* 0x0000003028287812 */ /* 0x000fe200078e780b */
[----:B------:R-:W-:Y:S01]  /*aac0*/  FMUL2 R56, R4.F32x2.HI_LO, UR6.F32 ;  /* 0x0000000604387c4a */ /* 0x000fe20009000000 */
[----:B------:R-:W-:Y:S01]  /*aad0*/  F2FP.BF16.F32.PACK_AB R7, R51, R50 ;  /* 0x000000323307723e */ /* 0x000fe200000010ff */
[----:B------:R-:W-:Y:S01]  /*aae0*/  FMUL2 R44, R18.F32x2.HI_LO, UR6.F32 ;  /* 0x00000006122c7c4a */ /* 0x000fe20009000000 */
[----:B------:R-:W-:Y:S01]  /*aaf0*/  F2FP.BF16.F32.PACK_AB R6, R53, R52 ;  /* 0x000000343506723e */ /* 0x000fe200000010ff */
[----:B------:R-:W-:Y:S01]  /*ab00*/  FMUL2 R46, R16.F32x2.HI_LO, UR6.F32 ;  /* 0x00000006102e7c4a */ /* 0x000fe20009000000 */
[----:B------:R-:W-:Y:S01]  /*ab10*/  F2FP.BF16.F32.PACK_AB R5, R55, R54 ;  /* 0x000000363705723e */ /* 0x000fe200000010ff */
[----:B------:R-:W-:Y:S01]  /*ab20*/  FMUL2 R48, R14.F32x2.HI_LO, UR6.F32 ;  /* 0x000000060e307c4a */ /* 0x000fe20009000000 */
[----:B------:R-:W-:Y:S01]  /*ab30*/  F2FP.BF16.F32.PACK_AB R4, R57, R56 ;  /* 0x000000383904723e */ /* 0x000fe200000010ff */
[----:B------:R-:W-:Y:S01]  /*ab40*/  FMUL2 R42, R12.F32x2.HI_LO, UR6.F32 ;  /* 0x000000060c2a7c4a */ /* 0x000fe20009000000 */
[----:B------:R-:W-:Y:S01]  /*ab50*/  SHF.R.U32.HI R12, RZ, 0x3, R39 ;  /* 0x00000003ff0c7819 */ /* 0x000fe20000011627 */
[----:B------:R-:W-:Y:S01]  /*ab60*/  FMUL2 R26, R26.F32x2.HI_LO, UR6.F32 ;  /* 0x000000061a1a7c4a */ /* 0x000fe20009000000 */
[----:B------:R-:W-:Y:S01]  /*ab70*/  F2FP.BF16.F32.PACK_AB R11, R45, R44 ;  /* 0x0000002c2d0b723e */ /* 0x000fe200000010ff */
        /* <DEDUP_REMOVED lines=14> */
[----:B------:R1:W-:Y:S01]  /*ac60*/  STS.128 [R37+UR4], R4 ;  /* 0x0000000425007988 */ /* 0x0003e20008000c04 */
[----:B------:R-:W-:-:S02]  /*ac70*/  F2FP.BF16.F32.PACK_AB R12, R21, R20 ;  /* 0x00000014150c723e */ /* 0x000fc400000010ff */
[----:B------:R-:W-:Y:S01]  /*ac80*/  F2FP.BF16.F32.PACK_AB R19, R35, R34 ;  /* 0x000000222313723e */ /* 0x000fe200000010ff */
[----:B------:R1:W-:Y:S01]  /*ac90*/  STS.128 [R38+UR4], R8 ;  /* 0x0000000826007988 */ /* 0x0003e20008000c04 */
[----:B------:R-:W-:Y:S02]  /*aca0*/  F2FP.BF16.F32.PACK_AB R18, R33, R32 ;  /* 0x000000202112723e */ /* 0x000fe400000010ff */
[----:B------:R-:W-:Y:S01]  /*acb0*/  F2FP.BF16.F32.PACK_AB R17, R31, R30 ;  /* 0x0000001e1f11723e */ /* 0x000fe200000010ff */
[----:B------:R1:W-:Y:S01]  /*acc0*/  STS.128 [R39+UR4], R12 ;  /* 0x0000000c27007988 */ /* 0x0003e20008000c04 */
[----:B------:R-:W-:-:S05]  /*acd0*/  F2FP.BF16.F32.PACK_AB R16, R29, R28 ;  /* 0x0000001c1d10723e */ /* 0x000fca00000010ff */
[----:B------:R1:W-:Y:S01]  /*ace0*/  STS.128 [R40+UR4], R16 ;  /* 0x0000001028007988 */ /* 0x0003e20008000c04 */
[----:B------:R2:W-:Y:S06]  /*acf0*/  MEMBAR.ALL.CTA ;  /* 0x0000000000007992 */ /* 0x0005ec0000008000 */
[----:B--2---:R-:W2:Y:S02]  /*ad00*/  FENCE.VIEW.ASYNC.S ;  /* 0x00000000000073c6 */ /* 0x004ea40000000000 */
[----:B--2---:R1:W-:Y:S06]  /*ad10*/  BAR.SYNC.DEFER_BLOCKING R36, 0x80 ;  /* 0x000200240000751d */ /* 0x0043ec0000010000 */
[----:B------:R-:W-:Y:S05]  /*ad20*/  BRA.U UP1, `(.L_x_122) ;  /* 0x0000000101287547 */ /* 0x000fea000b800000 */
[----:B------:R-:W2:Y:S02]  /*ad30*/  LDCU.64 UR8, c[0x0][0x348] ;  /* 0x00006900ff0877ac */ /* 0x000ea40008000a00 */
[----:B--2---:R-:W-:Y:S02]  /*ad40*/  UIADD3 UR14, UP0, UPT, UR8, 0x580, URZ ;  /* 0x00000580080e7890 */ /* 0x004fe4000ff1e0ff */
[----:B------:R-:W-:Y:S02]  /*ad50*/  UIADD3 UR8, UPT, UPT, UR13, 0x6400, URZ ;  /* 0x000064000d087890 */ /* 0x000fe4000fffe0ff */
[----:B------:R-:W-:-:S03]  /*ad60*/  UIADD3.X UR15, UPT, UPT, URZ, UR9, URZ, UP0, !UPT ;  /* 0x00000009ff0f7290 */ /* 0x000fc600087fe4ff */
[----:B------:R-:W-:-:S06]  /*ad70*/  UMOV UR9, UR7 ;  /* 0x0000000700097c82 */ /* 0x000fcc0008000000 */
[----:B------:R2:W-:Y:S01]  /*ad80*/  UTMASTG.4D [UR8], [UR14], desc[URZ] ;  /* 0x0000ff080e0073b5 */ /* 0x0005e20008019000 */
[----:B------:R0:W-:Y:S01]  /*ad90*/  UTMACMDFLUSH ;  /* 0x00000000000079b7 */ /* 0x0001e20000000000 */
[----:B------:R-:W-:-:S04]  /*ada0*/  DEPBAR.LE SB0, 0x0 ;  /* 0x000080000000791a */ /* 0x000fc80000000000 */
[----:B------:R2:W-:Y:S06]  /*adb0*/  BAR.ARV R36, 0xa0 ;  /* 0x000280240000751d */ /* 0x0005ec0000002000 */
[----:B------:R-:W-:Y:S01]  /*adc0*/  NOP ;  /* 0x0000000000007918 */ /* 0x000fe20000000000 */
.L_x_122:
[----:B------:R3:W-:Y:S06]  /*add0*/  MEMBAR.ALL.CTA ;  /* 0x0000000000007992 */ /* 0x0007ec0000008000 */
[----:B---3--:R-:W3:Y:S02]  /*ade0*/  FENCE.VIEW.ASYNC.S ;  /* 0x00000000000073c6 */ /* 0x008ee40000000000 */
[----:B---3--:R3:W-:Y:S06]  /*adf0*/  BAR.SYNC.DEFER_BLOCKING R36, 0xa0 ;  /* 0x000280240000751d */ /* 0x0087ec0000010000 */
[----:B-1----:R-:W1:Y:S01]  /*ae00*/  LDTM.x32 R4, tmem[UR16+0x20] ;  /* 0x00002010000479ee */ /* 0x002e6200082c0000 */
[----:B------:R-:W-:Y:S01]  /*ae10*/  R2UR UR16, R68 ;  /* 0x00000000441072ca */ /* 0x000fe200000e0000 */
[----:B------:R-:W-:Y:S01]  /*ae20*/  NOP ;  /* 0x0000000000007918 */ /* 0x000fe20000000000 */
[----:B-1----:R-:W-:-:S02]  /*ae30*/  FMUL2 R50, R10.F32x2.HI_LO, UR6.F32 ;  /* 0x000000060a327c4a */ /* 0x002fc40009000000 */
[----:B------:R-:W-:Y:S02]  /*ae40*/  FMUL2 R52, R8.F32x2.HI_LO, UR6.F32 ;  /* 0x0000000608347c4a */ /* 0x000fe40009000000 */
        /* <DEDUP_REMOVED lines=31> */
[----:B------:R3:W-:Y:S04]  /*b040*/  STS.128 [R38+UR4], R8 ;  /* 0x0000000826007988 */ /* 0x0007e80008000c04 */
[----:B------:R3:W-:Y:S04]  /*b050*/  STS.128 [R39+UR4], R12 ;  /* 0x0000000c27007988 */ /* 0x0007e80008000c04 */
[----:B------:R3:W-:Y:S01]  /*b060*/  STS.128 [R40+UR4], R16 ;  /* 0x0000001028007988 */ /* 0x0007e20008000c04 */
[----:B------:R1:W-:Y:S06]  /*b070*/  MEMBAR.ALL.CTA ;  /* 0x0000000000007992 */ /* 0x0003ec0000008000 */
[----:B-1----:R-:W1:Y:S02]  /*b080*/  FENCE.VIEW.ASYNC.S ;  /* 0x00000000000073c6 */ /* 0x002e640000000000 */
[----:B-1----:R3:W-:Y:S06]  /*b090*/  BAR.SYNC.DEFER_BLOCKING R36, 0x80 ;  /* 0x000200240000751d */ /* 0x0027ec0000010000 */
[----:B------:R-:W-:Y:S05]  /*b0a0*/  BRA.U UP1, `(.L_x_123) ;  /* 0x0000000101287547 */ /* 0x000fea000b800000 */
[----:B--2---:R-:W1:Y:S01]  /*b0b0*/  LDCU.64 UR14, c[0x0][0x348] ;  /* 0x00006900ff0e77ac */ /* 0x004e620008000a00 */
[----:B------:R-:W-:Y:S02]  /*b0c0*/  UIADD3 UR8, UPT, UPT, UR13, 0x6400, URZ ;  /* 0x000064000d087890 */ /* 0x000fe4000fffe0ff */
[----:B------:R-:W-:Y:S02]  /*b0d0*/  UIADD3 UR9, UPT, UPT, UR7, 0x20, URZ ;  /* 0x0000002007097890 */ /* 0x000fe4000fffe0ff */
[----:B-1----:R-:W-:-:S04]  /*b0e0*/  UIADD3 UR14, UP0, UPT, UR14, 0x580, URZ ;  /* 0x000005800e0e7890 */ /* 0x002fc8000ff1e0ff */
[----:B------:R-:W-:-:S09]  /*b0f0*/  UIADD3.X UR15, UPT, UPT, URZ, UR15, URZ, UP0, !UPT ;  /* 0x0000000fff0f7290 */ /* 0x000fd200087fe4ff */
[----:B------:R1:W-:Y:S01]  /*b100*/  UTMASTG.4D [UR8], [UR14], desc[URZ] ;  /* 0x0000ff080e0073b5 */ /* 0x0003e20008019000 */
[----:B------:R0:W-:Y:S01]  /*b110*/  UTMACMDFLUSH ;  /* 0x00000000000079b7 */ /* 0x0001e20000000000 */
[----:B------:R-:W-:-:S04]  /*b120*/  DEPBAR.LE SB0, 0x0 ;  /* 0x000080000000791a */ /* 0x000fc80000000000 */
[----:B------:R1:W-:Y:S06]  /*b130*/  BAR.ARV R36, 0xa0 ;  /* 0x000280240000751d */ /* 0x0003ec0000002000 */
[----:B------:R-:W-:Y:S01]  /*b140*/  NOP ;  /* 0x0000000000007918 */ /* 0x000fe20000000000 */
.L_x_123:
[----:B------:R4:W-:Y:S06]  /*b150*/  MEMBAR.ALL.CTA ;  /* 0x0000000000007992 */ /* 0x0009ec0000008000 */
[----:B----4-:R-:W4:Y:S02]  /*b160*/  FENCE.VIEW.ASYNC.S ;  /* 0x00000000000073c6 */ /* 0x010f240000000000 */
[----:B----4-:R4:W-:Y:S06]  /*b170*/  BAR.SYNC.DEFER_BLOCKING R36, 0xa0 ;  /* 0x000280240000751d */ /* 0x0109ec0000010000 */
[----:B---3--:R-:W3:Y:S01]  /*b180*/  LDTM.x32 R4, tmem[UR16+0x40] ;  /* 0x00004010000479ee */ /* 0x008ee200082c0000 */
[----:B------:R-:W-:Y:S01]  /*b190*/  NOP ;  /* 0x0000000000007918 */ /* 0x000fe20000000000 */
[----:B---3--:R-:W-:-:S02]  /*b1a0*/  FMUL2 R50, R10.F32x2.HI_LO, UR6.F32 ;  /* 0x000000060a327c4a */ /* 0x008fc40009000000 */
        /* <DEDUP_REMOVED lines=36> */
[----:B---3--:R-:W3:Y:S02]  /*b3f0*/  FENCE.VIEW.ASYNC.S ;  /* 0x00000000000073c6 */ /* 0x008ee40000000000 */
[----:B---3--:R4:W-:Y:S06]  /*b400*/  BAR.SYNC.DEFER_BLOCKING R36, 0x80 ;  /* 0x000200240000751d */ /* 0x0089ec0000010000 */
[----:B------:R-:W-:Y:S05]  /*b410*/  BRA.U UP1, `(.L_x_124) ;  /* 0x0000000101207547 */ /* 0x000fea000b800000 */
[----:B-12---:R-:W1:Y:S01]  /*b420*/  LDCU.64 UR14, c[0x0][0x348] ;  /* 0x00006900ff0e77ac */ /* 0x006e620008000a00 */
[----:B------:R-:W-:Y:S02]  /*b430*/  UIADD3 UR9, UPT, UPT, UR7, 0x40, URZ ;  /* 0x0000004007097890 */ /* 0x000fe4000fffe0ff */
[----:B------:R-:W-:Y:S02]  /*b440*/  UIADD3 UR8, UPT, UPT, UR13, 0x6400, URZ ;  /* 0x000064000d087890 */ /* 0x000fe4000fffe0ff */
[----:B-1----:R-:W-:-:S04]  /*b450*/  UIADD3 UR6, UP0, UPT, UR14, 0x580, URZ ;  /* 0x000005800e067890 */ /* 0x002fc8000ff1e0ff */
[----:B------:R-:W-:-:S09]  /*b460*/  UIADD3.X UR7, UPT, UPT, URZ, UR15, URZ, UP0, !UPT ;  /* 0x0000000fff077290 */ /* 0x000fd200087fe4ff */
[----:B------:R3:W-:Y:S01]  /*b470*/  UTMASTG.4D [UR8], [UR6], desc[URZ] ;  /* 0x0000ff08060073b5 */ /* 0x0007e20008019000 */
[----:B------:R3:W-:Y:S06]  /*b480*/  BAR.ARV R36, 0xa0 ;  /* 0x000280240000751d */ /* 0x0007ec0000002000 */
[----:B------:R-:W-:Y:S01]  /*b490*/  NOP ;  /* 0x0000000000007918 */ /* 0x000fe20000000000 */
.L_x_124:
[----:B------:R5:W-:Y:S06]  /*b4a0*/  MEMBAR.ALL.CTA ;  /* 0x0000000000007992 */ /* 0x000bec0000008000 */
[----:B-----5:R-:W5:Y:S01]  /*b4b0*/  FENCE.VIEW.ASYNC.S ;  /* 0x00000000000073c6 */ /* 0x020f620000000000 */
[----:B---3--:R-:W-:Y:S01]  /*b4c0*/  R2UR UR6, R2 ;  /* 0x00000000020672ca */ /* 0x008fe200000e0000 */
[----:B-----5:R3:W-:Y:S01]  /*b4d0*/  BAR.SYNC.DEFER_BLOCKING R36, 0xa0 ;  /* 0x000280240000751d */ /* 0x0207e20000010000 */
[----:B------:R-:W-:Y:S01]  /*b4e0*/  ELECT P0, URZ, PT ;  /* 0x0000000000ff782f */ /* 0x000fe20003800000 */
[----:B------:R-:W-:-:S10]  /*b4f0*/  UIADD3 UR4, UPT, UPT, UR5, 0x88, URZ ;  /* 0x0000008805047890 */ /* 0x000fd4000fffe0ff */
[----:B------:R-:W-:Y:S02]  /*b500*/  UPRMT UR4, UR6, 0x654, UR4 ;  /* 0x0000065406047896 */ /* 0x000fe40008000004 */
[----:B----4-:R-:W-:Y:S01]  /*b510*/  @P0 IMAD.MOV.U32 R4, RZ, RZ, 0x1 ;  /* 0x00000001ff040424 */ /* 0x010fe200078e00ff */
[----:B------:R-:W-:-:S06]  /*b520*/  NOP ;  /* 0x0000000000007918 */ /* 0x000fcc0000000000 */
[----:B------:R3:W-:Y:S01]  /*b530*/  @P0 SYNCS.ARRIVE.TRANS64.RED.ART0 RZ, [UR4], R4 ;  /* 0x00000004ffff09a7 */ /* 0x0007e20008500404 */
[----:B------:R-:W-:Y:S06]  /*b540*/  BAR.ARV 0x5, 0x1a0 ;  /* 0x0146800000007b1d */ /* 0x000fec0000002000 */
[----:B------:R-:W-:Y:S05]  /*b550*/  BRA `(.L_x_125) ;  /* 0x0000000000347947 */ /* 0x000fea0003800000 */
.L_x_104:
[----:B------:R-:W-:Y:S05]  /*b560*/  BRA.U !UP6, `(.L_x_126) ;  /* 0x000000010e2c7547 */ /* 0x000fea000b800000 */
[----:B------:R-:W1:Y:S01]  /*b570*/  S2UR UR4, SR_CgaCtaId ;  /* 0x00000000000479c3 */ /* 0x000e620000008800 */
[----:B------:R-:W-:Y:S01]  /*b580*/  UMOV UR6, 0x400 ;  /* 0x0000040000067882 */ /* 0x000fe20000000000 */
[----:B------:R-:W-:Y:S01]  /*b590*/  UMOV UR5, 0x20 ;  /* 0x0000002000057882 */ /* 0x000fe20000000000 */
[----:B------:R-:W-:Y:S01]  /*b5a0*/  ELECT P0, URZ, PT ;  /* 0x0000000000ff782f */ /* 0x000fe20003800000 */
[----:B-1----:R-:W-:Y:S02]  /*b5b0*/  ULEA UR6, UR4, UR6, 0x18 ;  /* 0x0000000604067291 */ /* 0x002fe4000f8ec0ff */
[----:B------:R-:W-:-:S04]  /*b5c0*/  UIADD3 UR4, UPT, UPT, -UR5, 0x100000, URZ ;  /* 0x0010000005047890 */ /* 0x000fc8000fffe1ff */
[----:B------:R-:W-:Y:S02]  /*b5d0*/  USHF.L.U32 UR5, UR4, 0xb, URZ ;  /* 0x0000000b04057899 */ /* 0x000fe400080006ff */
[----:B------:R-:W-:Y:S01]  /*b5e0*/  USHF.L.U32 UR4, UR4, 0x1, URZ ;  /* 0x0000000104047899 */ /* 0x000fe200080006ff */
[----:B------:R-:W1:Y:S11]  /*b5f0*/  FENCE.VIEW.ASYNC.S ;  /* 0x00000000000073c6 */ /* 0x000e760000000000 */
[----:B-1----:R1:W3:Y:S01]  /*b600*/  SYNCS.EXCH.64 URZ, [UR6+0xd8], UR4 ;  /* 0x0000d80406ff75b2 */ /* 0x0022e20008000100 */
[----:B------:R-:W-:Y:S01]  /*b610*/  NOP ;  /* 0x0000000000007918 */ /* 0x000fe20000000000 */
.L_x_126:
[----:B------:R-:W-:Y:S01]  /*b620*/  NOP ;  /* 0x0000000000007918 */ /* 0x000fe20000000000 */
.L_x_125:
[----:B-1----:R-:W-:-:S13]  /*b630*/  R2UR UR4, R0 ;  /* 0x00000000000472ca */ /* 0x002fda00000e0000 */
[----:B------:R-:W-:Y:S01]  /*b640*/  UISETP.GT.U32.AND UP0, UPT, UR4, 0x3, UPT ;  /* 0x000000030400788c */ /* 0x000fe2000bf04070 */
[----:B------:R-:W-:Y:S10]  /*b650*/  BRA.U !UP6, `(.L_x_127) ;  /* 0x000000010e2c7547 */ /* 0x000ff4000b800000 */
        /* <DEDUP_REMOVED lines=9> */
[----:B-1----:R1:W4:Y:S01]  /*b6f0*/  SYNCS.EXCH.64 URZ, [UR6+0xd8], UR4 ;  /* 0x0000d80406ff75b2 */ /* 0x0023220008000100 */
[----:B------:R-:W-:Y:S01]  /*b700*/  NOP ;  /* 0x0000000000007918 */ /* 0x000fe20000000000 */
.L_x_127:
[----:B------:R-:W-:Y:S01]  /*b710*/  NOP ;  /* 0x0000000000007918 */ /* 0x000fe20000000000 */
[----:B------:R-:W-:Y:S05]  /*b720*/  BRA.U UP0, `(.L_x_128) ;  /* 0x0000000900947547 */ /* 0x000fea000b800000 */
[----:B------:R-:W-:Y:S01]  /*b730*/  NOP ;  /* 0x0000000000007918 */ /* 0x000fe20000000000 */
.L_x_129:
        /* <DEDUP_REMOVED lines=8> */
[----:B--2---:R-:W2:Y:S01]  /*b7c0*/  LDCU.128 UR12, c[0x0][0x4a0] ;  /* 0x00009400ff0c77ac */ /* 0x004ea20008000c00 */
[----:B------:R-:W-:Y:S01]  /*b7d0*/  R2UR UR5, R0 ;  /* 0x00000000000572ca */ /* 0x000fe200000e0000 */
[----:B------:R-:W4:Y:S05]  /*b7e0*/  LDCU UR9, c[0x0][0x380] ;  /* 0x00007000ff0977ac */ /* 0x000f2a0008000800 */
[----:B------:R-:W2:Y:S01]  /*b7f0*/  S2UR UR6, SR_CTAID.Z ;  /* 0x00000000000679c3 */ /* 0x000ea20000002700 */
[----:B------:R-:W3:Y:S06]  /*b800*/  LDCU UR17, c[0x0][0x398] ;  /* 0x00007300ff1177ac */ /* 0x000eec0008000800 */
[----:B------:R-:W-:Y:S01]  /*b810*/  ULOP3.LUT UR16, UR5, 0x3, URZ, 0xc0, !UPT ;  /* 0x0000000305107892 */ /* 0x000fe2000f8ec0ff */
[----:B------:R-:W3:Y:S05]  /*b820*/  S2UR UR22, SR_CTAID.Y ;  /* 0x00000000001679c3 */ /* 0x000eea0000002600 */
[----:B------:R-:W-:Y:S01]  /*b830*/  MOV R0, UR16 ;  /* 0x0000001000007c02 */ /* 0x000fe20008000f00 */
[----:B----4-:R-:W-:-:S02]  /*b840*/  UIADD3 UR5, UPT, UPT, UR9, -0x1, URZ ;  /* 0xffffffff09057890 */ /* 0x010fc4000fffe0ff */
[----:B-1----:R-:W-:Y:S02]  /*b850*/  USHF.L.U32 UR4, UR4, 0x7, URZ ;  /* 0x0000000704047899 */ /* 0x002fe400080006ff */
[----:B------:R-:W-:Y:S01]  /*b860*/  UIADD3 UR8, UPT, UPT, -UR9, URZ, URZ ;  /* 0x000000ff09087290 */ /* 0x000fe2000fffe1ff */
[----:B------:R-:W1:Y:S01]  /*b870*/  SHFL.IDX PT, R0, R0, RZ, 0x1f ;  /* 0x00001fff00007589 */ /* 0x000e6200000e0000 */
[----:B------:R-:W-:Y:S02]  /*b880*/  ULOP3.LUT UR4, UR4, 0xffffff00, URZ, 0xc0, !UPT ;  /* 0xffffff0004047892 */ /* 0x000fe4000f8ec0ff */
[----:B------:R-:W-:Y:S02]  /*b890*/  USHF.R.S32.HI UR8, URZ, 0x1f, UR8 ;  /* 0x0000001fff087899 */ /* 0x000fe40008011408 */
[----:B--2---:R-:W-:Y:S02]  /*b8a0*/  UIMAD.WIDE.U32 UR10, UR6, UR14, URZ ;  /* 0x0000000e060a72a5 */ /* 0x004fe4000f8e00ff */
[----:B---3--:R-:W-:-:S02]  /*b8b0*/  UIADD3 UR4, UPT, UPT, -UR17, UR4, UR9 ;  /* 0x0000000411047290 */ /* 0x008fc4000fffe109 */
[----:B------:R-:W-:Y:S02]  /*b8c0*/  UIMAD UR7, UR6, UR15, UR11 ;  /* 0x0000000f060772a4 */ /* 0x000fe4000f8e020b */
[----:B------:R-:W-:Y:S02]  /*b8d0*/  USHF.R.S32.HI UR6, URZ, 0x1f, UR5 ;  /* 0x0000001fff067899 */ /* 0x000fe40008011405 */
[----:B------:R-:W-:Y:S02]  /*b8e0*/  ULEA.HI UR8, UR8, -UR9, URZ, 0x7 ;  /* 0x8000000908087291 */ /* 0x000fe4000f8f38ff */
[----:B------:R-:W-:Y:S02]  /*b8f0*/  ULEA.HI UR6, UR6, UR5, URZ, 0x7 ;  /* 0x0000000506067291 */ /* 0x000fe4000f8f38ff */
[----:B------:R-:W-:Y:S02]  /*b900*/  USHF.R.S32.HI UR5, URZ, 0x1f, UR4 ;  /* 0x0000001fff057899 */ /* 0x000fe40008011404 */
[----:B------:R-:W-:-:S02]  /*b910*/  UISETP.GT.AND UP1, UPT, UR9, URZ, UPT ;  /* 0x000000ff0900728c */ /* 0x000fc4000bf24270 */
[----:B------:R-:W-:Y:S02]  /*b920*/  ULEA.HI UR4, UR5, UR4, URZ, 0x7 ;  /* 0x0000000405047291 */ /* 0x000fe4000f8f38ff */
[----:B------:R-:W-:Y:S02]  /*b930*/  USHF.R.S32.HI UR5, URZ, 0x7, UR8 ;  /* 0x00000007ff057899 */ /* 0x000fe40008011408 */
[----:B------:R-:W-:Y:S02]  /*b940*/  USHF.R.S32.HI UR4, URZ, 0x7, UR4 ;  /* 0x00000007ff047899 */ /* 0x000fe40008011404 */
[----:B------:R-:W-:Y:S02]  /*b950*/  ULEA.HI.SX32 UR11, UR6, 0x1, 0x19 ;  /* 0x00000001060b7891 */ /* 0x000fe4000f8fcaff */
[----:B------:R-:W-:Y:S02]  /*b960*/  UIADD3 UR5, UPT, UPT, -UR5, URZ, URZ ;  /* 0x000000ff05057290 */ /* 0x000fe4000fffe1ff */
[----:B------:R-:W-:Y:S01]  /*b970*/  UISETP.LT.AND UP0, UPT, URZ, UR4, UPT ;  /* 0x00000004ff00728c */ /* 0x000fe2000bf01270 */
[----:B------:R-:W-:-:S03]  /*b980*/  UMOV UR6, UR10 ;  /* 0x0000000a00067c82 */ /* 0x000fc60008000000 */
[----:B------:R-:W-:Y:S01]  /*b990*/  USEL UR4, URZ, UR4, !UP0 ;  /* 0x00000004ff047287 */ /* 0x000fe2000c000000 */
[----:B------:R-:W-:Y:S01]  /*b9a0*/  @!UP1 UMOV UR11, UR5 ;  /* 0x00000005000b9c82 */ /* 0x000fe20008000000 */
[----:B------:R-:W-:Y:S02]  /*b9b0*/  UIMAD.WIDE.U32 UR16, UR22, UR12, UR6 ;  /* 0x0000000c161072a5 */ /* 0x000fe4000f8e0006 */
[----:B------:R-:W-:Y:S02]  /*b9c0*/  UIADD3 UR5, UPT, UPT, UR11, -UR4, URZ ;  /* 0x800000040b057290 */ /* 0x000fe4000fffe0ff */
[----:B------:R-:W-:Y:S02]  /*b9d0*/  UIMAD UR22, UR22, UR13, UR17 ;  /* 0x0000000d161672a4 */ /* 0x000fe4000f8e0211 */
[----:B------:R-:W-:Y:S01]  /*b9e0*/  UISETP.GE.AND UP0, UPT, UR5, 0x1, UPT ;  /* 0x000000010500788c */ /* 0x000fe2000bf06270 */
[----:B------:R-:W-:Y:S08]  /*b9f0*/  BAR.SYNC.DEFER_BLOCKING 0x5, 0x1a0 ;  /* 0x0146800000007b1d */ /* 0x000ff00000010000 */
[----:B-1----:R-:W-:Y:S05]  /*ba00*/  BRA.U !UP0, `(.L_x_130) ;  /* 0x0000000508c07547 */ /* 0x002fea000b800000 */
[----:B------:R-:W1:Y:S01]  /*ba10*/  S2R R104, SR_TID.X ;  /* 0x0000000000687919 */ /* 0x000e620000002100 */
[----:B------:R-:W2:Y:S01]  /*ba20*/  S2UR UR23, SR_CgaCtaId ;  /* 0x00000000001779c3 */ /* 0x000ea20000008800 */
[----:B-----5:R-:W-:Y:S01]  /*ba30*/  R2UR UR6, R2 ;  /* 0x00000000020672ca */ /* 0x020fe200000e0000 */
[----:B------:R-:W-:Y:S01]  /*ba40*/  UMOV UR5, 0x400 ;  /* 0x0000040000057882 */ /* 0x000fe20000000000 */
[----:B------:R-:W-:Y:S01]  /*ba50*/  UIADD3 UR11, UPT, UPT, -UR11, UR4, URZ ;  /* 0x000000040b0b7290 */ /* 0x000fe2000fffe1ff */
[----:B------:R-:W-:Y:S01]  /*ba60*/  IMAD.MOV.U32 R100, RZ, RZ, RZ ;  /* 0x000000ffff647224 */ /* 0x000fe200078e00ff */
[----:B------:R-:W-:Y:S01]  /*ba70*/  UIMAD UR10, UR4, 0x6000, URZ ;  /* 0x00006000040a78a4 */ /* 0x000fe2000f8e02ff */
[----:B------:R-:W-:Y:S01]  /*ba80*/  IMAD.MOV.U32 R2, RZ, RZ, 0x1 ;  /* 0x00000001ff027424 */ /* 0x000fe200078e00ff */
[----:B------:R-:W3:Y:S01]  /*ba90*/  LDCU.64 UR12, c[0x0][0x488] ;  /* 0x00009100ff0c77ac */ /* 0x000ee20008000a00 */
[----:B--2---:R-:W-:Y:S02]  /*baa0*/  ULEA UR4, UR23, UR5, 0x18 ;  /* 0x0000000517047291 */ /* 0x004fe4000f8ec0ff */
[----:B------:R-:W-:-:S02]  /*bab0*/  UIMAD UR23, UR23, 0x3000, URZ ;  /* 0x00003000171778a4 */ /* 0x000fc4000f8e02ff */
[----:B------:R-:W-:Y:S02]  /*bac0*/  UIADD3 UR21, UPT, UPT, UR4, 0x98, URZ ;  /* 0x0000009804157890 */ /* 0x000fe4000fffe0ff */
[----:B------:R-:W-:Y:S01]  /*bad0*/  UIADD3 UR15, UPT, UPT, UR23, 0x1000, URZ ;  /* 0x00001000170f7890 */ /* 0x000fe2000fffe0ff */
[C---:B-1----:R-:W-:Y:S01]  /*bae0*/  IMAD.U32 R101, R104.reuse, 0x10000, RZ ;  /* 0x0001000068657824 */ /* 0x042fe200078e00ff */
[----:B------:R-:W-:Y:S01]  /*baf0*/  UIADD3 UR14, UPT, UPT, UR23, 0x2000, URZ ;  /* 0x00002000170e7890 */ /* 0x000fe2000fffe0ff */
[----:B------:R-:W-:Y:S01]  /*bb00*/  IMAD.SHL.U32 R104, R104, 0x10, RZ ;  /* 0x0000001068687824 */ /* 0x000fe200078e00ff */
[----:B------:R-:W-:Y:S02]  /*bb10*/  UIADD3 UR20, UPT, UPT, UR4, 0x32800, URZ ;  /* 0x0003280004147890 */ /* 0x000fe4000fffe0ff */
[----:B------:R-:W-:Y:S01]  /*bb20*/  LOP3.LUT R101, R101, 0x600000, RZ, 0xc0, !PT ;  /* 0x0060000065657812 */ /* 0x000fe200078ec0ff */
[----:B------:R-:W-:Y:S01]  /*bb30*/  UIADD3 UR19, UPT, UPT, UR4, 0x32800, URZ ;  /* 0x0003280004137890 */ /* 0x000fe2000fffe0ff */
[----:B------:R-:W-:Y:S01]  /*bb40*/  LOP3.LUT R104, R104, 0x7f0, RZ, 0xc0, !PT ;  /* 0x000007f068687812 */ /* 0x000fe200078ec0ff */
[----:B------:R-:W-:Y:S01]  /*bb50*/  UIADD3 UR18, UPT, UPT, UR4, 0x32800, URZ ;  /* 0x0003280004127890 */ /* 0x000fe2000fffe0ff */
[C---:B------:R-:W-:Y:S01]  /*bb60*/  LOP3.LUT R103, R101.reuse, 0x1a0, RZ, 0xfc, !PT ;  /* 0x000001a065677812 */ /* 0x040fe200078efcff */
[----:B------:R-:W-:Y:S01]  /*bb70*/  UPRMT UR21, UR6, 0x654, UR21 ;  /* 0x0000065406157896 */ /* 0x000fe20008000015 */
[----:B------:R-:W-:-:S02]  /*bb80*/  LOP3.LUT R102, R101, 0x1c0, RZ, 0xfc, !PT ;  /* 0x000001c065667812 */ /* 0x000fc400078efcff */
[----:B---3--:R-:W-:-:S09]  /*bb90*/  LOP3.LUT R101, R101, 0x1e0, RZ, 0xfc, !PT ;  /* 0x000001e065657812 */ /* 0x008fd200078efcff */
.L_x_135:
[----:B---3--:R-:W-:Y:S02]  /*bba0*/  SHF.L.U32 R4, R100, 0x1f, RZ ;  /* 0x0000001f64047819 */ /* 0x008fe400000006ff */
[----:B------:R-:W-:Y:S02]  /*bbb0*/  R2UR UR5, R103 ;  /* 0x00000000670572ca */ /* 0x000fe400000e0000 */
[----:B-1----:R-:W1:Y:S02]  /*bbc0*/  SYNCS.PHASECHK.TRANS64.TRYWAIT P0, [UR4+0x90], R4 ;  /* 0x00009004ff0075a7 */ /* 0x002e640008001104 */
[----:B-12-4-:R-:W-:Y:S11]  /*bbd0*/  @!P0 BRA `(.L_x_131) ;  /* 0x0000001800c08947 */ /* 0x016ff60003800000 */
.L_x_225:
[----:B------:R-:W-:Y:S01]  /*bbe0*/  LDTM.x32 R68, tmem[UR5] ;  /* 0x00000005004479ee */ /* 0x000fe200082c0000 */
[----:B------:R-:W-:Y:S02]  /*bbf0*/  ELECT P0, URZ, PT ;  /* 0x0000000000ff782f */ /* 0x000fe40003800000 */
[----:B------:R-:W-:Y:S01]  /*bc00*/  R2UR UR6, R102 ;  /* 0x00000000660672ca */ /* 0x000fe200000e0000 */
[----:B------:R-:W-:Y:S01]  /*bc10*/  UIADD3 UR8, UP0, UPT, UR10, UR16, URZ ;  /* 0x000000100a087290 */ /* 0x000fe2000ff1e0ff */
[----:B------:R-:W-:-:S03]  /*bc20*/  R2UR UR5, R101 ;  /* 0x00000000650572ca */ /* 0x000fc600000e0000 */
[----:B------:R-:W-:-:S06]  /*bc30*/  ULEA.HI.X.SX32 UR9, UR10, UR22, 0x1, UP0 ;  /* 0x000000160a097291 */ /* 0x000fcc00080f0eff */
[----:B-1----:R-:W-:Y:S02]  /*bc40*/  @P0 IMAD.MOV.U32 R3, RZ, RZ, 0x1 ;  /* 0x00000001ff030424 */ /* 0x002fe400078e00ff */
[----:B------:R-:W-:Y:S02]  /*bc50*/  LDTM.x32 R36, tmem[UR6] ;  /* 0x00000006002479ee */ /* 0x000fe400082c0000 */
[----:B------:R-:W1:Y:S01]  /*bc60*/  LDTM.x32 R4, tmem[UR5] ;  /* 0x00000005000479ee */ /* 0x000e6200082c0000 */
[----:B------:R-:W-:Y:S01]  /*bc70*/  NOP ;  /* 0x0000000000007918 */ /* 0x000fe20000000000 */
[----:B-1----:R-:W-:Y:S01]  /*bc80*/  NOP ;  /* 0x0000000000007918 */ /* 0x002fe20000000000 */
[----:B------:R1:W-:Y:S01]  /*bc90*/  @P0 SYNCS.ARRIVE.TRANS64.RED.ART0 RZ, [UR21], R3 ;  /* 0x00000003ffff09a7 */ /* 0x0003e20008500415 */
[----:B------:R1:W-:Y:S01]  /*bca0*/  STS.128 [R104+UR4+0x32800], R68 ;  /* 0x0328004468007988 */ /* 0x0003e20008000c04 */
[----:B------:R-:W-:-:S03]  /*bcb0*/  ISETP.NE.AND P0, PT, R0, RZ, PT ;  /* 0x000000ff0000720c */ /* 0x000fc60003f05270 */
[----:B------:R1:W-:Y:S04]  /*bcc0*/  STS.128 [R104+UR4+0x33000], R72 ;  /* 0x0330004868007988 */ /* 0x0003e80008000c04 */
[----:B------:R1:W-:Y:S04]  /*bcd0*/  STS.128 [R104+UR4+0x33800], R76 ;  /* 0x0338004c68007988 */ /* 0x0003e80008000c04 */
[----:B------:R1:W-:Y:S04]  /*bce0*/  STS.128 [R104+UR4+0x34000], R80 ;  /* 0x0340005068007988 */ /* 0x0003e80008000c04 */
[----:B------:R1:W-:Y:S04]  /*bcf0*/  STS.128 [R104+UR4+0x34800], R84 ;  /* 0x0348005468007988 */ /* 0x0003e80008000c04 */
[----:B------:R1:W-:Y:S04]  /*bd00*/  STS.128 [R104+UR4+0x35000], R88 ;  /* 0x0350005868007988 */ /* 0x0003e80008000c04 */
[----:B------:R1:W-:Y:S04]  /*bd10*/  STS.128 [R104+UR4+0x35800], R92 ;  /* 0x0358005c68007988 */ /* 0x0003e80008000c04 */
[----:B------:R1:W-:Y:S01]  /*bd20*/  STS.128 [R104+UR4+0x36000], R96 ;  /* 0x0360006068007988 */ /* 0x0003e20008000c04 */
[----:B------:R2:W-:Y:S06]  /*bd30*/  MEMBAR.ALL.CTA ;  /* 0x0000000000007992 */ /* 0x0005ec0000008000 */
[----:B--2---:R-:W2:Y:S02]  /*bd40*/  FENCE.VIEW.ASYNC.S ;  /* 0x00000000000073c6 */ /* 0x004ea40000000000 */
[----:B--2---:R-:W-:Y:S06]  /*bd50*/  BAR.SYNC.DEFER_BLOCKING 0x4, 0x80 ;  /* 0x0102000000007b1d */ /* 0x004fec0000010000 */
[----:B------:R-:W-:Y:S05]  /*bd60*/  @P0 BRA `(.L_x_132) ;  /* 0x0000000000200947 */ /* 0x000fea0003800000 */
[----:B------:R-:W-:-:S04]  /*bd70*/  UIADD3 UR5, UP0, UPT, UR23, UR8, URZ ;  /* 0x0000000817057290 */ /* 0x000fc8000ff1e0ff */
[----:B------:R-:W-:Y:S02]  /*bd80*/  ULEA.HI.X.SX32 UR7, UR23, UR9, 0x1, UP0 ;  /* 0x0000000917077291 */ /* 0x000fe400080f0eff */
[----:B------:R-:W-:-:S04]  /*bd90*/  ULEA UR6, UP0, UR5, UR12, 0x2 ;  /* 0x0000000c05067291 */ /* 0x000fc8000f8010ff */
[----:B------:R-:W-:-:S03]  /*bda0*/  ULEA.HI.X UR7, UR5, UR13, UR7, 0x2, UP0 ;  /* 0x0000000d05077291 */ /* 0x000fc600080f1407 */
[----:B------:R-:W-:-:S06]  /*bdb0*/  UMOV UR5, 0x400 ;  /* 0x0000040000057882 */ /* 0x000fcc0000000000 */
[----:B------:R2:W-:Y:S01]  /*bdc0*/  UBLKRED.G.S.ADD.F32.RN [UR6], [UR20], UR5 ;  /* 0x00000006140073bb */ /* 0x0005e200080a0405 */
[----:B------:R0:W-:Y:S01]  /*bdd0*/  UTMACMDFLUSH ;  /* 0x00000000000079b7 */ /* 0x0001e20000000000 */
[----:B--2---:R-:W-:-:S04]  /*bde0*/  DEPBAR.LE SB0, 0x0 ;  /* 0x000080000000791a */ /* 0x004fc80000000000 */
.L_x_132:
[----:B------:R-:W-:Y:S06]  /*bdf0*/  BAR.SYNC.DEFER_BLOCKING 0x4, 0x80 ;  /* 0x0102000000007b1d */ /* 0x000fec0000010000 */
[----:B------:R2:W-:Y:S04]  /*be00*/  STS.128 [R104+UR4+0x32800], R36 ;  /* 0x0328002468007988 */ /* 0x0005e80008000c04 */
        /* <DEDUP_REMOVED lines=8> */
[----:B---3--:R-:W3:Y:S02]  /*be90*/  FENCE.VIEW.ASYNC.S ;  /* 0x00000000000073c6 */ /* 0x008ee40000000000 */
[----:B---3--:R-:W-:Y:S06]  /*bea0*/  BAR.SYNC.DEFER_BLOCKING 0x4, 0x80 ;  /* 0x0102000000007b1d */ /* 0x008fec0000010000 */
        /* <DEDUP_REMOVED lines=8> */
[----:B---3--:R-:W-:-:S04]  /*bf30*/  DEPBAR.LE SB0, 0x0 ;  /* 0x000080000000791a */ /* 0x008fc80000000000 */
.L_x_133:
[----:B------:R-:W-:Y:S01]  /*bf40*/  BAR.SYNC.DEFER_BLOCKING 0x4, 0x80 ;  /* 0x0102000000007b1d */ /* 0x000fe20000010000 */
[----:B------:R-:W-:-:S04]  /*bf50*/  UIADD3 UR11, UPT, UPT, UR11, 0x1, URZ ;  /* 0x000000010b0b7890 */ /* 0x000fc8000fffe0ff */
[----:B------:R-:W-:Y:S01]  /*bf60*/  UISETP.NE.AND UP0, UPT, UR11, URZ, UPT ;  /* 0x000000ff0b00728c */ /* 0x000fe2000bf05270 */
        /* <DEDUP_REMOVED lines=9> */
[----:B----4-:R-:W4:Y:S02]  /*c000*/  FENCE.VIEW.ASYNC.S ;  /* 0x00000000000073c6 */ /* 0x010f240000000000 */
[----:B----4-:R-:W-:Y:S06]  /*c010*/  BAR.SYNC.DEFER_BLOCKING 0x4, 0x80 ;  /* 0x0102000000007b1d */ /* 0x010fec0000010000 */
        /* <DEDUP_REMOVED lines=8> */
[----:B----4-:R-:W-:-:S04]  /*c0a0*/  DEPBAR.LE SB0, 0x0 ;  /* 0x000080000000791a */ /* 0x010fc80000000000 */
.L_x_134:
[----:B------:R-:W-:Y:S01]  /*c0b0*/  BAR.SYNC.DEFER_BLOCKING 0x4, 0x80 ;  /* 0x0102000000007b1d */ /* 0x000fe20000010000 */
[----:B------:R-:W-:Y:S02]  /*c0c0*/  ELECT P0, URZ, PT ;  /* 0x0000000000ff782f */ /* 0x000fe40003800000 */
[----:B------:R-:W-:Y:S01]  /*c0d0*/  LOP3.LUT R100, R100, 0x1, RZ, 0x3c, !PT ;  /* 0x0000000164647812 */ /* 0x000fe200078e3cff */
[----:B------:R-:W-:-:S10]  /*c0e0*/  UIADD3 UR10, UPT, UPT, UR10, 0x6000, URZ ;  /* 0x000060000a0a7890 */ /* 0x000fd4000fffe0ff */
[----:B------:R4:W-:Y:S01]  /*c0f0*/  @P0 SYNCS.ARRIVE.TRANS64.ART0 RZ, [UR4+0x118], R2 ;  /* 0x00011802ffff09a7 */ /* 0x0009e20008500004 */
[----:B------:R-:W-:Y:S05]  /*c100*/  BRA.U UP0, `(.L_x_135) ;  /* 0xfffffff900a47547 */ /* 0x000fea000b83ffff */
.L_x_130:
[----:B------:R-:W-:-:S13]  /*c110*/  ISETP.NE.AND P0, PT, R0, RZ, PT ;  /* 0x000000ff0000720c */ /* 0x000fda0003f05270 */
[----:B------:R-:W-:Y:S05]  /*c120*/  @P0 BRA `(.L_x_136) ;  /* 0x0000000000040947 */ /* 0x000fea0003800000 */
[----:B------:R-:W-:-:S04]  /*c130*/  DEPBAR.LE SB0, 0x0 ;  /* 0x000080000000791a */ /* 0x000fc80000000000 */
.L_x_136:
[----:B------:R-:W-:Y:S06]  /*c140*/  BAR.SYNC.DEFER_BLOCKING 0x4, 0x80 ;  /* 0x0102000000007b1d */ /* 0x000fec0000010000 */
[----:B------:R-:W-:-:S04]  /*c150*/  DEPBAR.LE SB0, 0x0 ;  /* 0x000080000000791a */ /* 0x000fc80000000000 */
[----:B------:R-:W-:Y:S06]  /*c160*/  BAR.ARV 0x5, 0x1a0 ;  /* 0x0146800000007b1d */ /* 0x000fec0000002000 */
[----:B------:R-:W-:Y:S05]  /*c170*/  BRA `(.L_x_137) ;  /* 0x0000000000347947 */ /* 0x000fea0003800000 */
.L_x_128:
[----:B------:R-:W-:Y:S05]  /*c180*/  BRA.U !UP6, `(.L_x_138) ;  /* 0x000000010e2c7547 */ /* 0x000fea000b800000 */
[----:B-1----:R-:W1:Y:S01]  /*c190*/  S2UR UR4, SR_CgaCtaId ;  /* 0x00000000000479c3 */ /* 0x002e620000008800 */
        /* <DEDUP_REMOVED lines=10> */
.L_x_138:
[----:B------:R-:W-:Y:S01]  /*c240*/  NOP ;  /* 0x0000000000007918 */ /* 0x000fe20000000000 */
.L_x_137:
        /* <DEDUP_REMOVED lines=12> */
.L_x_139:
[----:B------:R-:W-:Y:S01]  /*c310*/  NOP ;  /* 0x0000000000007918 */ /* 0x000fe20000000000 */
[----:B-12---:R-:W-:Y:S05]  /*c320*/  EXIT ;  /* 0x000000000000794d */ /* 0x006fea0003800000 */
.L_x_37:
[----:B------:R-:W-:-:S07]  /*c330*/  MOV R7, UR4 ;  /* 0x0000000400077c02 */ /* 0x000fce0008000f00 */
.L_x_140:
[----:B-1----:R1:W2:Y:S02]  /*c340*/  SYNCS.PHASECHK.TRANS64.TRYWAIT P0, [R7+URZ+0x108], RZ ;  /* 0x000108ff070075a7 */ /* 0x0022a400080011ff */
[----:B--2---:R-:W-:Y:S05]  /*c350*/  @!P0 NANOSLEEP.SYNCS 0x989680 ;  /* 0x009896800000895d */ /* 0x004fea0003900000 */
[----:B------:R-:W2:Y:S02]  /*c360*/  @!P0 SYNCS.PHASECHK.TRANS64 P0, [R7+URZ+0x108], RZ ;  /* 0x000108ff070085a7 */ /* 0x000ea400080010ff */
[----:B--2---:R-:W-:Y:S05]  /*c370*/  @!P0 BRA `(.L_x_140) ;  /* 0xfffffffc00f08947 */ /* 0x004fea000383ffff */
[----:B------:R-:W-:Y:S05]  /*c380*/  BRA `(.L_x_141) ;  /* 0xffffff50007c7947 */ /* 0x000fea000383ffff */
.L_x_38:
[----:B------:R-:W-:Y:S02]  /*c390*/  MOV R7, UR4 ;  /* 0x0000000400077c02 */ /* 0x000fe40008000f00 */
[----:B------:R-:W-:Y:S02]  /*c3a0*/  MOV R10, 0x80000000 ;  /* 0x80000000000a7802 */ /* 0x000fe40000000f00 */
[----:B------:R-:W-:-:S07]  /*c3b0*/  MOV R11, 0x80000000 ;  /* 0x80000000000b7802 */ /* 0x000fce0000000f00 */
.L_x_142:
[----:B-1----:R1:W2:Y:S02]  /*c3c0*/  SYNCS.PHASECHK.TRANS64.TRYWAIT P0, [R7+URZ+0x108], R11 ;  /* 0x0001080b070075a7 */ /* 0x0022a400080011ff */
[----:B--2---:R-:W-:Y:S05]  /*c3d0*/  @!P0 NANOSLEEP.SYNCS 0x989680 ;  /* 0x009896800000895d */ /* 0x004fea0003900000 */
[----:B------:R-:W2:Y:S02]  /*c3e0*/  @!P0 SYNCS.PHASECHK.TRANS64 P0, [R7+URZ+0x108], R11 ;  /* 0x0001080b070085a7 */ /* 0x000ea400080010ff */
[----:B--2---:R-:W-:Y:S05]  /*c3f0*/  @!P0 BRA `(.L_x_142) ;  /* 0xfffffffc00f08947 */ /* 0x004fea000383ffff */
[----:B------:R-:W-:Y:S05]  /*c400*/  BRA `(.L_x_143) ;  /* 0xffffff5000747947 */ /* 0x000fea000383ffff */
.L_x_39:
[----:B------:R-:W-:-:S07]  /*c410*/  MOV R7, UR4 ;  /* 0x0000000400077c02 */ /* 0x000fce0008000f00 */
.L_x_144:
[----:B-1----:R1:W2:Y:S02]  /*c420*/  SYNCS.PHASECHK.TRANS64.TRYWAIT P0, [R7+URZ+0x108], RZ ;  /* 0x000108ff070075a7 */ /* 0x0022a400080011ff */
[----:B--2---:R-:W-:Y:S05]  /*c430*/  @!P0 NANOSLEEP.SYNCS 0x989680 ;  /* 0x009896800000895d */ /* 0x004fea0003900000 */
[----:B------:R-:W2:Y:S02]  /*c440*/  @!P0 SYNCS.PHASECHK.TRANS64 P0, [R7+URZ+0x108], RZ ;  /* 0x000108ff070085a7 */ /* 0x000ea400080010ff */
[----:B--2---:R-:W-:Y:S05]  /*c450*/  @!P0 BRA `(.L_x_144) ;  /* 0xfffffffc00f08947 */ /* 0x004fea000383ffff */
[----:B------:R-:W-:Y:S05]  /*c460*/  BRA `(.L_x_145) ;  /* 0xffffff5000707947 */ /* 0x000fea000383ffff */
.L_x_40:
[----:B------:R-:W-:Y:S01]  /*c470*/  HFMA2 R10, -RZ, RZ, -0.0 , 0 ;  /* 0x80000000ff0a7431 */ /* 0x000fe200000001ff */
[----:B------:R-:W-:Y:S02]  /*c480*/  MOV R7, UR4 ;  /* 0x0000000400077c02 */ /* 0x000fe40008000f00 */
[----:B------:R-:W-:-:S07]  /*c490*/  MOV R11, 0x80000000 ;  /* 0x80000000000b7802 */ /* 0x000fce0000000f00 */
.L_x_146:
[----:B-1----:R1:W2:Y:S02]  /*c4a0*/  SYNCS.PHASECHK.TRANS64.TRYWAIT P0, [R7+URZ+0x108], R11 ;  /* 0x0001080b070075a7 */ /* 0x0022a400080011ff */
[----:B--2---:R-:W-:Y:S05]  /*c4b0*/  @!P0 NANOSLEEP.SYNCS 0x989680 ;  /* 0x009896800000895d */ /* 0x004fea0003900000 */
[----:B------:R-:W2:Y:S02]  /*c4c0*/  @!P0 SYNCS.PHASECHK.TRANS64 P0, [R7+URZ+0x108], R11 ;  /* 0x0001080b070085a7 */ /* 0x000ea400080010ff */
[----:B--2---:R-:W-:Y:S05]  /*c4d0*/  @!P0 BRA `(.L_x_146) ;  /* 0xfffffffc00f08947 */ /* 0x004fea000383ffff */
[----:B------:R-:W-:Y:S05]  /*c4e0*/  BRA `(.L_x_147) ;  /* 0xffffff50006c7947 */ /* 0x000fea000383ffff */
.L_x_42:
[----:B-1----:R-:W-:Y:S02]  /*c4f0*/  MOV R7, UR4 ;  /* 0x0000000400077c02 */ /* 0x002fe40008000f00 */
[----:B------:R-:W-:-:S07]  /*c500*/  MOV R11, R10 ;  /* 0x0000000a000b7202 */ /* 0x000fce0000000f00 */
.L_x_148:
[----:B-1----:R1:W2:Y:S02]  /*c510*/  SYNCS.PHASECHK.TRANS64.TRYWAIT P0, [R7+URZ+0x108], R11 ;  /* 0x0001080b070075a7 */ /* 0x0022a400080011ff */
[----:B--2---:R-:W-:Y:S05]  /*c520*/  @!P0 NANOSLEEP.SYNCS 0x989680 ;  /* 0x009896800000895d */ /* 0x004fea0003900000 */
[----:B------:R-:W2:Y:S02]  /*c530*/  @!P0 SYNCS.PHASECHK.TRANS64 P0, [R7+URZ+0x108], R11 ;  /* 0x0001080b070085a7 */ /* 0x000ea400080010ff */
[----:B--2---:R-:W-:Y:S05]  /*c540*/  @!P0 BRA `(.L_x_148) ;  /* 0xfffffffc00f08947 */ /* 0x004fea000383ffff */
[----:B------:R-:W-:Y:S05]  /*c550*/  BRA `(.L_x_149) ;  /* 0xffffff50007c7947 */ /* 0x000fea000383ffff */
.L_x_45:
[----:B------:R-:W-:Y:S02]  /*c560*/  MOV R7, UR4 ;  /* 0x0000000400077c02 */ /* 0x000fe40008000f00 */
[----:B------:R-:W-:Y:S02]  /*c570*/  MOV R10, 0x80000000 ;  /* 0x80000000000a7802 */ /* 0x000fe40000000f00 */
[----:B------:R-:W-:-:S07]  /*c580*/  MOV R11, 0x80000000 ;  /* 0x80000000000b7802 */ /* 0x000fce0000000f00 */
.L_x_150:
[----:B-1----:R1:W2:Y:S02]  /*c590*/  SYNCS.PHASECHK.TRANS64.TRYWAIT P0, [R7+URZ+0x8], R11 ;  /* 0x0000080b070075a7 */ /* 0x0022a400080011ff */
[----:B--2---:R-:W-:Y:S05]  /*c5a0*/  @!P0 NANOSLEEP.SYNCS 0x989680 ;  /* 0x009896800000895d */ /* 0x004fea0003900000 */
[----:B------:R-:W2:Y:S02]  /*c5b0*/  @!P0 SYNCS.PHASECHK.TRANS64 P0, [R7+URZ+0x8], R11 ;  /* 0x0000080b070085a7 */ /* 0x000ea400080010ff */
[----:B--2---:R-:W-:Y:S05]  /*c5c0*/  @!P0 BRA `(.L_x_150) ;  /* 0xfffffffc00f08947 */ /* 0x004fea000383ffff */
[----:B------:R-:W-:Y:S05]  /*c5d0*/  BRA `(.L_x_151) ;  /* 0xffffff5400a87947 */ /* 0x000fea000383ffff */
.L_x_47:
[----:B------:R-:W-:Y:S01]  /*c5e0*/  HFMA2 R10, -RZ, RZ, -0.0 , 0 ;  /* 0x80000000ff0a7431 */ /* 0x000fe200000001ff */
[----:B--2---:R-:W-:Y:S02]  /*c5f0*/  MOV R7, UR4 ;  /* 0x0000000400077c02 */ /* 0x004fe40008000f00 */
[----:B------:R-:W-:-:S07]  /*c600*/  MOV R11, 0x80000000 ;  /* 0x80000000000b7802 */ /* 0x000fce0000000f00 */
.L_x_152:
[----:B-1----:R1:W2:Y:S02]  /*c610*/  SYNCS.PHASECHK.TRANS64.TRYWAIT P0, [R7+URZ+0x28], R11 ;  /* 0x0000280b070075a7 */ /* 0x0022a400080011ff */
[----:B--2---:R-:W-:Y:S05]  /*c620*/  @!P0 NANOSLEEP.SYNCS 0x989680 ;  /* 0x009896800000895d */ /* 0x004fea0003900000 */
[----:B------:R-:W2:Y:S02]  /*c630*/  @!P0 SYNCS.PHASECHK.TRANS64 P0, [R7+URZ+0x28], R11 ;  /* 0x0000280b070085a7 */ /* 0x000ea400080010ff */
[----:B--2---:R-:W-:Y:S05]  /*c640*/  @!P0 BRA `(.L_x_152) ;  /* 0xfffffffc00f08947 */ /* 0x004fea000383ffff */
[----:B------:R-:W-:Y:S05]  /*c650*/  BRA `(.L_x_153) ;  /* 0xffffff58001c7947 */ /* 0x000fea000383ffff */
.L_x_48:
[----:B------:R-:W-:Y:S01]  /*c660*/  HFMA2 R10, -RZ, RZ, -0.0 , 0 ;  /* 0x80000000ff0a7431 */ /* 0x000fe200000001ff */
[----:B------:R-:W-:Y:S02]  /*c670*/  MOV R7, UR4 ;  /* 0x0000000400077c02 */ /* 0x000fe40008000f00 */
[----:B------:R-:W-:-:S07]  /*c680*/  MOV R11, 0x80000000 ;  /* 0x80000000000b7802 */ /* 0x000fce0000000f00 */
.L_x_154:
[----:B-1----:R1:W2:Y:S02]  /*c690*/  SYNCS.PHASECHK.TRANS64.TRYWAIT P0, [R7+URZ+0x18], R11 ;  /* 0x0000180b070075a7 */ /* 0x0022a400080011ff */
[----:B--2---:R-:W-:Y:S05]  /*c6a0*/  @!P0 NANOSLEEP.SYNCS 0x989680 ;  /* 0x009896800000895d */ /* 0x004fea0003900000 */
[----:B------:R-:W2:Y:S02]  /*c6b0*/  @!P0 SYNCS.PHASECHK.TRANS64 P0, [R7+URZ+0x18], R11 ;  /* 0x0000180b070085a7 */ /* 0x000ea400080010ff */
[----:B--2---:R-:W-:Y:S05]  /*c6c0*/  @!P0 BRA `(.L_x_154) ;  /* 0xfffffffc00f08947 */ /* 0x004fea000383ffff */
[----:B------:R-:W-:Y:S05]  /*c6d0*/  BRA `(.L_x_155) ;  /* 0xffffff5800b87947 */ /* 0x000fea000383ffff */
.L_x_50:
[----:B------:R-:W-:Y:S01]  /*c6e0*/  HFMA2 R10, -RZ, RZ, -0.0 , 0 ;  /* 0x80000000ff0a7431 */ /* 0x000fe200000001ff */
[----:B-12---:R-:W-:Y:S02]  /*c6f0*/  MOV R7, UR4 ;  /* 0x0000000400077c02 */ /* 0x006fe40008000f00 */
[----:B------:R-:W-:-:S07]  /*c700*/  MOV R11, 0x80000000 ;  /* 0x80000000000b7802 */ /* 0x000fce0000000f00 */
.L_x_156:
[----:B-1----:R1:W2:Y:S02]  /*c710*/  SYNCS.PHASECHK.TRANS64.TRYWAIT P0, [R7+URZ+0x38], R11 ;  /* 0x0000380b070075a7 */ /* 0x0022a400080011ff */
[----:B--2---:R-:W-:Y:S05]  /*c720*/  @!P0 NANOSLEEP.SYNCS 0x989680 ;  /* 0x009896800000895d */ /* 0x004fea0003900000 */
[----:B------:R-:W2:Y:S02]  /*c730*/  @!P0 SYNCS.PHASECHK.TRANS64 P0, [R7+URZ+0x38], R11 ;  /* 0x0000380b070085a7 */ /* 0x000ea400080010ff */
[----:B--2---:R-:W-:Y:S05]  /*c740*/  @!P0 BRA `(.L_x_156) ;  /* 0xfffffffc00f08947 */ /* 0x004fea000383ffff */
[----:B------:R-:W-:Y:S05]  /*c750*/  BRA `(.L_x_157) ;  /* 0xffffff5c00187947 */ /* 0x000fea000383ffff */
.L_x_51:
[----:B------:R-:W-:-:S07]  /*c760*/  MOV R7, UR4 ;  /* 0x0000000400077c02 */ /* 0x000fce0008000f00 */
.L_x_158:
[----:B-1----:R1:W2:Y:S02]  /*c770*/  SYNCS.PHASECHK.TRANS64.TRYWAIT P0, [R7+URZ+0x8], RZ ;  /* 0x000008ff070075a7 */ /* 0x0022a400080011ff */
[----:B--2---:R-:W-:Y:S05]  /*c780*/  @!P0 NANOSLEEP.SYNCS 0x989680 ;  /* 0x009896800000895d */ /* 0x004fea0003900000 */
[----:B------:R-:W2:Y:S02]  /*c790*/  @!P0 SYNCS.PHASECHK.TRANS64 P0, [R7+URZ+0x8], RZ ;  /* 0x000008ff070085a7 */ /* 0x000ea400080010ff */
[----:B--2---:R-:W-:Y:S05]  /*c7a0*/  @!P0 BRA `(.L_x_158) ;  /* 0xfffffffc00f08947 */ /* 0x004fea000383ffff */
[----:B------:R-:W-:Y:S05]  /*c7b0*/  BRA `(.L_x_159) ;  /* 0xffffff5c00f07947 */ /* 0x000fea000383ffff */
.L_x_53:
[----:B-12---:R-:W-:-:S07]  /*c7c0*/  MOV R7, UR4 ;  /* 0x0000000400077c02 */ /* 0x006fce0008000f00 */
.L_x_160:
[----:B-1----:R1:W2:Y:S02]  /*c7d0*/  SYNCS.PHASECHK.TRANS64.TRYWAIT P0, [R7+URZ+0x18], RZ ;  /* 0x000018ff070075a7 */ /* 0x0022a400080011ff */
[----:B--2---:R-:W-:Y:S05]  /*c7e0*/  @!P0 NANOSLEEP.SYNCS 0x989680 ;  /* 0x009896800000895d */ /* 0x004fea0003900000 */
[----:B------:R-:W2:Y:S02]  /*c7f0*/  @!P0 SYNCS.PHASECHK.TRANS64 P0, [R7+URZ+0x18], RZ ;  /* 0x000018ff070085a7 */ /* 0x000ea400080010ff */
[----:B--2---:R-:W-:Y:S05]  /*c800*/  @!P0 BRA `(.L_x_160) ;  /* 0xfffffffc00f08947 */ /* 0x004fea000383ffff */
[----:B------:R-:W-:Y:S05]  /*c810*/  BRA `(.L_x_161) ;  /* 0xffffff60008c7947 */ /* 0x000fea000383ffff */
.L_x_56:
[----:B--23--:R-:W-:Y:S02]  /*c820*/  MOV R7, UR4 ;  /* 0x0000000400077c02 */ /* 0x00cfe40008000f00 */
[-C--:B------:R-:W-:Y:S02]  /*c830*/  MOV R30, R9.reuse ;  /* 0x00000009001e7202 */ /* 0x080fe40000000f00 */
[----:B------:R-:W-:-:S07]  /*c840*/  MOV R31, R9 ;  /* 0x00000009001f7202 */ /* 0x000fce0000000f00 */
.L_x_162:
[----:B-1----:R1:W2:Y:S02]  /*c850*/  SYNCS.PHASECHK.TRANS64.TRYWAIT P0, [R7+URZ+0x28], R31 ;  /* 0x0000281f070075a7 */ /* 0x0022a400080011ff */
[----:B--2---:R-:W-:Y:S05]  /*c860*/  @!P0 NANOSLEEP.SYNCS 0x989680 ;  /* 0x009896800000895d */ /* 0x004fea0003900000 */
[----:B------:R-:W2:Y:S02]  /*c870*/  @!P0 SYNCS.PHASECHK.TRANS64 P0, [R7+URZ+0x28], R31 ;  /* 0x0000281f070085a7 */ /* 0x000ea400080010ff */
[----:B--2---:R-:W-:Y:S05]  /*c880*/  @!P0 BRA `(.L_x_162) ;  /* 0xfffffffc00f08947 */ /* 0x004fea000383ffff */
[----:B------:R-:W-:Y:S05]  /*c890*/  BRA `(.L_x_163) ;  /* 0xffffff6400947947 */ /* 0x000fea000383ffff */
.L_x_57:
[----:B------:R-:W-:Y:S01]  /*c8a0*/  HFMA2 R30, -RZ, RZ, -0.0 , 0 ;  /* 0x80000000ff1e7431 */ /* 0x000fe200000001ff */
[----:B------:R-:W-:Y:S02]  /*c8b0*/  MOV R7, UR4 ;  /* 0x0000000400077c02 */ /* 0x000fe40008000f00 */
[----:B------:R-:W-:-:S07]  /*c8c0*/  MOV R31, 0x80000000 ;  /* 0x80000000001f7802 */ /* 0x000fce0000000f00 */
.L_x_164:
[----:B-1----:R1:W2:Y:S02]  /*c8d0*/  SYNCS.PHASECHK.TRANS64.TRYWAIT P0, [R7+URZ+0x8], R31 ;  /* 0x0000081f070075a7 */ /* 0x0022a400080011ff */
[----:B--2---:R-:W-:Y:S05]  /*c8e0*/  @!P0 NANOSLEEP.SYNCS 0x989680 ;  /* 0x009896800000895d */ /* 0x004fea0003900000 */
[----:B------:R-:W2:Y:S02]  /*c8f0*/  @!P0 SYNCS.PHASECHK.TRANS64 P0, [R7+URZ+0x8], R31 ;  /* 0x0000081f070085a7 */ /* 0x000ea400080010ff */
[----:B--2---:R-:W-:Y:S05]  /*c900*/  @!P0 BRA `(.L_x_164) ;  /* 0xfffffffc00f08947 */ /* 0x004fea000383ffff */
[----:B------:R-:W-:Y:S05]  /*c910*/  BRA `(.L_x_165) ;  /* 0xffffff6400ec7947 */ /* 0x000fea000383ffff */
.L_x_59:
[----:B-12---:R-:W-:Y:S02]  /*c920*/  MOV R7, UR4 ;  /* 0x0000000400077c02 */ /* 0x006fe40008000f00 */
[-C--:B------:R-:W-:Y:S02]  /*c930*/  MOV R30, R9.reuse ;  /* 0x00000009001e7202 */ /* 0x080fe40000000f00 */
[----:B------:R-:W-:-:S07]  /*c940*/  MOV R31, R9 ;  /* 0x00000009001f7202 */ /* 0x000fce0000000f00 */
.L_x_166:
[----:B-1----:R1:W2:Y:S02]  /*c950*/  SYNCS.PHASECHK.TRANS64.TRYWAIT P0, [R7+URZ+0x38], R31 ;  /* 0x0000381f070075a7 */ /* 0x0022a400080011ff */
[----:B--2---:R-:W-:Y:S05]  /*c960*/  @!P0 NANOSLEEP.SYNCS 0x989680 ;  /* 0x009896800000895d */ /* 0x004fea0003900000 */
[----:B------:R-:W2:Y:S02]  /*c970*/  @!P0 SYNCS.PHASECHK.TRANS64 P0, [R7+URZ+0x38], R31 ;  /* 0x0000381f070085a7 */ /* 0x000ea400080010ff */
[----:B--2---:R-:W-:Y:S05]  /*c980*/  @!P0 BRA `(.L_x_166) ;  /* 0xfffffffc00f08947 */ /* 0x004fea000383ffff */
[----:B------:R-:W-:Y:S05]  /*c990*/  BRA `(.L_x_167) ;  /* 0xffffff6800007947 */ /* 0x000fea000383ffff */
.L_x_60:
[----:B------:R-:W-:Y:S01]  /*c9a0*/  HFMA2 R30, -RZ, RZ, -0.0 , 0 ;  /* 0x80000000ff1e7431 */ /* 0x000fe200000001ff */
[----:B------:R-:W-:Y:S02]  /*c9b0*/  MOV R7, UR4 ;  /* 0x0000000400077c02 */ /* 0x000fe40008000f00 */
[----:B------:R-:W-:-:S07]  /*c9c0*/  MOV R31, 0x80000000 ;  /* 0x80000000001f7802 */ /* 0x000fce0000000f00 */
.L_x_168:
[----:B-1----:R1:W2:Y:S02]  /*c9d0*/  SYNCS.PHASECHK.TRANS64.TRYWAIT P0, [R7+URZ+0x18], R31 ;  /* 0x0000181f070075a7 */ /* 0x0022a400080011ff */
[----:B--2---:R-:W-:Y:S05]  /*c9e0*/  @!P0 NANOSLEEP.SYNCS 0x989680 ;  /* 0x009896800000895d */ /* 0x004fea0003900000 */
[----:B------:R-:W2:Y:S02]  /*c9f0*/  @!P0 SYNCS.PHASECHK.TRANS64 P0, [R7+URZ+0x18], R31 ;  /* 0x0000181f070085a7 */ /* 0x000ea400080010ff */
[----:B--2---:R-:W-:Y:S05]  /*ca00*/  @!P0 BRA `(.L_x_168) ;  /* 0xfffffffc00f08947 */ /* 0x004fea000383ffff */
[----:B------:R-:W-:Y:S05]  /*ca10*/  BRA `(.L_x_169) ;  /* 0xffffff6800447947 */ /* 0x000fea000383ffff */
.L_x_62:
[----:B-12---:R-:W-:-:S07]  /*ca20*/  MOV R7, UR4 ;  /* 0x0000000400077c02 */ /* 0x006fce0008000f00 */
.L_x_170:
[----:B-1----:R1:W2:Y:S02]  /*ca30*/  SYNCS.PHASECHK.TRANS64.TRYWAIT P0, [R7+URZ+0x8], RZ ;  /* 0x000008ff070075a7 */ /* 0x0022a400080011ff */
[----:B--2---:R-:W-:Y:S05]  /*ca40*/  @!P0 NANOSLEEP.SYNCS 0x989680 ;  /* 0x009896800000895d */ /* 0x004fea0003900000 */
[----:B------:R-:W2:Y:S02]  /*ca50*/  @!P0 SYNCS.PHASECHK.TRANS64 P0, [R7+URZ+0x8], RZ ;  /* 0x000008ff070085a7 */ /* 0x000ea400080010ff */
[----:B--2---:R-:W-:Y:S05]  /*ca60*/  @!P0 BRA `(.L_x_170) ;  /* 0xfffffffc00f08947 */ /* 0x004fea000383ffff */
[----:B------:R-:W-:Y:S05]  /*ca70*/  BRA `(.L_x_171) ;  /* 0xffffff6800747947 */ /* 0x000fea000383ffff */
.L_x_64:
[----:B-123--:R-:W-:-:S07]  /*ca80*/  MOV R7, UR4 ;  /* 0x0000000400077c02 */ /* 0x00efce0008000f00 */
.L_x_172:
[----:B-1----:R1:W2:Y:S02]  /*ca90*/  SYNCS.PHASECHK.TRANS64.TRYWAIT P0, [R7+URZ+0x18], RZ ;  /* 0x000018ff070075a7 */ /* 0x0022a400080011ff */
[----:B--2---:R-:W-:Y:S05]  /*caa0*/  @!P0 NANOSLEEP.SYNCS 0x989680 ;  /* 0x009896800000895d */ /* 0x004fea0003900000 */
[----:B------:R-:W2:Y:S02]  /*cab0*/  @!P0 SYNCS.PHASECHK.TRANS64 P0, [R7+URZ+0x18], RZ ;  /* 0x000018ff070085a7 */ /* 0x000ea400080010ff */
[----:B--2---:R-:W-:Y:S05]  /*cac0*/  @!P0 BRA `(.L_x_172) ;  /* 0xfffffffc00f08947 */ /* 0x004fea000383ffff */
[----:B------:R-:W-:Y:S05]  /*cad0*/  BRA `(.L_x_173) ;  /* 0xffffff6800847947 */ /* 0x000fea000383ffff */
.L_x_67:
[----:B------:R-:W-:Y:S01]  /*cae0*/  HFMA2 R12, -RZ, RZ, -0.0 , 0 ;  /* 0x80000000ff0c7431 */ /* 0x000fe200000001ff */
[----:B-1234-:R-:W-:Y:S02]  /*caf0*/  MOV R7, UR4 ;  /* 0x0000000400077c02 */ /* 0x01efe40008000f00 */
[----:B------:R-:W-:-:S07]  /*cb00*/  MOV R13, 0x80000000 ;  /* 0x80000000000d7802 */ /* 0x000fce0000000f00 */
.L_x_174:
[----:B-1----:R1:W2:Y:S02]  /*cb10*/  SYNCS.PHASECHK.TRANS64.TRYWAIT P0, [R7+URZ+0x8], R13 ;  /* 0x0000080d070075a7 */ /* 0x0022a400080011ff */
[----:B--2---:R-:W-:Y:S05]  /*cb20*/  @!P0 NANOSLEEP.SYNCS 0x989680 ;  /* 0x009896800000895d */ /* 0x004fea0003900000 */
[----:B------:R-:W2:Y:S02]  /*cb30*/  @!P0 SYNCS.PHASECHK.TRANS64 P0, [R7+URZ+0x8], R13 ;  /* 0x0000080d070085a7 */ /* 0x000ea400080010ff */
[----:B--2---:R-:W-:Y:S05]  /*cb40*/  @!P0 BRA `(.L_x_174) ;  /* 0xfffffffc00f08947 */ /* 0x004fea000383ffff */
[----:B------:R-:W-:Y:S05]  /*cb50*/  BRA `(.L_x_175) ;  /* 0xffffff6800a87947 */ /* 0x000fea000383ffff */
.L_x_69:
[----:B-1234-:R-:W-:Y:S02]  /*cb60*/  MOV R7, UR4 ;  /* 0x0000000400077c02 */ /* 0x01efe40008000f00 */
[----:B------:R-:W-:-:S07]  /*cb70*/  MOV R15, R14 ;  /* 0x0000000e000f7202 */ /* 0x000fce0000000f00 */
.L_x_176:
[----:B-1----:R1:W2:Y:S02]  /*cb80*/  SYNCS.PHASECHK.TRANS64.TRYWAIT P0, [R7+URZ+0x28], R15 ;  /* 0x0000280f070075a7 */ /* 0x0022a400080011ff */
[----:B--2---:R-:W-:Y:S05]  /*cb90*/  @!P0 NANOSLEEP.SYNCS 0x989680 ;  /* 0x009896800000895d */ /* 0x004fea0003900000 */
[----:B------:R-:W2:Y:S02]  /*cba0*/  @!P0 SYNCS.PHASECHK.TRANS64 P0, [R7+URZ+0x28], R15 ;  /* 0x0000280f070085a7 */ /* 0x000ea400080010ff */
[----:B--2---:R-:W-:Y:S05]  /*cbb0*/  @!P0 BRA `(.L_x_176) ;  /* 0xfffffffc00f08947 */ /* 0x004fea000383ffff */
[----:B------:R-:W-:Y:S05]  /*cbc0*/  BRA `(.L_x_177) ;  /* 0xffffff6800a47947 */ /* 0x000fea000383ffff */
.L_x_70:
[----:B------:R-:W-:Y:S01]  /*cbd0*/  HFMA2 R8, -RZ, RZ, -0.0 , 0 ;  /* 0x80000000ff087431 */ /* 0x000fe200000001ff */
[----:B------:R-:W-:Y:S02]  /*cbe0*/  MOV R7, UR4 ;  /* 0x0000000400077c02 */ /* 0x000fe40008000f00 */
[----:B------:R-:W-:-:S07]  /*cbf0*/  MOV R9, 0x80000000 ;  /* 0x8000000000097802 */ /* 0x000fce0000000f00 */
.L_x_178:
[----:B-1----:R1:W2:Y:S02]  /*cc00*/  SYNCS.PHASECHK.TRANS64.TRYWAIT P0, [R7+URZ+0x18], R9 ;  /* 0x00001809070075a7 */ /* 0x0022a400080011ff */
[----:B--2---:R-:W-:Y:S05]  /*cc10*/  @!P0 NANOSLEEP.SYNCS 0x989680 ;  /* 0x009896800000895d */ /* 0x004fea0003900000 */
[----:B------:R-:W2:Y:S02]  /*cc20*/  @!P0 SYNCS.PHASECHK.TRANS64 P0, [R7+URZ+0x18], R9 ;  /* 0x00001809070085a7 */ /* 0x000ea400080010ff */
[----:B--2---:R-:W-:Y:S05]  /*cc30*/  @!P0 BRA `(.L_x_178) ;  /* 0xfffffffc00f08947 */ /* 0x004fea000383ffff */
[----:B------:R-:W-:Y:S05]  /*cc40*/  BRA `(.L_x_179) ;  /* 0xffffff68009c7947 */ /* 0x000fea000383ffff */
.L_x_72:
[----:B-12---:R-:W-:Y:S02]  /*cc50*/  MOV R7, UR4 ;  /* 0x0000000400077c02 */ /* 0x006fe40008000f00 */
[----:B------:R-:W-:-:S07]  /*cc60*/  MOV R11, R10 ;  /* 0x0000000a000b7202 */ /* 0x000fce0000000f00 */
.L_x_180:
[----:B-1----:R1:W2:Y:S02]  /*cc70*/  SYNCS.PHASECHK.TRANS64.TRYWAIT P0, [R7+URZ+0x38], R11 ;  /* 0x0000380b070075a7 */ /* 0x0022a400080011ff */
[----:B--2---:R-:W-:Y:S05]  /*cc80*/  @!P0 NANOSLEEP.SYNCS 0x989680 ;  /* 0x009896800000895d */ /* 0x004fea0003900000 */
[----:B------:R-:W2:Y:S02]  /*cc90*/  @!P0 SYNCS.PHASECHK.TRANS64 P0, [R7+URZ+0x38], R11 ;  /* 0x0000380b070085a7 */ /* 0x000ea400080010ff */
[----:B--2---:R-:W-:Y:S05]  /*cca0*/  @!P0 BRA `(.L_x_180) ;  /* 0xfffffffc00f08947 */ /* 0x004fea000383ffff */
[----:B------:R-:W-:Y:S05]  /*ccb0*/  BRA `(.L_x_181) ;  /* 0xffffff6800987947 */ /* 0x000fea000383ffff */
.L_x_80:
[----:B------:R-:W-:-:S07]  /*ccc0*/  MOV R19, R18 ;  /* 0x0000001200137202 */ /* 0x000fce0000000f00 */
.L_x_182:
[----:B-1----:R1:W2:Y:S02]  /*ccd0*/  SYNCS.PHASECHK.TRANS64.TRYWAIT P0, [R8+URZ], R19 ;  /* 0x00000013080075a7 */ /* 0x0022a400080011ff */
[----:B--2---:R-:W-:Y:S05]  /*cce0*/  @!P0 NANOSLEEP.SYNCS 0x989680 ;  /* 0x009896800000895d */ /* 0x004fea0003900000 */
[----:B------:R-:W2:Y:S02]  /*ccf0*/  @!P0 SYNCS.PHASECHK.TRANS64 P0, [R8+URZ], R19 ;  /* 0x00000013080085a7 */ /* 0x000ea400080010ff */
[----:B--2---:R-:W-:Y:S05]  /*cd00*/  @!P0 BRA `(.L_x_182) ;  /* 0xfffffffc00f08947 */ /* 0x004fea000383ffff */
[----:B------:R-:W-:Y:S05]  /*cd10*/  BRA `(.L_x_79) ;  /* 0xffffff6c00907947 */ /* 0x000fea000383ffff */
.L_x_83:
[----:B------:R-:W-:-:S07]  /*cd20*/  MOV R7, R6 ;  /* 0x0000000600077202 */ /* 0x000fce0000000f00 */
.L_x_183:
[----:B-1----:R1:W2:Y:S02]  /*cd30*/  SYNCS.PHASECHK.TRANS64.TRYWAIT P0, [R8+URZ], R7 ;  /* 0x00000007080075a7 */ /* 0x0022a400080011ff */
[----:B--2---:R-:W-:Y:S05]  /*cd40*/  @!P0 NANOSLEEP.SYNCS 0x989680 ;  /* 0x009896800000895d */ /* 0x004fea0003900000 */
[----:B------:R-:W2:Y:S02]  /*cd50*/  @!P0 SYNCS.PHASECHK.TRANS64 P0, [R8+URZ], R7 ;  /* 0x00000007080085a7 */ /* 0x000ea400080010ff */
[----:B--2---:R-:W-:Y:S05]  /*cd60*/  @!P0 BRA `(.L_x_183) ;  /* 0xfffffffc00f08947 */ /* 0x004fea000383ffff */
[----:B------:R-:W-:Y:S05]  /*cd70*/  BRA `(.L_x_82) ;  /* 0xffffff6c00f87947 */ /* 0x000fea000383ffff */
.L_x_86:
[----:B------:R-:W-:-:S07]  /*cd80*/  MOV R5, UR24 ;  /* 0x0000001800057c02 */ /* 0x000fce0008000f00 */
.L_x_184:
[----:B--2---:R2:W3:Y:S02]  /*cd90*/  SYNCS.PHASECHK.TRANS64.TRYWAIT P0, [R5+URZ], RZ ;  /* 0x000000ff050075a7 */ /* 0x0044e400080011ff */
[----:B---3--:R-:W-:Y:S05]  /*cda0*/  @!P0 NANOSLEEP.SYNCS 0x989680 ;  /* 0x009896800000895d */ /* 0x008fea0003900000 */
[----:B------:R-:W3:Y:S02]  /*cdb0*/  @!P0 SYNCS.PHASECHK.TRANS64 P0, [R5+URZ], RZ ;  /* 0x000000ff050085a7 */ /* 0x000ee400080010ff */
[----:B---3--:R-:W-:Y:S05]  /*cdc0*/  @!P0 BRA `(.L_x_184) ;  /* 0xfffffffc00f08947 */ /* 0x008fea000383ffff */
[----:B------:R-:W-:Y:S05]  /*cdd0*/  BRA `(.L_x_185) ;  /* 0xffffff8c00487947 */ /* 0x000fea000383ffff */
.L_x_87:
[----:B------:R-:W-:Y:S02]  /*cde0*/  MOV R6, UR24 ;  /* 0x0000001800067c02 */ /* 0x000fe40008000f00 */
[-C--:B------:R-:W-:Y:S02]  /*cdf0*/  MOV R28, R27.reuse ;  /* 0x0000001b001c7202 */ /* 0x080fe40000000f00 */
[----:B------:R-:W-:-:S07]  /*ce00*/  MOV R29, R27 ;  /* 0x0000001b001d7202 */ /* 0x000fce0000000f00 */
.L_x_186:
[----:B--2---:R2:W3:Y:S02]  /*ce10*/  SYNCS.PHASECHK.TRANS64.TRYWAIT P0, [R6+URZ+0x98], R29 ;  /* 0x0000981d060075a7 */ /* 0x0044e400080011ff */
[----:B---3--:R-:W-:Y:S05]  /*ce20*/  @!P0 NANOSLEEP.SYNCS 0x989680 ;  /* 0x009896800000895d */ /* 0x008fea0003900000 */
[----:B------:R-:W3:Y:S02]  /*ce30*/  @!P0 SYNCS.PHASECHK.TRANS64 P0, [R6+URZ+0x98], R29 ;  /* 0x0000981d060085a7 */ /* 0x000ee400080010ff */
[----:B---3--:R-:W-:Y:S05]  /*ce40*/  @!P0 BRA `(.L_x_186) ;  /* 0xfffffffc00f08947 */ /* 0x008fea000383ffff */
[----:B------:R-:W-:Y:S05]  /*ce50*/  BRA `(.L_x_187) ;  /* 0xffffff8c00347947 */ /* 0x000fea000383ffff */
.L_x_88:
[----:B------:R-:W-:-:S07]  /*ce60*/  MOV R5, UR24 ;  /* 0x0000001800057c02 */ /* 0x000fce0008000f00 */
.L_x_188:
[----:B-1----:R1:W2:Y:S02]  /*ce70*/  SYNCS.PHASECHK.TRANS64.TRYWAIT P0, [R5+URZ+0x10], RZ ;  /* 0x000010ff050075a7 */ /* 0x0022a400080011ff */
[----:B--2---:R-:W-:Y:S05]  /*ce80*/  @!P0 NANOSLEEP.SYNCS 0x989680 ;  /* 0x009896800000895d */ /* 0x004fea0003900000 */
[----:B------:R-:W2:Y:S02]  /*ce90*/  @!P0 SYNCS.PHASECHK.TRANS64 P0, [R5+URZ+0x10], RZ ;  /* 0x000010ff050085a7 */ /* 0x000ea400080010ff */
[----:B--2---:R-:W-:Y:S05]  /*cea0*/  @!P0 BRA `(.L_x_188) ;  /* 0xfffffffc00f08947 */ /* 0x004fea000383ffff */
[----:B------:R-:W-:Y:S05]  /*ceb0*/  BRA `(.L_x_189) ;  /* 0xffffff9000f87947 */ /* 0x000fea000383ffff */
.L_x_89:
[----:B------:R-:W-:Y:S02]  /*cec0*/  MOV R27, UR24 ;  /* 0x00000018001b7c02 */ /* 0x000fe40008000f00 */
[-C--:B------:R-:W-:Y:S02]  /*ced0*/  MOV R28, R6.reuse ;  /* 0x00000006001c7202 */ /* 0x080fe40000000f00 */
[----:B------:R-:W-:-:S07]  /*cee0*/  MOV R29, R6 ;  /* 0x00000006001d7202 */ /* 0x000fce0000000f00 */
.L_x_190:
[----:B-1----:R1:W2:Y:S02]  /*cef0*/  SYNCS.PHASECHK.TRANS64.TRYWAIT P0, [R27+URZ+0x48], R29 ;  /* 0x0000481d1b0075a7 */ /* 0x0022a400080011ff */
[----:B--2---:R-:W-:Y:S05]  /*cf00*/  @!P0 NANOSLEEP.SYNCS 0x989680 ;  /* 0x009896800000895d */ /* 0x004fea0003900000 */
[----:B------:R-:W2:Y:S02]  /*cf10*/  @!P0 SYNCS.PHASECHK.TRANS64 P0, [R27+URZ+0x48], R29 ;  /* 0x0000481d1b0085a7 */ /* 0x000ea400080010ff */
[----:B--2---:R-:W-:Y:S05]  /*cf20*/  @!P0 BRA `(.L_x_190) ;  /* 0xfffffffc00f08947 */ /* 0x004fea000383ffff */
[----:B------:R-:W-:Y:S05]  /*cf30*/  BRA `(.L_x_191) ;  /* 0xffffff9000e47947 */ /* 0x000fea000383ffff */
.L_x_90:
[----:B------:R-:W-:Y:S01]  /*cf40*/  HFMA2 R30, -RZ, RZ, -0.0 , 0 ;  /* 0x80000000ff1e7431 */ /* 0x000fe200000001ff */
[----:B------:R-:W-:Y:S02]  /*cf50*/  MOV R5, UR24 ;  /* 0x0000001800057c02 */ /* 0x000fe40008000f00 */
[----:B------:R-:W-:-:S07]  /*cf60*/  MOV R31, 0x80000000 ;  /* 0x80000000001f7802 */ /* 0x000fce0000000f00 */
.L_x_192:
[----:B-1----:R1:W2:Y:S02]  /*cf70*/  SYNCS.PHASECHK.TRANS64.TRYWAIT P0, [R5+URZ], R31 ;  /* 0x0000001f050075a7 */ /* 0x0022a400080011ff */
[----:B--2---:R-:W-:Y:S05]  /*cf80*/  @!P0 NANOSLEEP.SYNCS 0x989680 ;  /* 0x009896800000895d */ /* 0x004fea0003900000 */
[----:B------:R-:W2:Y:S02]  /*cf90*/  @!P0 SYNCS.PHASECHK.TRANS64 P0, [R5+URZ], R31 ;  /* 0x0000001f050085a7 */ /* 0x000ea400080010ff */
[----:B--2---:R-:W-:Y:S05]  /*cfa0*/  @!P0 BRA `(.L_x_192) ;  /* 0xfffffffc00f08947 */ /* 0x004fea000383ffff */
[----:B------:R-:W-:Y:S05]  /*cfb0*/  BRA `(.L_x_193) ;  /* 0xffffff98001c7947 */ /* 0x000fea000383ffff */
.L_x_91:
[----:B------:R-:W-:Y:S02]  /*cfc0*/  MOV R28, UR24 ;  /* 0x00000018001c7c02 */ /* 0x000fe40008000f00 */
[-C--:B------:R-:W-:Y:S02]  /*cfd0*/  MOV R30, R6.reuse ;  /* 0x00000006001e7202 */ /* 0x080fe40000000f00 */
[----:B------:R-:W-:-:S07]  /*cfe0*/  MOV R31, R6 ;  /* 0x00000006001f7202 */ /* 0x000fce0000000f00 */
.L_x_194:
[----:B-1----:R1:W2:Y:S02]  /*cff0*/  SYNCS.PHASECHK.TRANS64.TRYWAIT P0, [R28+URZ+0x58], R31 ;  /* 0x0000581f1c0075a7 */ /* 0x0022a400080011ff */
[----:B--2---:R-:W-:Y:S05]  /*d000*/  @!P0 NANOSLEEP.SYNCS 0x989680 ;  /* 0x009896800000895d */ /* 0x004fea0003900000 */
[----:B------:R-:W2:Y:S02]  /*d010*/  @!P0 SYNCS.PHASECHK.TRANS64 P0, [R28+URZ+0x58], R31 ;  /* 0x0000581f1c0085a7 */ /* 0x000ea400080010ff */
[----:B--2---:R-:W-:Y:S05]  /*d020*/  @!P0 BRA `(.L_x_194) ;  /* 0xfffffffc00f08947 */ /* 0x004fea000383ffff */
[----:B------:R-:W-:Y:S05]  /*d030*/  BRA `(.L_x_195) ;  /* 0xffffff98000c7947 */ /* 0x000fea000383ffff */
.L_x_92:
[----:B-1----:R-:W-:Y:S01]  /*d040*/  HFMA2 R28, -RZ, RZ, -0.0 , 0 ;  /* 0x80000000ff1c7431 */ /* 0x002fe200000001ff */
[----:B------:R-:W-:Y:S02]  /*d050*/  MOV R27, UR24 ;  /* 0x00000018001b7c02 */ /* 0x000fe40008000f00 */
[----:B------:R-:W-:-:S07]  /*d060*/  MOV R29, 0x80000000 ;  /* 0x80000000001d7802 */ /* 0x000fce0000000f00 */
.L_x_196:
[----:B-1----:R1:W2:Y:S02]  /*d070*/  SYNCS.PHASECHK.TRANS64.TRYWAIT P0, [R27+URZ+0x10], R29 ;  /* 0x0000101d1b0075a7 */ /* 0x0022a400080011ff */
[----:B--2---:R-:W-:Y:S05]  /*d080*/  @!P0 NANOSLEEP.SYNCS 0x989680 ;  /* 0x009896800000895d */ /* 0x004fea0003900000 */
[----:B------:R-:W2:Y:S02]  /*d090*/  @!P0 SYNCS.PHASECHK.TRANS64 P0, [R27+URZ+0x10], R29 ;  /* 0x0000101d1b0085a7 */ /* 0x000ea400080010ff */
[----:B--2---:R-:W-:Y:S05]  /*d0a0*/  @!P0 BRA `(.L_x_196) ;  /* 0xfffffffc00f08947 */ /* 0x004fea000383ffff */
[----:B------:R-:W-:Y:S05]  /*d0b0*/  BRA `(.L_x_197) ;  /* 0xffffff9800a07947 */ /* 0x000fea000383ffff */
.L_x_93:
[----:B------:R-:W-:Y:S02]  /*d0c0*/  MOV R5, UR24 ;  /* 0x0000001800057c02 */ /* 0x000fe40008000f00 */
[-C--:B------:R-:W-:Y:S02]  /*d0d0*/  MOV R28, R27.reuse ;  /* 0x0000001b001c7202 */ /* 0x080fe40000000f00 */
[----:B------:R-:W-:-:S07]  /*d0e0*/  MOV R29, R27 ;  /* 0x0000001b001d7202 */ /* 0x000fce0000000f00 */
.L_x_198:
[----:B-1----:R1:W2:Y:S02]  /*d0f0*/  SYNCS.PHASECHK.TRANS64.TRYWAIT P0, [R5+URZ+0x60], R29 ;  /* 0x0000601d050075a7 */ /* 0x0022a400080011ff */
[----:B--2---:R-:W-:Y:S05]  /*d100*/  @!P0 NANOSLEEP.SYNCS 0x989680 ;  /* 0x009896800000895d */ /* 0x004fea0003900000 */
[----:B------:R-:W2:Y:S02]  /*d110*/  @!P0 SYNCS.PHASECHK.TRANS64 P0, [R5+URZ+0x60], R29 ;  /* 0x0000601d050085a7 */ /* 0x000ea400080010ff */
[----:B--2---:R-:W-:Y:S05]  /*d120*/  @!P0 BRA `(.L_x_198) ;  /* 0xfffffffc00f08947 */ /* 0x004fea000383ffff */
[----:B------:R-:W-:Y:S05]  /*d130*/  BRA `(.L_x_199) ;  /* 0xffffff9c00247947 */ /* 0x000fea000383ffff */
.L_x_94:
[----:B-1----:R-:W-:Y:S02]  /*d140*/  MOV R5, UR24 ;  /* 0x0000001800057c02 */ /* 0x002fe40008000f00 */
[-C--:B------:R-:W-:Y:S02]  /*d150*/  MOV R28, R6.reuse ;  /* 0x00000006001c7202 */ /* 0x080fe40000000f00 */
[----:B------:R-:W-:-:S07]  /*d160*/  MOV R29, R6 ;  /* 0x00000006001d7202 */ /* 0x000fce0000000f00 */
.L_x_200:
[----:B-1----:R1:W2:Y:S02]  /*d170*/  SYNCS.PHASECHK.TRANS64.TRYWAIT P0, [R5+URZ+0x110], R29 ;  /* 0x0001101d050075a7 */ /* 0x0022a400080011ff */
[----:B--2---:R-:W-:Y:S05]  /*d180*/  @!P0 NANOSLEEP.SYNCS 0x989680 ;  /* 0x009896800000895d */ /* 0x004fea0003900000 */
[----:B------:R-:W2:Y:S02]  /*d190*/  @!P0 SYNCS.PHASECHK.TRANS64 P0, [R5+URZ+0x110], R29 ;  /* 0x0001101d050085a7 */ /* 0x000ea400080010ff */
[----:B--2---:R-:W-:Y:S05]  /*d1a0*/  @!P0 BRA `(.L_x_200) ;  /* 0xfffffffc00f08947 */ /* 0x004fea000383ffff */
[----:B------:R-:W-:Y:S05]  /*d1b0*/  BRA `(.L_x_201) ;  /* 0xffffff9c00147947 */ /* 0x000fea000383ffff */
.L_x_97:
[----:B------:R-:W-:Y:S02]  /*d1c0*/  MOV R5, UR24 ;  /* 0x0000001800057c02 */ /* 0x000fe40008000f00 */
[----:B---3--:R-:W-:Y:S02]  /*d1d0*/  MOV R8, 0x80000000 ;  /* 0x8000000000087802 */ /* 0x008fe40000000f00 */
[----:B------:R-:W-:-:S07]  /*d1e0*/  MOV R9, 0x80000000 ;  /* 0x8000000000097802 */ /* 0x000fce0000000f00 */
.L_x_202:
[----:B--2---:R2:W3:Y:S02]  /*d1f0*/  SYNCS.PHASECHK.TRANS64.TRYWAIT P0, [R5+URZ+0x80], R9 ;  /* 0x00008009050075a7 */ /* 0x0044e400080011ff */
[----:B---3--:R-:W-:Y:S05]  /*d200*/  @!P0 NANOSLEEP.SYNCS 0x989680 ;  /* 0x009896800000895d */ /* 0x008fea0003900000 */
[----:B------:R-:W3:Y:S02]  /*d210*/  @!P0 SYNCS.PHASECHK.TRANS64 P0, [R5+URZ+0x80], R9 ;  /* 0x00008009050085a7 */ /* 0x000ee400080010ff */
[----:B---3--:R-:W-:Y:S05]  /*d220*/  @!P0 BRA `(.L_x_202) ;  /* 0xfffffffc00f08947 */ /* 0x008fea000383ffff */
[----:B------:R-:W-:Y:S05]  /*d230*/  BRA `(.L_x_203) ;  /* 0xffffffa000147947 */ /* 0x000fea000383ffff */
.L_x_98:
[----:B---3--:R-:W-:Y:S01]  /*d240*/  HFMA2 R8, -RZ, RZ, -0.0 , 0 ;  /* 0x80000000ff087431 */ /* 0x008fe200000001ff */
[----:B------:R-:W-:Y:S02]  /*d250*/  MOV R5, UR24 ;  /* 0x0000001800057c02 */ /* 0x000fe40008000f00 */
[----:B------:R-:W-:-:S07]  /*d260*/  MOV R9, 0x80000000 ;  /* 0x8000000000097802 */ /* 0x000fce0000000f00 */
.L_x_204:
[----:B--2---:R2:W3:Y:S02]  /*d270*/  SYNCS.PHASECHK.TRANS64.TRYWAIT P0, [R5+URZ+0x88], R9 ;  /* 0x00008809050075a7 */ /* 0x0044e400080011ff */
[----:B---3--:R-:W-:Y:S05]  /*d280*/  @!P0 NANOSLEEP.SYNCS 0x989680 ;  /* 0x009896800000895d */ /* 0x008fea0003900000 */
[----:B------:R-:W3:Y:S02]  /*d290*/  @!P0 SYNCS.PHASECHK.TRANS64 P0, [R5+URZ+0x88], R9 ;  /* 0x00008809050085a7 */ /* 0x000ee400080010ff */
[----:B---3--:R-:W-:Y:S05]  /*d2a0*/  @!P0 BRA `(.L_x_204) ;  /* 0xfffffffc00f08947 */ /* 0x008fea000383ffff */
[----:B------:R-:W-:Y:S05]  /*d2b0*/  BRA `(.L_x_205) ;  /* 0xffffffa000087947 */ /* 0x000fea000383ffff */
.L_x_99:
[----:B------:R-:W-:-:S07]  /*d2c0*/  MOV R5, UR24 ;  /* 0x0000001800057c02 */ /* 0x000fce0008000f00 */
.L_x_206:
[----:B--2---:R2:W3:Y:S02]  /*d2d0*/  SYNCS.PHASECHK.TRANS64.TRYWAIT P0, [R5+URZ+0xd8], RZ ;  /* 0x0000d8ff050075a7 */ /* 0x0044e400080011ff */
[----:B---3--:R-:W-:Y:S05]  /*d2e0*/  @!P0 NANOSLEEP.SYNCS 0x989680 ;  /* 0x009896800000895d */ /* 0x008fea0003900000 */
[----:B------:R-:W3:Y:S02]  /*d2f0*/  @!P0 SYNCS.PHASECHK.TRANS64 P0, [R5+URZ+0xd8], RZ ;  /* 0x0000d8ff050085a7 */ /* 0x000ee400080010ff */
[----:B---3--:R-:W-:Y:S05]  /*d300*/  @!P0 BRA `(.L_x_206) ;  /* 0xfffffffc00f08947 */ /* 0x008fea000383ffff */
[----:B------:R-:W-:Y:S05]  /*d310*/  BRA `(.L_x_207) ;  /* 0xffffffa000447947 */ /* 0x000fea000383ffff */
.L_x_107:
[----:B------:R-:W-:Y:S02]  /*d320*/  MOV R6, UR6 ;  /* 0x0000000600067c02 */ /* 0x000fe40008000f00 */
[----:B------:R-:W-:Y:S02]  /*d330*/  MOV R7, UR6 ;  /* 0x0000000600077c02 */ /* 0x000fe40008000f00 */
[----:B------:R-:W-:-:S07]  /*d340*/  MOV R5, UR4 ;  /* 0x0000000400057c02 */ /* 0x000fce0008000f00 */
.L_x_208:
[----:B-1----:R1:W2:Y:S02]  /*d350*/  SYNCS.PHASECHK.TRANS64.TRYWAIT P0, [R5+URZ+0x20], R7 ;  /* 0x00002007050075a7 */ /* 0x0022a400080011ff */
[----:B--2---:R-:W-:Y:S05]  /*d360*/  @!P0 NANOSLEEP.SYNCS 0x989680 ;  /* 0x009896800000895d */ /* 0x004fea0003900000 */
[----:B------:R-:W2:Y:S02]  /*d370*/  @!P0 SYNCS.PHASECHK.TRANS64 P0, [R5+URZ+0x20], R7 ;  /* 0x00002007050085a7 */ /* 0x000ea400080010ff */
[----:B--2---:R-:W-:Y:S05]  /*d380*/  @!P0 BRA `(.L_x_208) ;  /* 0xfffffffc00f08947 */ /* 0x004fea000383ffff */
[----:B------:R-:W-:Y:S05]  /*d390*/  BRA `(.L_x_209) ;  /* 0xffffffa8006c7947 */ /* 0x000fea000383ffff */
.L_x_108:
[----:B------:R-:W-:Y:S02]  /*d3a0*/  MOV R6, UR5 ;  /* 0x0000000500067c02 */ /* 0x000fe40008000f00 */
[----:B-1----:R-:W-:Y:S02]  /*d3b0*/  MOV R7, UR5 ;  /* 0x0000000500077c02 */ /* 0x002fe40008000f00 */
[----:B------:R-:W-:-:S07]  /*d3c0*/  MOV R4, UR4 ;  /* 0x0000000400047c02 */ /* 0x000fce0008000f00 */
.L_x_210:
[----:B-1----:R1:W2:Y:S02]  /*d3d0*/  SYNCS.PHASECHK.TRANS64.TRYWAIT P0, [R4+URZ+0x40], R7 ;  /* 0x00004007040075a7 */ /* 0x0022a400080011ff */
[----:B--2---:R-:W-:Y:S05]  /*d3e0*/  @!P0 NANOSLEEP.SYNCS 0x989680 ;  /* 0x009896800000895d */ /* 0x004fea0003900000 */
[----:B------:R-:W2:Y:S02]  /*d3f0*/  @!P0 SYNCS.PHASECHK.TRANS64 P0, [R4+URZ+0x40], R7 ;  /* 0x00004007040085a7 */ /* 0x000ea400080010ff */
[----:B--2---:R-:W-:Y:S05]  /*d400*/  @!P0 BRA `(.L_x_210) ;  /* 0xfffffffc00f08947 */ /* 0x004fea000383ffff */
[----:B------:R-:W-:Y:S05]  /*d410*/  BRA `(.L_x_211) ;  /* 0xffffffa800547947 */ /* 0x000fea000383ffff */
.L_x_109:
[----:B------:R-:W-:Y:S02]  /*d420*/  MOV R6, UR6 ;  /* 0x0000000600067c02 */ /* 0x000fe40008000f00 */
[----:B------:R-:W-:Y:S02]  /*d430*/  MOV R7, UR6 ;  /* 0x0000000600077c02 */ /* 0x000fe40008000f00 */
[----:B------:R-:W-:-:S07]  /*d440*/  MOV R4, UR4 ;  /* 0x0000000400047c02 */ /* 0x000fce0008000f00 */
.L_x_212:
[----:B-1----:R1:W2:Y:S02]  /*d450*/  SYNCS.PHASECHK.TRANS64.TRYWAIT P0, [R4+URZ+0x30], R7 ;  /* 0x00003007040075a7 */ /* 0x0022a400080011ff */
[----:B--2---:R-:W-:Y:S05]  /*d460*/  @!P0 NANOSLEEP.SYNCS 0x989680 ;  /* 0x009896800000895d */ /* 0x004fea0003900000 */
[----:B------:R-:W2:Y:S02]  /*d470*/  @!P0 SYNCS.PHASECHK.TRANS64 P0, [R4+URZ+0x30], R7 ;  /* 0x00003007040085a7 */ /* 0x000ea400080010ff */
[----:B--2---:R-:W-:Y:S05]  /*d480*/  @!P0 BRA `(.L_x_212) ;  /* 0xfffffffc00f08947 */ /* 0x004fea000383ffff */
[----:B------:R-:W-:Y:S05]  /*d490*/  BRA `(.L_x_213) ;  /* 0xffffffb800e87947 */ /* 0x000fea000383ffff */
.L_x_110:
[----:B------:R-:W-:Y:S02]  /*d4a0*/  MOV R6, UR5 ;  /* 0x0000000500067c02 */ /* 0x000fe40008000f00 */
[----:B-1----:R-:W-:Y:S02]  /*d4b0*/  MOV R7, UR5 ;  /* 0x0000000500077c02 */ /* 0x002fe40008000f00 */
[----:B------:R-:W-:-:S07]  /*d4c0*/  MOV R4, UR4 ;  /* 0x0000000400047c02 */ /* 0x000fce0008000f00 */
.L_x_214:
[----:B-1----:R1:W2:Y:S02]  /*d4d0*/  SYNCS.PHASECHK.TRANS64.TRYWAIT P0, [R4+URZ+0x50], R7 ;  /* 0x00005007040075a7 */ /* 0x0022a400080011ff */
[----:B--2---:R-:W-:Y:S05]  /*d4e0*/  @!P0 NANOSLEEP.SYNCS 0x989680 ;  /* 0x009896800000895d */ /* 0x004fea0003900000 */
[----:B------:R-:W2:Y:S02]  /*d4f0*/  @!P0 SYNCS.PHASECHK.TRANS64 P0, [R4+URZ+0x50], R7 ;  /* 0x00005007040085a7 */ /* 0x000ea400080010ff */
[----:B--2---:R-:W-:Y:S05]  /*d500*/  @!P0 BRA `(.L_x_214) ;  /* 0xfffffffc00f08947 */ /* 0x004fea000383ffff */
[----:B------:R-:W-:Y:S05]  /*d510*/  BRA `(.L_x_215) ;  /* 0xffffffb800d07947 */ /* 0x000fea000383ffff */
.L_x_111:
[----:B------:R-:W-:Y:S02]  /*d520*/  MOV R6, UR6 ;  /* 0x0000000600067c02 */ /* 0x000fe40008000f00 */
[----:B------:R-:W-:Y:S02]  /*d530*/  MOV R7, UR6 ;  /* 0x0000000600077c02 */ /* 0x000fe40008000f00 */
[----:B------:R-:W-:-:S07]  /*d540*/  MOV R4, UR4 ;  /* 0x0000000400047c02 */ /* 0x000fce0008000f00 */
.L_x_216:
[----:B-1----:R1:W2:Y:S02]  /*d550*/  SYNCS.PHASECHK.TRANS64.TRYWAIT P0, [R4+URZ+0x68], R7 ;  /* 0x00006807040075a7 */ /* 0x0022a400080011ff */
[----:B--2---:R-:W-:Y:S05]  /*d560*/  @!P0 NANOSLEEP.SYNCS 0x989680 ;  /* 0x009896800000895d */ /* 0x004fea0003900000 */
[----:B------:R-:W2:Y:S02]  /*d570*/  @!P0 SYNCS.PHASECHK.TRANS64 P0, [R4+URZ+0x68], R7 ;  /* 0x00006807040085a7 */ /* 0x000ea400080010ff */
[----:B--2---:R-:W-:Y:S05]  /*d580*/  @!P0 BRA `(.L_x_216) ;  /* 0xfffffffc00f08947 */ /* 0x004fea000383ffff */
[----:B------:R-:W-:Y:S05]  /*d590*/  BRA `(.L_x_217) ;  /* 0xffffffbc00b47947 */ /* 0x000fea000383ffff */
.L_x_114:
[----:B------:R-:W-:Y:S02]  /*d5a0*/  MOV R10, UR6 ;  /* 0x00000006000a7c02 */ /* 0x000fe40008000f00 */
[----:B------:R-:W-:Y:S02]  /*d5b0*/  MOV R11, UR6 ;  /* 0x00000006000b7c02 */ /* 0x000fe40008000f00 */
[----:B------:R-:W-:-:S07]  /*d5c0*/  MOV R4, UR4 ;  /* 0x0000000400047c02 */ /* 0x000fce0008000f00 */
.L_x_218:
[----:B--2---:R2:W3:Y:S02]  /*d5d0*/  SYNCS.PHASECHK.TRANS64.TRYWAIT P0, [R4+URZ+0x118], R11 ;  /* 0x0001180b040075a7 */ /* 0x0044e400080011ff */
[----:B---3--:R-:W-:Y:S05]  /*d5e0*/  @!P0 NANOSLEEP.SYNCS 0x989680 ;  /* 0x009896800000895d */ /* 0x008fea0003900000 */
[----:B------:R-:W3:Y:S02]  /*d5f0*/  @!P0 SYNCS.PHASECHK.TRANS64 P0, [R4+URZ+0x118], R11 ;  /* 0x0001180b040085a7 */ /* 0x000ee400080010ff */
[----:B---3--:R-:W-:Y:S05]  /*d600*/  @!P0 BRA `(.L_x_218) ;  /* 0xfffffffc00f08947 */ /* 0x008fea000383ffff */
[----:B------:R-:W-:Y:S05]  /*d610*/  BRA `(.L_x_219) ;  /* 0xffffffc800087947 */ /* 0x000fea000383ffff */
.L_x_119:
[----:B------:R-:W-:-:S07]  /*d620*/  MOV R6, UR5 ;  /* 0x0000000500067c02 */ /* 0x000fce0008000f00 */
.L_x_220:
[----:B-1----:R1:W2:Y:S02]  /*d630*/  SYNCS.PHASECHK.TRANS64.TRYWAIT P0, [R6+URZ+0x70], RZ ;  /* 0x000070ff060075a7 */ /* 0x0022a400080011ff */
[----:B--2---:R-:W-:Y:S05]  /*d640*/  @!P0 NANOSLEEP.SYNCS 0x989680 ;  /* 0x009896800000895d */ /* 0x004fea0003900000 */
[----:B------:R-:W2:Y:S02]  /*d650*/  @!P0 SYNCS.PHASECHK.TRANS64 P0, [R6+URZ+0x70], RZ ;  /* 0x000070ff060085a7 */ /* 0x000ea400080010ff */
[----:B--2---:R-:W-:Y:S05]  /*d660*/  @!P0 BRA `(.L_x_220) ;  /* 0xfffffffc00f08947 */ /* 0x004fea000383ffff */
[----:B------:R-:W-:Y:S05]  /*d670*/  BRA `(.L_x_221) ;  /* 0xffffffcc00287947 */ /* 0x000fea000383ffff */
.L_x_121:
[----:B------:R-:W-:-:S07]  /*d680*/  MOV R4, UR5 ;  /* 0x0000000500047c02 */ /* 0x000fce0008000f00 */
.L_x_222:
[----:B-1----:R1:W2:Y:S02]  /*d690*/  SYNCS.PHASECHK.TRANS64.TRYWAIT P0, [R4+URZ+0x78], RZ ;  /* 0x000078ff040075a7 */ /* 0x0022a400080011ff */
[----:B--2---:R-:W-:Y:S05]  /*d6a0*/  @!P0 NANOSLEEP.SYNCS 0x989680 ;  /* 0x009896800000895d */ /* 0x004fea0003900000 */
[----:B------:R-:W2:Y:S02]  /*d6b0*/  @!P0 SYNCS.PHASECHK.TRANS64 P0, [R4+URZ+0x78], RZ ;  /* 0x000078ff040085a7 */ /* 0x000ea400080010ff */
[----:B--2---:R-:W-:Y:S05]  /*d6c0*/  @!P0 BRA `(.L_x_222) ;  /* 0xfffffffc00f08947 */ /* 0x004fea000383ffff */
[----:B------:R-:W-:Y:S05]  /*d6d0*/  BRA `(.L_x_223) ;  /* 0xffffffd000a87947 */ /* 0x000fea000383ffff */
.L_x_131:
[----:B------:R-:W-:Y:S02]  /*d6e0*/  MOV R3, UR4 ;  /* 0x0000000400037c02 */ /* 0x000fe40008000f00 */
[----:B------:R-:W-:-:S07]  /*d6f0*/  MOV R5, R4 ;  /* 0x0000000400057202 */ /* 0x000fce0000000f00 */
.L_x_224:
[----:B-1----:R1:W2:Y:S02]  /*d700*/  SYNCS.PHASECHK.TRANS64.TRYWAIT P0, [R3+URZ+0x90], R5 ;  /* 0x00009005030075a7 */ /* 0x0022a400080011ff */
[----:B--2---:R-:W-:Y:S05]  /*d710*/  @!P0 NANOSLEEP.SYNCS 0x989680 ;  /* 0x009896800000895d */ /* 0x004fea0003900000 */
[----:B------:R-:W2:Y:S02]  /*d720*/  @!P0 SYNCS.PHASECHK.TRANS64 P0, [R3+URZ+0x90], R5 ;  /* 0x00009005030085a7 */ /* 0x000ea400080010ff */
[----:B--2---:R-:W-:Y:S05]  /*d730*/  @!P0 BRA `(.L_x_224) ;  /* 0xfffffffc00f08947 */ /* 0x004fea000383ffff */
[----:B------:R-:W-:Y:S05]  /*d740*/  BRA `(.L_x_225) ;  /* 0xffffffe400247947 */ /* 0x000fea000383ffff */
        .weak           $__internal_0_$__cuda_sm10x_tcgen05_guardrail_trap_col_being_dealloced_not_returned_by_alloc
        .type           $__internal_0_$__cuda_sm10x_tcgen05_guardrail_trap_col_being_dealloced_not_returned_by_alloc,@function
        .size           $__internal_0_$__cuda_sm10x_tcgen05_guardrail_trap_col_being_dealloced_not_returned_by_alloc,($__internal_1_$__cuda_sm10x_tcgen05_guardrail_trap_phase_invalid_during_alloc - $__internal_0_$__cuda_sm10x_tcgen05_guardrail_trap_col_being_dealloced_not_returned_by_alloc)
$__internal_0_$__cuda_sm10x_tcgen05_guardrail_trap_col_being_dealloced_not_returned_by_alloc:
[----:B------:R-:W-:Y:S05]  /*d750*/  BPT.TRAP 0x1 ;  /* 0x000000040000795c */ /* 0x000fea0000300000 */
[----:B------:R-:W-:-:S04]  /*d760*/  HFMA2 R9, -RZ, RZ, 0, 0 ;  /* 0x00000000ff097431 */ /* 0x000fc800000001ff */
[----:B------:R-:W-:Y:S05]  /*d770*/  RET.REL.NODEC R8 `(kernel_cutlass_kernel_flash_attncuteflash_bwd_sm100FlashAttentionBackwardSm100_object_at__tensor0000o19211101213_tensor0000_o_19210111213_tensor0000o19211101213_tensor0000_o_19210111213_t_0) ;  /* 0xffffff2808207950 */ /* 0x000fea0003c3ffff */
        .weak           $__internal_1_$__cuda_sm10x_tcgen05_guardrail_trap_phase_invalid_during_alloc
        .type           $__internal_1_$__cuda_sm10x_tcgen05_guardrail_trap_phase_invalid_during_alloc,@function
        .size           $__internal_1_$__cuda_sm10x_tcgen05_guardrail_trap_phase_invalid_during_alloc,($__internal_2_$__cuda_sm10x_tcgen05_guardrail_trap_unallocated_columns_being_dealloced - $__internal_1_$__cuda_sm10x_tcgen05_guardrail_trap_phase_invalid_during_alloc)
$__internal_1_$__cuda_sm10x_tcgen05_guardrail_trap_phase_invalid_during_alloc:
[----:B------:R-:W-:Y:S05]  /*d780*/  BPT.TRAP 0x1 ;  /* 0x000000040000795c */ /* 0x000fea0000300000 */
[----:B------:R-:W-:Y:S01]  /*d790*/  HFMA2 R7, -RZ, RZ, 0, 0 ;  /* 0x00000000ff077431 */ /* 0x000fe200000001ff */
[----:B------:R-:W-:-:S04]  /*d7a0*/  MOV R6, R8 ;  /* 0x0000000800067202 */ /* 0x000fc80000000f00 */
[----:B------:R-:W-:Y:S05]  /*d7b0*/  RET.REL.NODEC R6 `(kernel_cutlass_kernel_flash_attncuteflash_bwd_sm100FlashAttentionBackwardSm100_object_at__tensor0000o19211101213_tensor0000_o_19210111213_tensor0000o19211101213_tensor0000_o_19210111213_t_0) ;  /* 0xffffff2806107950 */ /* 0x000fea0003c3ffff */
        .weak           $__internal_2_$__cuda_sm10x_tcgen05_guardrail_trap_unallocated_columns_being_dealloced
        .type           $__internal_2_$__cuda_sm10x_tcgen05_guardrail_trap_unallocated_columns_being_dealloced,@function
        .size           $__internal_2_$__cuda_sm10x_tcgen05_guardrail_trap_unallocated_columns_being_dealloced,(.L_x_229 - $__internal_2_$__cuda_sm10x_tcgen05_guardrail_trap_unallocated_columns_being_dealloced)
$__internal_2_$__cuda_sm10x_tcgen05_guardrail_trap_unallocated_columns_being_dealloced:
[----:B------:R-:W-:Y:S05]  /*d7c0*/  BPT.TRAP 0x1 ;  /* 0x000000040000795c */ /* 0x000fea0000300000 */
[----:B------:R-:W-:-:S04]  /*d7d0*/  MOV R9, 0x0 ;  /* 0x0000000000097802 */ /* 0x000fc80000000f00 */
[----:B------:R-:W-:Y:S05]  /*d7e0*/  RET.REL.NODEC R8 `(kernel_cutlass_kernel_flash_attncuteflash_bwd_sm100FlashAttentionBackwardSm100_object_at__tensor0000o19211101213_tensor0000_o_19210111213_tensor0000o19211101213_tensor0000_o_19210111213_t_0) ;  /* 0xffffff2808047950 */ /* 0x000fea0003c3ffff */
.L_x_226:
[----:B------:R-:W-:-:S00]  /*d7f0*/  BRA `(.L_x_226) ;  /* 0xfffffffc00fc7947 */ /* 0x000fc0000383ffff */
[----:B------:R-:W-:-:S00]  /*d800*/  NOP ;  /* 0x0000000000007918 */ /* 0x000fc00000000000 */
[----:B------:R-:W-:-:S00]  /*d810*/  NOP ;  /* 0x0000000000007918 */ /* 0x000fc00000000000 */
[----:B------:R-:W-:-:S00]  /*d820*/  NOP ;  /* 0x0000000000007918 */ /* 0x000fc00000000000 */
[----:B------:R-:W-:-:S00]  /*d830*/  NOP ;  /* 0x0000000000007918 */ /* 0x000fc00000000000 */
[----:B------:R-:W-:-:S00]  /*d840*/  NOP ;  /* 0x0000000000007918 */ /* 0x000fc00000000000 */
[----:B------:R-:W-:-:S00]  /*d850*/  NOP ;  /* 0x0000000000007918 */ /* 0x000fc00000000000 */
[----:B------:R-:W-:-:S00]  /*d860*/  NOP ;  /* 0x0000000000007918 */ /* 0x000fc00000000000 */
[----:B------:R-:W-:-:S00]  /*d870*/  NOP ;  /* 0x0000000000007918 */ /* 0x000fc00000000000 */
.L_x_229:


//--------------------- .nv.shared.kernel_cutlass_kernel_flash_attncuteflash_bwd_sm100FlashAttentionBackwardSm100_object_at__tensor0000o19211101213_tensor0000_o_19210111213_tensor0000o19211101213_tensor0000_o_19210111213_t_0 --------------------------
	.section	.nv.shared.kernel_cutlass_kernel_flash_attncuteflash_bwd_sm100FlashAttentionBackwardSm100_object_at__tensor0000o19211101213_tensor0000_o_19210111213_tensor0000o19211101213_tensor0000_o_19210111213_t_0,"aw",@nobits
	.sectionflags	@""
	.align	1024
	.zero		1024


//--------------------- .nv.shared.reserved.0     --------------------------
	.section	.nv.shared.reserved.0,"aw",@nobits
	.align	8
	.weak		__nv_reservedSMEM_offset_0_alias
	.size		__nv_reservedSMEM_offset_0_alias, 0, 64
	.other		__nv_reservedSMEM_offset_0_alias,@"STO_CUDA_RESERVED_SHARED STV_DEFAULT"
__nv_reservedSMEM_offset_0_alias:
	.zero		0
.nv.shared.reserved.0:
	.zero		64
	.weak		__nv_reservedSMEM_allocation_phase
	.type		__nv_reservedSMEM_allocation_phase,@object
	.size		__nv_reservedSMEM_allocation_phase,(.L_0 - __nv_reservedSMEM_allocation_phase)
__nv_reservedSMEM_allocation_phase:
	.zero		1
.L_0:
	.zero		7
	.weak		__nv_reservedSMEM_devtool_atexit_pc
	.type		__nv_reservedSMEM_devtool_atexit_pc,@object
	.size		__nv_reservedSMEM_devtool_atexit_pc,(__nv_reservedSMEM_allocation_mask - __nv_reservedSMEM_devtool_atexit_pc)
__nv_reservedSMEM_devtool_atexit_pc:
	.zero		8
	.weak		__nv_reservedSMEM_allocation_mask
	.type		__nv_reservedSMEM_allocation_mask,@object
	.size		__nv_reservedSMEM_allocation_mask,(.L_2 - __nv_reservedSMEM_allocation_mask)
__nv_reservedSMEM_allocation_mask:
	.zero		4
.L_2:
	.zero		4
	.weak		__nv_reservedSMEM_tmem_allocation_pipeline_mbarrier
	.type		__nv_reservedSMEM_tmem_allocation_pipeline_mbarrier,@object
	.size		__nv_reservedSMEM_tmem_allocation_pipeline_mbarrier,(__nv_reservedSMEM_tmem_allocation_pipeline_mbarrier_parity - __nv_reservedSMEM_tmem_allocation_pipeline_mbarrier)
__nv_reservedSMEM_tmem_allocation_pipeline_mbarrier:
	.zero		8
	.weak		__nv_reservedSMEM_tmem_allocation_pipeline_mbarrier_parity
	.type		__nv_reservedSMEM_tmem_allocation_pipeline_mbarrier_parity,@object
	.size		__nv_reservedSMEM_tmem_allocation_pipeline_mbarrier_parity,(.L_4 - __nv_reservedSMEM_tmem_allocation_pipeline_mbarrier_parity)
__nv_reservedSMEM_tmem_allocation_pipeline_mbarrier_parity:
	.zero		4
.L_4:


//--------------------- .nv.constant0.kernel_cutlass_kernel_flash_attncuteflash_bwd_sm100FlashAttentionBackwardSm100_object_at__tensor0000o19211101213_tensor0000_o_19210111213_tensor0000o19211101213_tensor0000_o_19210111213_t_0 --------------------------
	.section	.nv.constant0.kernel_cutlass_kernel_flash_attncuteflash_bwd_sm100FlashAttentionBackwardSm100_object_at__tensor0000o19211101213_tensor0000_o_19210111213_tensor0000o19211101213_tensor0000_o_19210111213_t_0,"a",@progbits
	.sectionflags	@""
	.align	4
.nv.constant0.kernel_cutlass_kernel_flash_attncuteflash_bwd_sm100FlashAttentionBackwardSm100_object_at__tensor0000o19211101213_tensor0000_o_19210111213_tensor0000o19211101213_tensor0000_o_19210111213_t_0:
	.zero		2480


//--------------------- SYMBOLS --------------------------

	.type		.nv.reservedSmem.offset0,@object
	.size		.nv.reservedSmem.offset0,0x4
	.type		.nv.reservedSmem.cap,@object
	.size		.nv.reservedSmem.cap,0x4
